def matmul_kernel(
    a_ptr,
    b_ptr,
    c_ptr,
    M,
    N,
    K,
    stride_am,
    stride_ak,
    stride_bk,
    stride_bn,
    stride_cm,
    stride_cn,
    BLOCK_M: tl.constexpr,
    BLOCK_N: tl.constexpr,
    BLOCK_K: tl.constexpr,
    GROUP_M: tl.constexpr,
):
    pid = tl.program_id(axis=0)
    num_pid_m = tl.cdiv(M, BLOCK_M)
    num_pid_n = tl.cdiv(N, BLOCK_N)
    num_pid_in_group = GROUP_M * num_pid_n
    group_id = pid // num_pid_in_group
    first_pid_m = group_id * GROUP_M
    group_size_m = min(num_pid_m - first_pid_m, GROUP_M)
    pid_m = first_pid_m + ((pid % num_pid_in_group) % group_size_m)
    pid_n = (pid % num_pid_in_group) // group_size_m

    offs_am = (pid_m * BLOCK_M + tl.arange(0, BLOCK_M)) % M
    offs_bn = (pid_n * BLOCK_N + tl.arange(0, BLOCK_N)) % N
    offs_k = tl.arange(0, BLOCK_K)
    a_ptrs = a_ptr + offs_am[:, None] * stride_am + offs_k[None, :] * stride_ak
    b_ptrs = b_ptr + offs_k[:, None] * stride_bk + offs_bn[None, :] * stride_bn

    acc = tl.zeros((BLOCK_M, BLOCK_N), dtype=tl.float32)
    for kk in range(0, tl.cdiv(K, BLOCK_K)):
        a = tl.load(a_ptrs, mask=offs_k[None, :] < K - kk * BLOCK_K, other=0.0)
        b = tl.load(b_ptrs, mask=offs_k[:, None] < K - kk * BLOCK_K, other=0.0)
        acc = tl.dot(a, b, acc)
        a_ptrs += BLOCK_K * stride_ak
        b_ptrs += BLOCK_K * stride_bk

    c = acc.to(c_ptr.dtype.element_ty)
    offs_cm = pid_m * BLOCK_M + tl.arange(0, BLOCK_M)
    offs_cn = pid_n * BLOCK_N + tl.arange(0, BLOCK_N)
    c_ptrs = c_ptr + offs_cm[:, None] * stride_cm + offs_cn[None, :] * stride_cn
    mask = (offs_cm[:, None] < M) & (offs_cn[None, :] < N)
    tl.store(c_ptrs, c, mask=mask)

# config = {"BLOCK_K": 128, "BLOCK_M": 32, "BLOCK_N": 256, "GROUP_M": 8, "arch": "sm_80", "dtype": "fp16", "num_ctas": 1, "num_stages": 2, "num_warps": 4}
# arch = sm_80


// ===== COMPILED SASS (sm_80) =====

	.target	sm_80

	.elftype	@"ET_EXEC"


//--------------------- .note.nv.tkinfo           --------------------------
	.section	.note.nv.tkinfo,"",@"SHT_NOTE"
	.sectionflags	@"SHF_NOTE_NV_TKINFO"
	.tkinfo
        /*0018*/ 	.word	0x00000002
        /*0030*/ 	.string	""
        /*0030*/ 	.string	"ptxas"
        /*0030*/ 	.string	"Cuda compilation tools, release 13.0, V13.0.88"
        /*0030*/ 	.string	"Build cuda_13.0.r13.0/compiler.36424714_0"
        /*0030*/ 	.string	"-v  -suppress-debug-info  -lineinfo  -arch sm_80 "



//--------------------- .note.nv.cuinfo           --------------------------
	.section	.note.nv.cuinfo,"",@"SHT_NOTE"
	.sectionflags	@"SHF_NOTE_NV_CUINFO"
        /*0018*/ 	.short	0x0002
        /*001a*/ 	.short	0x0050
        /*001c*/ 	.short	0x0082
	.zero		2


//--------------------- .nv.info                  --------------------------
	.section	.nv.info,"",@"SHT_CUDA_INFO"
	.align	4


	//----- nvinfo : EIATTR_REGCOUNT
	.align		4
        /*0000*/ 	.byte	0x04, 0x2f
        /*0002*/ 	.short	(.L_1 - .L_0)
	.align		4
.L_0:
        /*0004*/ 	.word	index@(matmul_kernel)
        /*0008*/ 	.word	0x00000020


	//----- nvinfo : EIATTR_FRAME_SIZE
	.align		4
.L_1:
        /*000c*/ 	.byte	0x04, 0x11
        /*000e*/ 	.short	(.L_3 - .L_2)
	.align		4
.L_2:
        /*0010*/ 	.word	index@(matmul_kernel)
        /*0014*/ 	.word	0x00001a88


	//----- nvinfo : EIATTR_MIN_STACK_SIZE
	.align		4
.L_3:
        /*0018*/ 	.byte	0x04, 0x12
        /*001a*/ 	.short	(.L_5 - .L_4)
	.align		4
.L_4:
        /*001c*/ 	.word	index@(matmul_kernel)
        /*0020*/ 	.word	0x00001a88
.L_5:


//--------------------- .nv.info.matmul_kernel    --------------------------
	.section	.nv.info.matmul_kernel,"",@"SHT_CUDA_INFO"
	.sectionflags	@""
	.align	4


	//----- nvinfo : EIATTR_CUDA_API_VERSION
	.align		4
        /*0000*/ 	.byte	0x04, 0x37
        /*0002*/ 	.short	(.L_7 - .L_6)
.L_6:
        /*0004*/ 	.word	0x00000082


	//----- nvinfo : EIATTR_SW2861232_WAR
	.align		4
.L_7:
        /*0008*/ 	.byte	0x01, 0x35
	.zero		2


	//----- nvinfo : EIATTR_PARAM_CBANK
	.align		4
        /*000c*/ 	.byte	0x04, 0x0a
        /*000e*/ 	.short	(.L_9 - .L_8)
	.align		4
.L_8:
        /*0010*/ 	.word	index@(.nv.constant0.matmul_kernel)
        /*0014*/ 	.short	0x0160
        /*0016*/ 	.short	0x0050


	//----- nvinfo : EIATTR_CBANK_PARAM_SIZE
	.align		4
.L_9:
        /*0018*/ 	.byte	0x03, 0x19
        /*001a*/ 	.short	0x0050


	//----- nvinfo : EIATTR_KPARAM_INFO
	.align		4
        /*001c*/ 	.byte	0x04, 0x17
        /*001e*/ 	.short	(.L_11 - .L_10)
.L_10:
        /*0020*/ 	.word	0x00000000
        /*0024*/ 	.short	0x000d
        /*0026*/ 	.short	0x0048
        /*0028*/ 	.byte	0x00, 0xf4, 0x21, 0x00


	//----- nvinfo : EIATTR_KPARAM_INFO
	.align		4
.L_11:
        /*002c*/ 	.byte	0x04, 0x17
        /*002e*/ 	.short	(.L_13 - .L_12)
.L_12:
        /*0030*/ 	.word	0x00000000
        /*0034*/ 	.short	0x000c
        /*0036*/ 	.short	0x0040
        /*0038*/ 	.byte	0x00, 0xf4, 0x21, 0x00


	//----- nvinfo : EIATTR_KPARAM_INFO
	.align		4
.L_13:
        /*003c*/ 	.byte	0x04, 0x17
        /*003e*/ 	.short	(.L_15 - .L_14)
.L_14:
        /*0040*/ 	.word	0x00000000
        /*0044*/ 	.short	0x000b
        /*0046*/ 	.short	0x0038
        /*0048*/ 	.byte	0x00, 0xf0, 0x11, 0x00


	//----- nvinfo : EIATTR_KPARAM_INFO
	.align		4
.L_15:
        /*004c*/ 	.byte	0x04, 0x17
        /*004e*/ 	.short	(.L_17 - .L_16)
.L_16:
        /*0050*/ 	.word	0x00000000
        /*0054*/ 	.short	0x000a
        /*0056*/ 	.short	0x0034
        /*0058*/ 	.byte	0x00, 0xf0, 0x11, 0x00


	//----- nvinfo : EIATTR_KPARAM_INFO
	.align		4
.L_17:
        /*005c*/ 	.byte	0x04, 0x17
        /*005e*/ 	.short	(.L_19 - .L_18)
.L_18:
        /*0060*/ 	.word	0x00000000
        /*0064*/ 	.short	0x0009
        /*0066*/ 	.short	0x0030
        /*0068*/ 	.byte	0x00, 0xf0, 0x11, 0x00


	//----- nvinfo : EIATTR_KPARAM_INFO
	.align		4
.L_19:
        /*006c*/ 	.byte	0x04, 0x17
        /*006e*/ 	.short	(.L_21 - .L_20)
.L_20:
        /*0070*/ 	.word	0x00000000
        /*0074*/ 	.short	0x0008
        /*0076*/ 	.short	0x002c
        /*0078*/ 	.byte	0x00, 0xf0, 0x11, 0x00


	//----- nvinfo : EIATTR_KPARAM_INFO
	.align		4
.L_21:
        /*007c*/ 	.byte	0x04, 0x17
        /*007e*/ 	.short	(.L_23 - .L_22)
.L_22:
        /*0080*/ 	.word	0x00000000
        /*0084*/ 	.short	0x0007
        /*0086*/ 	.short	0x0028
        /*0088*/ 	.byte	0x00, 0xf0, 0x11, 0x00


	//----- nvinfo : EIATTR_KPARAM_INFO
	.align		4
.L_23:
        /*008c*/ 	.byte	0x04, 0x17
        /*008e*/ 	.short	(.L_25 - .L_24)
.L_24:
        /*0090*/ 	.word	0x00000000
        /*0094*/ 	.short	0x0006
        /*0096*/ 	.short	0x0024
        /*0098*/ 	.byte	0x00, 0xf0, 0x11, 0x00


	//----- nvinfo : EIATTR_KPARAM_INFO
	.align		4
.L_25:
        /*009c*/ 	.byte	0x04, 0x17
        /*009e*/ 	.short	(.L_27 - .L_26)
.L_26:
        /*00a0*/ 	.word	0x00000000
        /*00a4*/ 	.short	0x0005
        /*00a6*/ 	.short	0x0020
        /*00a8*/ 	.byte	0x00, 0xf0, 0x11, 0x00


	//----- nvinfo : EIATTR_KPARAM_INFO
	.align		4
.L_27:
        /*00ac*/ 	.byte	0x04, 0x17
        /*00ae*/ 	.short	(.L_29 - .L_28)
.L_28:
        /*00b0*/ 	.word	0x00000000
        /*00b4*/ 	.short	0x0004
        /*00b6*/ 	.short	0x001c
        /*00b8*/ 	.byte	0x00, 0xf0, 0x11, 0x00


	//----- nvinfo : EIATTR_KPARAM_INFO
	.align		4
.L_29:
        /*00bc*/ 	.byte	0x04, 0x17
        /*00be*/ 	.short	(.L_31 - .L_30)
.L_30:
        /*00c0*/ 	.word	0x00000000
        /*00c4*/ 	.short	0x0003
        /*00c6*/ 	.short	0x0018
        /*00c8*/ 	.byte	0x00, 0xf0, 0x11, 0x00


	//----- nvinfo : EIATTR_KPARAM_INFO
	.align		4
.L_31:
        /*00cc*/ 	.byte	0x04, 0x17
        /*00ce*/ 	.short	(.L_33 - .L_32)
.L_32:
        /*00d0*/ 	.word	0x00000000
        /*00d4*/ 	.short	0x0002
        /*00d6*/ 	.short	0x0010
        /*00d8*/ 	.byte	0x00, 0xf4, 0x21, 0x00


	//----- nvinfo : EIATTR_KPARAM_INFO
	.align		4
.L_33:
        /*00dc*/ 	.byte	0x04, 0x17
        /*00de*/ 	.short	(.L_35 - .L_34)
.L_34:
        /*00e0*/ 	.word	0x00000000
        /*00e4*/ 	.short	0x0001
        /*00e6*/ 	.short	0x0008
        /*00e8*/ 	.byte	0x00, 0xf4, 0x21, 0x00


	//----- nvinfo : EIATTR_KPARAM_INFO
	.align		4
.L_35:
        /*00ec*/ 	.byte	0x04, 0x17
        /*00ee*/ 	.short	(.L_37 - .L_36)
.L_36:
        /*00f0*/ 	.word	0x00000000
        /*00f4*/ 	.short	0x0000
        /*00f6*/ 	.short	0x0000
        /*00f8*/ 	.byte	0x00, 0xf4, 0x21, 0x00


	//----- nvinfo : EIATTR_MAXREG_COUNT
	.align		4
.L_37:
        /*00fc*/ 	.byte	0x03, 0x1b
        /*00fe*/ 	.short	0x00ff


	//----- nvinfo : EIATTR_NUM_BARRIERS
	.align		4
        /*0100*/ 	.byte	0x02, 0x4c
        /*0102*/ 	.byte	0x01
	.zero		1


	//----- nvinfo : EIATTR_ANNOTATIONS
	.align		4
        /*0104*/ 	.byte	0x04, 0x55
        /*0106*/ 	.short	(.L_39 - .L_38)


	//   ....[0]....
.L_38:
        /*0108*/ 	.word	0x00000001
        /*010c*/ 	.byte	0xf0, 0x05, 0x00, 0x00, 0x01, 0x00, 0x00, 0x00, 0x20, 0x06, 0x00, 0x00, 0x01, 0x00, 0x00, 0x00
        /* <DEDUP_REMOVED lines=3275> */
        /*cdcc*/ 	.byte	0x40, 0x86, 0x03, 0x00, 0x01, 0x00, 0x00, 0x00, 0x50, 0x86, 0x03, 0x00


	//----- nvinfo : EIATTR_MERCURY_ISA_VERSION
	.align		4
.L_39:
        /*cdd8*/ 	.byte	0x03, 0x5f
        /*cdda*/ 	.short	0x0000


	//----- nvinfo : EIATTR_EXIT_INSTR_OFFSETS
	.align		4
        /*cddc*/ 	.byte	0x04, 0x1c
        /*cdde*/ 	.short	(.L_41 - .L_40)


	//   ....[0]....
.L_40:
        /*cde0*/ 	.word	0x00038960


	//   ....[1]....
        /*cde4*/ 	.word	0x00038990


	//----- nvinfo : EIATTR_REQNTID
	.align		4
.L_41:
        /*cde8*/ 	.byte	0x04, 0x10
        /*cdea*/ 	.short	(.L_43 - .L_42)
.L_42:
        /*cdec*/ 	.word	0x00000080
        /*cdf0*/ 	.word	0x00000001
        /*cdf4*/ 	.word	0x00000001
.L_43:


//--------------------- .nv.callgraph             --------------------------
	.section	.nv.callgraph,"",@"SHT_CUDA_CALLGRAPH"
	.align	4
	.sectionentsize	8
	.align		4
        /*0000*/ 	.word	0x00000000
	.align		4
        /*0004*/ 	.word	0xffffffff
	.align		4
        /*0008*/ 	.word	0x00000000
	.align		4
        /*000c*/ 	.word	0xfffffffe
	.align		4
        /*0010*/ 	.word	0x00000000
	.align		4
        /*0014*/ 	.word	0xfffffffd
	.align		4
        /*0018*/ 	.word	0x00000000
	.align		4
        /*001c*/ 	.word	0xfffffffc


//--------------------- .nv.rel.action            --------------------------
	.section	.nv.rel.action,"",@"SHT_CUDA_RELOCINFO"
	.align	8
	.sectionentsize	8
        /*0000*/ 	.byte	0x73, 0x00, 0x00, 0x00, 0x00, 0x00, 0x00, 0x00, 0x00, 0x00, 0x00, 0x11, 0x25, 0x00, 0x05, 0x36


//--------------------- .nv.constant0.matmul_kernel --------------------------
	.section	.nv.constant0.matmul_kernel,"a",@progbits
	.sectionflags	@""
	.align	4
.nv.constant0.matmul_kernel:
	.zero		432


//--------------------- .text.matmul_kernel       --------------------------
	.section	.text.matmul_kernel,"ax",@progbits
	.sectioninfo	@"SHI_REGISTERS=32"
	.align	128
        .global         matmul_kernel
        .type           matmul_kernel,@function
        .size           matmul_kernel,(.L_x_5 - matmul_kernel)
        .other          matmul_kernel,@"STO_CUDA_ENTRY STV_DEFAULT"
matmul_kernel:
.text.matmul_kernel:
[----:B------:R-:W-:-:S03]  /*0000*/  IMAD.MOV.U32 R1, RZ, RZ, c[0x0][0x28] ;  /* 0x00000a00ff017624 */ /* 0x000fc600078e00ff */
[----:B------:R-:W-:Y:S01]  /*0010*/  IMAD.MOV.U32 R0, RZ, RZ, c[0x0][0x17c] ;  /* 0x00005f00ff007624 */ /* 0x000fe200078e00ff */
[----:B------:R-:W0:Y:S01]  /*0020*/  S2R R12, SR_TID.X ;  /* 0x00000000000c7919 */ /* 0x000e220000002100 */
[----:B------:R-:W-:Y:S01]  /*0030*/  IADD3 R1, R1, -0x1a88, RZ ;  /* 0xffffe57801017810 */ /* 0x000fe20007ffe0ff */
[----:B------:R-:W-:Y:S02]  /*0040*/  ULDC.64 UR10, c[0x0][0x118] ;  /* 0x00004600000a7ab9 */ /* 0x000fe40000000a00 */
[----:B------:R-:W-:-:S04]  /*0050*/  IADD3 R0, R0, 0xff, RZ ;  /* 0x000000ff00007810 */ /* 0x000fc80007ffe0ff */
[----:B------:R-:W-:-:S04]  /*0060*/  SHF.R.S32.HI R3, RZ, 0x1f, R0 ;  /* 0x0000001fff037819 */ /* 0x000fc80000011400 */
[----:B------:R-:W-:-:S04]  /*0070*/  LEA.HI R3, R3, R0, RZ, 0x8 ;  /* 0x0000000003037211 */ /* 0x000fc800078f40ff */
[----:B------:R-:W-:Y:S02]  /*0080*/  SHF.R.S32.HI R0, RZ, 0x8, R3 ;  /* 0x00000008ff007819 */ /* 0x000fe40000011403 */
[----:B------:R-:W1:Y:S03]  /*0090*/  S2R R3, SR_CTAID.X ;  /* 0x0000000000037919 */ /* 0x000e660000002500 */
[----:B------:R-:W-:-:S05]  /*00a0*/  IMAD.SHL.U32 R0, R0, 0x8, RZ ;  /* 0x0000000800007824 */ /* 0x000fca00078e00ff */
[-C--:B------:R-:W-:Y:S02]  /*00b0*/  IABS R7, R0.reuse ;  /* 0x0000000000077213 */ /* 0x080fe40000000000 */
[----:B------:R-:W-:Y:S02]  /*00c0*/  IABS R10, R0 ;  /* 0x00000000000a7213 */ /* 0x000fe40000000000 */
[----:B------:R-:W2:Y:S01]  /*00d0*/  I2F.RP R2, R7 ;  /* 0x0000000700027306 */ /* 0x000ea20000209400 */
[----:B-1----:R-:W-:-:S07]  /*00e0*/  IABS R8, R3 ;  /* 0x0000000300087213 */ /* 0x002fce0000000000 */
[----:B--2---:R-:W1:Y:S02]  /*00f0*/  MUFU.RCP R2, R2 ;  /* 0x0000000200027308 */ /* 0x004e640000001000 */
[----:B-1----:R-:W-:Y:S01]  /*0100*/  IADD3 R4, R2, 0xffffffe, RZ ;  /* 0x0ffffffe02047810 */ /* 0x002fe20007ffe0ff */
[----:B------:R-:W-:-:S05]  /*0110*/  IMAD.MOV R2, RZ, RZ, -R10 ;  /* 0x000000ffff027224 */ /* 0x000fca00078e0a0a */
[----:B------:R1:W2:Y:S02]  /*0120*/  F2I.FTZ.U32.TRUNC.NTZ R5, R4 ;  /* 0x0000000400057305 */ /* 0x0002a4000021f000 */
[----:B-1----:R-:W-:Y:S02]  /*0130*/  IMAD.MOV.U32 R4, RZ, RZ, RZ ;  /* 0x000000ffff047224 */ /* 0x002fe400078e00ff */
[----:B--2---:R-:W-:-:S04]  /*0140*/  IMAD.MOV R6, RZ, RZ, -R5 ;  /* 0x000000ffff067224 */ /* 0x004fc800078e0a05 */
[----:B------:R-:W-:Y:S02]  /*0150*/  IMAD R9, R6, R7, RZ ;  /* 0x0000000706097224 */ /* 0x000fe400078e02ff */
[----:B------:R-:W-:Y:S02]  /*0160*/  IMAD.MOV.U32 R6, RZ, RZ, R8 ;  /* 0x000000ffff067224 */ /* 0x000fe400078e0008 */
[----:B------:R-:W-:-:S06]  /*0170*/  IMAD.HI.U32 R5, R5, R9, R4 ;  /* 0x0000000905057227 */ /* 0x000fcc00078e0004 */
[----:B------:R-:W-:-:S04]  /*0180*/  IMAD.HI.U32 R5, R5, R6, RZ ;  /* 0x0000000605057227 */ /* 0x000fc800078e00ff */
[----:B------:R-:W-:-:S05]  /*0190*/  IMAD R2, R5, R2, R6 ;  /* 0x0000000205027224 */ /* 0x000fca00078e0206 */
[----:B------:R-:W-:-:S13]  /*01a0*/  ISETP.GT.U32.AND P1, PT, R7, R2, PT ;  /* 0x000000020700720c */ /* 0x000fda0003f24070 */
[----:B------:R-:W-:Y:S01]  /*01b0*/  @!P1 IMAD.IADD R2, R2, 0x1, -R7 ;  /* 0x0000000102029824 */ /* 0x000fe200078e0a07 */
[----:B------:R-:W-:Y:S02]  /*01c0*/  @!P1 IADD3 R5, R5, 0x1, RZ ;  /* 0x0000000105059810 */ /* 0x000fe40007ffe0ff */
[----:B------:R-:W-:Y:S02]  /*01d0*/  ISETP.NE.AND P1, PT, R0, RZ, PT ;  /* 0x000000ff0000720c */ /* 0x000fe40003f25270 */
[----:B------:R-:W-:Y:S02]  /*01e0*/  ISETP.GE.U32.AND P0, PT, R2, R7, PT ;  /* 0x000000070200720c */ /* 0x000fe40003f06070 */
[----:B------:R-:W-:-:S04]  /*01f0*/  LOP3.LUT R2, R3, R0, RZ, 0x3c, !PT ;  /* 0x0000000003027212 */ /* 0x000fc800078e3cff */
[----:B------:R-:W-:Y:S01]  /*0200*/  ISETP.GE.AND P2, PT, R2, RZ, PT ;  /* 0x000000ff0200720c */ /* 0x000fe20003f46270 */
[----:B------:R-:W-:-:S05]  /*0210*/  IMAD.MOV.U32 R2, RZ, RZ, 0x1f ;  /* 0x0000001fff027424 */ /* 0x000fca00078e00ff */
[----:B------:R-:W-:Y:S02]  /*0220*/  IADD3 R2, R2, c[0x0][0x178], RZ ;  /* 0x00005e0002027a10 */ /* 0x000fe40007ffe0ff */
[----:B------:R-:W-:-:S05]  /*0230*/  @P0 IADD3 R5, R5, 0x1, RZ ;  /* 0x0000000105050810 */ /* 0x000fca0007ffe0ff */
[----:B------:R-:W-:Y:S01]  /*0240*/  IMAD.MOV.U32 R4, RZ, RZ, R5 ;  /* 0x000000ffff047224 */ /* 0x000fe200078e0005 */
[----:B------:R-:W-:-:S03]  /*0250*/  SHF.R.S32.HI R5, RZ, 0x1f, R2 ;  /* 0x0000001fff057819 */ /* 0x000fc60000011402 */
[----:B------:R-:W-:Y:S01]  /*0260*/  @!P2 IMAD.MOV R4, RZ, RZ, -R4 ;  /* 0x000000ffff04a224 */ /* 0x000fe200078e0a04 */
[----:B------:R-:W-:Y:S02]  /*0270*/  @!P1 LOP3.LUT R4, RZ, R0, RZ, 0x33, !PT ;  /* 0x00000000ff049212 */ /* 0x000fe400078e33ff */
[----:B------:R-:W-:-:S03]  /*0280*/  LEA.HI R5, R5, R2, RZ, 0x5 ;  /* 0x0000000205057211 */ /* 0x000fc600078f28ff */
[----:B------:R-:W-:Y:S02]  /*0290*/  IMAD.SHL.U32 R2, R4, 0x8, RZ ;  /* 0x0000000804027824 */ /* 0x000fe400078e00ff */
[----:B------:R-:W-:-:S03]  /*02a0*/  IMAD.MOV R4, RZ, RZ, -R4 ;  /* 0x000000ffff047224 */ /* 0x000fc600078e0a04 */
[----:B------:R-:W-:Y:S01]  /*02b0*/  LEA.HI.SX32 R5, R5, -R2, 0x1b ;  /* 0x8000000205057211 */ /* 0x000fe200078fdaff */
[----:B------:R-:W-:Y:S02]  /*02c0*/  IMAD R11, R0, R4, R3 ;  /* 0x00000004000b7224 */ /* 0x000fe400078e0203 */
[----:B------:R-:W-:Y:S01]  /*02d0*/  IMAD.MOV.U32 R4, RZ, RZ, RZ ;  /* 0x000000ffff047224 */ /* 0x000fe200078e00ff */
[----:B------:R-:W-:-:S04]  /*02e0*/  IMNMX R6, R5, 0x8, PT ;  /* 0x0000000805067817 */ /* 0x000fc80003800200 */
[-C--:B------:R-:W-:Y:S02]  /*02f0*/  IABS R8, R6.reuse ;  /* 0x0000000600087213 */ /* 0x080fe40000000000 */
[----:B------:R-:W-:Y:S02]  /*0300*/  IABS R0, R6 ;  /* 0x0000000600007213 */ /* 0x000fe40000000000 */
[----:B------:R-:W1:Y:S08]  /*0310*/  I2F.RP R7, R8 ;  /* 0x0000000800077306 */ /* 0x000e700000209400 */
[----:B-1----:R-:W1:Y:S02]  /*0320*/  MUFU.RCP R7, R7 ;  /* 0x0000000700077308 */ /* 0x002e640000001000 */
[----:B-1----:R-:W-:-:S06]  /*0330*/  IADD3 R5, R7, 0xffffffe, RZ ;  /* 0x0ffffffe07057810 */ /* 0x002fcc0007ffe0ff */
[----:B------:R-:W1:Y:S02]  /*0340*/  F2I.FTZ.U32.TRUNC.NTZ R5, R5 ;  /* 0x0000000500057305 */ /* 0x000e64000021f000 */
[----:B-1----:R-:W-:-:S04]  /*0350*/  IMAD.MOV R9, RZ, RZ, -R5 ;  /* 0x000000ffff097224 */ /* 0x002fc800078e0a05 */
[----:B------:R-:W-:Y:S01]  /*0360*/  IMAD.MOV.U32 R3, RZ, RZ, R9 ;  /* 0x000000ffff037224 */ /* 0x000fe200078e0009 */
[----:B------:R-:W-:-:S03]  /*0370*/  IABS R9, R11 ;  /* 0x0000000b00097213 */ /* 0x000fc60000000000 */
[----:B------:R-:W-:-:S04]  /*0380*/  IMAD R3, R3, R8, RZ ;  /* 0x0000000803037224 */ /* 0x000fc800078e02ff */
[----:B------:R-:W-:Y:S01]  /*0390*/  IMAD.HI.U32 R4, R5, R3, R4 ;  /* 0x0000000305047227 */ /* 0x000fe200078e0004 */
[----:B0-----:R-:W-:-:S03]  /*03a0*/  SHF.R.U32.HI R5, RZ, 0x5, R12 ;  /* 0x00000005ff057819 */ /* 0x001fc6000001160c */
[----:B------:R-:W-:Y:S01]  /*03b0*/  IMAD.MOV R3, RZ, RZ, -R0 ;  /* 0x000000ffff037224 */ /* 0x000fe200078e0a00 */
[----:B------:R-:W-:Y:S01]  /*03c0*/  SGXT.U32 R13, R5, 0x2 ;  /* 0x00000002050d781a */ /* 0x000fe20000000000 */
[----:B------:R-:W-:-:S03]  /*03d0*/  IMAD.HI.U32 R0, R4, R9, RZ ;  /* 0x0000000904007227 */ /* 0x000fc600078e00ff */
[----:B------:R-:W-:Y:S01]  /*03e0*/  LOP3.LUT R5, R13, 0x4, RZ, 0xfc, !PT ;  /* 0x000000040d057812 */ /* 0x000fe200078efcff */
[----:B------:R-:W-:Y:S02]  /*03f0*/  IMAD R3, R0, R3, R9 ;  /* 0x0000000300037224 */ /* 0x000fe400078e0209 */
[----:B------:R-:W-:-:S03]  /*0400*/  IMAD.MOV.U32 R4, RZ, RZ, 0x7f ;  /* 0x0000007fff047424 */ /* 0x000fc600078e00ff */
[----:B------:R-:W-:Y:S02]  /*0410*/  ISETP.GT.U32.AND P1, PT, R8, R3, PT ;  /* 0x000000030800720c */ /* 0x000fe40003f24070 */
[----:B------:R-:W-:Y:S02]  /*0420*/  IADD3 R14, R4, c[0x0][0x180], RZ ;  /* 0x00006000040e7a10 */ /* 0x000fe40007ffe0ff */
[C---:B------:R-:W-:Y:S02]  /*0430*/  LOP3.LUT R4, R13.reuse, 0x8, RZ, 0xfc, !PT ;  /* 0x000000080d047812 */ /* 0x040fe400078efcff */
[C---:B------:R-:W-:Y:S02]  /*0440*/  LOP3.LUT R4, R13.reuse, 0x14, RZ, 0xfc, !PT ;  /* 0x000000140d047812 */ /* 0x040fe400078efcff */
[C---:B------:R-:W-:Y:S02]  /*0450*/  LOP3.LUT R4, R13.reuse, 0x20, RZ, 0xfc, !PT ;  /* 0x000000200d047812 */ /* 0x040fe400078efcff */
[----:B------:R-:W-:-:S02]  /*0460*/  LOP3.LUT R4, R13, 0x2c, RZ, 0xfc, !PT ;  /* 0x0000002c0d047812 */ /* 0x000fc400078efcff */
[----:B------:R-:W-:Y:S01]  /*0470*/  LOP3.LUT R4, R13, 0x38, RZ, 0xfc, !PT ;  /* 0x000000380d047812 */ /* 0x000fe200078efcff */
[----:B------:R-:W-:Y:S01]  /*0480*/  @!P1 IMAD.IADD R3, R3, 0x1, -R8 ;  /* 0x0000000103039824 */ /* 0x000fe200078e0a08 */
[----:B------:R-:W-:Y:S02]  /*0490*/  @!P1 IADD3 R0, R0, 0x1, RZ ;  /* 0x0000000100009810 */ /* 0x000fe40007ffe0ff */
[----:B------:R-:W-:Y:S02]  /*04a0*/  ISETP.NE.AND P1, PT, R6, RZ, PT ;  /* 0x000000ff0600720c */ /* 0x000fe40003f25270 */
[----:B------:R-:W-:Y:S02]  /*04b0*/  ISETP.GE.U32.AND P0, PT, R3, R8, PT ;  /* 0x000000080300720c */ /* 0x000fe40003f06070 */
[----:B------:R-:W-:Y:S02]  /*04c0*/  LOP3.LUT R3, R11, R6, RZ, 0x3c, !PT ;  /* 0x000000060b037212 */ /* 0x000fe400078e3cff */
[----:B------:R-:W-:-:S02]  /*04d0*/  LOP3.LUT R4, R13, 0x44, RZ, 0xfc, !PT ;  /* 0x000000440d047812 */ /* 0x000fc400078efcff */
[----:B------:R-:W-:Y:S02]  /*04e0*/  ISETP.GE.AND P2, PT, R3, RZ, PT ;  /* 0x000000ff0300720c */ /* 0x000fe40003f46270 */
[C---:B------:R-:W-:Y:S02]  /*04f0*/  LOP3.LUT R4, R13.reuse, 0x50, RZ, 0xfc, !PT ;  /* 0x000000500d047812 */ /* 0x040fe400078efcff */
[C---:B------:R-:W-:Y:S02]  /*0500*/  LOP3.LUT R4, R13.reuse, 0x5c, RZ, 0xfc, !PT ;  /* 0x0000005c0d047812 */ /* 0x040fe400078efcff */
[----:B------:R-:W-:Y:S02]  /*0510*/  LOP3.LUT R4, R13, 0x68, RZ, 0xfc, !PT ;  /* 0x000000680d047812 */ /* 0x000fe400078efcff */
[----:B------:R-:W-:Y:S02]  /*0520*/  @P0 IADD3 R0, R0, 0x1, RZ ;  /* 0x0000000100000810 */ /* 0x000fe40007ffe0ff */
[----:B------:R-:W-:-:S02]  /*0530*/  ISETP.GT.AND P0, PT, R14, 0x7f, PT ;  /* 0x0000007f0e00780c */ /* 0x000fc40003f04270 */
[----:B------:R-:W-:Y:S01]  /*0540*/  LOP3.LUT R4, R13, 0x74, RZ, 0xfc, !PT ;  /* 0x000000740d047812 */ /* 0x000fe200078efcff */
[----:B------:R-:W-:Y:S01]  /*0550*/  @!P2 IMAD.MOV R0, RZ, RZ, -R0 ;  /* 0x000000ffff00a224 */ /* 0x000fe200078e0a00 */
[----:B------:R-:W-:-:S05]  /*0560*/  @!P1 LOP3.LUT R0, RZ, R6, RZ, 0x33, !PT ;  /* 0x00000006ff009212 */ /* 0x000fca00078e33ff */
[----:B------:R-:W-:Y:S02]  /*0570*/  IMAD.MOV R3, RZ, RZ, -R0 ;  /* 0x000000ffff037224 */ /* 0x000fe400078e0a00 */
[----:B------:R-:W-:Y:S02]  /*0580*/  IMAD.SHL.U32 R29, R0, 0x100, RZ ;  /* 0x00000100001d7824 */ /* 0x000fe400078e00ff */
[----:B------:R-:W-:-:S04]  /*0590*/  IMAD R3, R6, R3, R11 ;  /* 0x0000000306037224 */ /* 0x000fc800078e020b */
[----:B------:R-:W-:Y:S01]  /*05a0*/  IMAD.IADD R3, R2, 0x1, R3 ;  /* 0x0000000102037824 */ /* 0x000fe200078e0203 */
[----:B------:R-:W-:-:S05]  /*05b0*/  LOP3.LUT R2, R12, 0x1f, RZ, 0xc0, !PT ;  /* 0x0000001f0c027812 */ /* 0x000fca00078ec0ff */
[----:B------:R-:W-:Y:S01]  /*05c0*/  IMAD R2, R3, 0x20, R2 ;  /* 0x0000002003027824 */ /* 0x000fe200078e0202 */
[C---:B------:R-:W-:Y:S02]  /*05d0*/  LOP3.LUT R3, R13.reuse, 0xc, RZ, 0xfc, !PT ;  /* 0x0000000c0d037812 */ /* 0x040fe400078efcff */
[C---:B------:R-:W-:Y:S02]  /*05e0*/  LOP3.LUT R3, R13.reuse, 0x18, RZ, 0xfc, !PT ;  /* 0x000000180d037812 */ /* 0x040fe400078efcff */
[----:B------:R0:W-:Y:S01]  /*05f0*/  STL [R1+0xc58], R2 ;  /* 0x000c580201007387 */ /* 0x0001e20000100800 */
[C---:B------:R-:W-:Y:S02]  /*0600*/  LOP3.LUT R3, R13.reuse, 0x24, RZ, 0xfc, !PT ;  /* 0x000000240d037812 */ /* 0x040fe400078efcff */
[C---:B------:R-:W-:Y:S01]  /*0610*/  LOP3.LUT R3, R13.reuse, 0x30, RZ, 0xfc, !PT ;  /* 0x000000300d037812 */ /* 0x040fe200078efcff */
[----:B------:R1:W-:Y:S01]  /*0620*/  STL [R1+0x1f8], R29 ;  /* 0x0001f81d01007387 */ /* 0x0003e20000100800 */
[----:B------:R-:W-:-:S02]  /*0630*/  LOP3.LUT R3, R13, 0x3c, RZ, 0xfc, !PT ;  /* 0x0000003c0d037812 */ /* 0x000fc400078efcff */
[C---:B------:R-:W-:Y:S02]  /*0640*/  LOP3.LUT R3, R13.reuse, 0x48, RZ, 0xfc, !PT ;  /* 0x000000480d037812 */ /* 0x040fe400078efcff */
[C---:B------:R-:W-:Y:S02]  /*0650*/  LOP3.LUT R3, R13.reuse, 0x54, RZ, 0xfc, !PT ;  /* 0x000000540d037812 */ /* 0x040fe400078efcff */
[C---:B0-----:R-:W-:Y:S02]  /*0660*/  LOP3.LUT R2, R13.reuse, 0x10, RZ, 0xfc, !PT ;  /* 0x000000100d027812 */ /* 0x041fe400078efcff */
[C---:B------:R-:W-:Y:S02]  /*0670*/  LOP3.LUT R2, R13.reuse, 0x1c, RZ, 0xfc, !PT ;  /* 0x0000001c0d027812 */ /* 0x040fe400078efcff */
[C---:B------:R-:W-:Y:S02]  /*0680*/  LOP3.LUT R2, R13.reuse, 0x28, RZ, 0xfc, !PT ;  /* 0x000000280d027812 */ /* 0x040fe400078efcff */
[----:B------:R-:W-:-:S02]  /*0690*/  LOP3.LUT R2, R13, 0x34, RZ, 0xfc, !PT ;  /* 0x000000340d027812 */ /* 0x000fc400078efcff */
[C---:B------:R-:W-:Y:S02]  /*06a0*/  LOP3.LUT R2, R13.reuse, 0x40, RZ, 0xfc, !PT ;  /* 0x000000400d027812 */ /* 0x040fe400078efcff */
[C---:B------:R-:W-:Y:S02]  /*06b0*/  LOP3.LUT R2, R13.reuse, 0x4c, RZ, 0xfc, !PT ;  /* 0x0000004c0d027812 */ /* 0x040fe400078efcff */
[C---:B------:R-:W-:Y:S02]  /*06c0*/  LOP3.LUT R2, R13.reuse, 0x58, RZ, 0xfc, !PT ;  /* 0x000000580d027812 */ /* 0x040fe400078efcff */
[C---:B------:R-:W-:Y:S02]  /*06d0*/  LOP3.LUT R3, R13.reuse, 0x60, RZ, 0xfc, !PT ;  /* 0x000000600d037812 */ /* 0x040fe400078efcff */
[C---:B------:R-:W-:Y:S02]  /*06e0*/  LOP3.LUT R2, R13.reuse, 0x64, RZ, 0xfc, !PT ;  /* 0x000000640d027812 */ /* 0x040fe400078efcff */
[----:B------:R-:W-:-:S02]  /*06f0*/  LOP3.LUT R3, R13, 0x6c, RZ, 0xfc, !PT ;  /* 0x0000006c0d037812 */ /* 0x000fc400078efcff */
[C---:B------:R-:W-:Y:S02]  /*0700*/  LOP3.LUT R2, R13.reuse, 0x70, RZ, 0xfc, !PT ;  /* 0x000000700d027812 */ /* 0x040fe400078efcff */
[C---:B------:R-:W-:Y:S02]  /*0710*/  LOP3.LUT R3, R13.reuse, 0x78, RZ, 0xfc, !PT ;  /* 0x000000780d037812 */ /* 0x040fe400078efcff */
[----:B------:R-:W-:Y:S01]  /*0720*/  LOP3.LUT R2, R13, 0x7c, RZ, 0xfc, !PT ;  /* 0x0000007c0d027812 */ /* 0x000fe200078efcff */
[----:B------:R-:W-:Y:S05]  /*0730*/  @P0 BRA `(.L_x_0) ;  /* 0x0000017000000947 */ /* 0x000fea0003800000 */
[----:B-1----:R-:W-:Y:S01]  /*0740*/  IMAD.SHL.U32 R0, R12, 0x20, RZ ;  /* 0x000000200c007824 */ /* 0x002fe200078e00ff */
[----:B------:R-:W-:Y:S01]  /*0750*/  CS2R R24, SRZ ;  /* 0x0000000000187805 */ /* 0x000fe2000001ff00 */
[----:B------:R-:W-:Y:S01]  /*0760*/  CS2R R26, SRZ ;  /* 0x00000000001a7805 */ /* 0x000fe2000001ff00 */
[----:B------:R-:W-:Y:S01]  /*0770*/  CS2R R20, SRZ ;  /* 0x0000000000147805 */ /* 0x000fe2000001ff00 */
[----:B------:R-:W-:Y:S01]  /*0780*/  CS2R R22, SRZ ;  /* 0x0000000000167805 */ /* 0x000fe2000001ff00 */
[----:B------:R0:W-:Y:S01]  /*0790*/  STL [R1+0xc24], R0 ;  /* 0x000c240001007387 */ /* 0x0001e20000100800 */
[----:B------:R-:W-:Y:S01]  /*07a0*/  CS2R R16, SRZ ;  /* 0x0000000000107805 */ /* 0x000fe2000001ff00 */
[----:B------:R-:W-:Y:S01]  /*07b0*/  CS2R R18, SRZ ;  /* 0x0000000000127805 */ /* 0x000fe2000001ff00 */
[----:B------:R-:W-:Y:S01]  /*07c0*/  CS2R R12, SRZ ;  /* 0x00000000000c7805 */ /* 0x000fe2000001ff00 */
[----:B------:R0:W-:Y:S01]  /*07d0*/  STL [R1], RZ ;  /* 0x000000ff01007387 */ /* 0x0001e20000100800 */
[----:B------:R-:W-:Y:S01]  /*07e0*/  CS2R R14, SRZ ;  /* 0x00000000000e7805 */ /* 0x000fe2000001ff00 */
[----:B------:R-:W-:Y:S01]  /*07f0*/  CS2R R8, SRZ ;  /* 0x0000000000087805 */ /* 0x000fe2000001ff00 */
[----:B------:R-:W-:Y:S01]  /*0800*/  CS2R R10, SRZ ;  /* 0x00000000000a7805 */ /* 0x000fe2000001ff00 */
[----:B------:R0:W-:Y:S01]  /*0810*/  STL [R1+0x4], RZ ;  /* 0x000004ff01007387 */ /* 0x0001e20000100800 */
[----:B------:R-:W-:Y:S01]  /*0820*/  CS2R R4, SRZ ;  /* 0x0000000000047805 */ /* 0x000fe2000001ff00 */
[----:B------:R-:W-:-:S02]  /*0830*/  CS2R R6, SRZ ;  /* 0x0000000000067805 */ /* 0x000fc4000001ff00 */
[----:B------:R0:W-:Y:S04]  /*0840*/  STL [R1+0x8], RZ ;  /* 0x000008ff01007387 */ /* 0x0001e80000100800 */
[----:B------:R0:W-:Y:S04]  /*0850*/  STL [R1+0xc], RZ ;  /* 0x00000cff01007387 */ /* 0x0001e80000100800 */
[----:B------:R0:W-:Y:S04]  /*0860*/  STL [R1+0x10], RZ ;  /* 0x000010ff01007387 */ /* 0x0001e80000100800 */
[----:B------:R0:W-:Y:S04]  /*0870*/  STL [R1+0x14], RZ ;  /* 0x000014ff01007387 */ /* 0x0001e80000100800 */
[----:B------:R0:W-:Y:S04]  /*0880*/  STL [R1+0x18], RZ ;  /* 0x000018ff01007387 */ /* 0x0001e80000100800 */
[----:B------:R0:W-:Y:S01]  /*0890*/  STL [R1+0x1c], RZ ;  /* 0x00001cff01007387 */ /* 0x0001e20000100800 */
[----:B------:R-:W-:Y:S05]  /*08a0*/  BRA `(.L_x_1) ;  /* 0x00035a3000007947 */ /* 0x000fea0003800000 */
.L_x_0:
[----:B-1----:R-:W-:Y:S01]  /*08b0*/  IABS R24, c[0x0][0x17c] ;  /* 0x00005f0000187a13 */ /* 0x002fe20000000000 */
[----:B------:R-:W-:Y:S01]  /*08c0*/  IMAD.MOV.U32 R2, RZ, RZ, RZ ;  /* 0x000000ffff027224 */ /* 0x000fe200078e00ff */
[C---:B------:R-:W-:Y:S01]  /*08d0*/  IADD3 R4, R29.reuse, 0xff, RZ ;  /* 0x000000ff1d047810 */ /* 0x040fe20007ffe0ff */
[----:B------:R-:W-:Y:S01]  /*08e0*/  ULDC.64 UR6, c[0x0][0x188] ;  /* 0x0000620000067ab9 */ /* 0x000fe20000000a00 */
[----:B------:R-:W0:Y:S01]  /*08f0*/  I2F.RP R0, R24 ;  /* 0x0000001800007306 */ /* 0x000e220000209400 */
[----:B------:R-:W-:-:S02]  /*0900*/  IADD3 R11, R29, 0xfc, RZ ;  /* 0x000000fc1d0b7810 */ /* 0x000fc40007ffe0ff */
[----:B------:R-:W-:Y:S02]  /*0910*/  IABS R5, R4 ;  /* 0x0000000400057213 */ /* 0x000fe40000000000 */
[----:B------:R-:W-:Y:S02]  /*0920*/  ISETP.GE.AND P6, PT, R11, RZ, PT ;  /* 0x000000ff0b00720c */ /* 0x000fe40003fc6270 */
[----:B------:R-:W-:Y:S02]  /*0930*/  IABS R11, R11 ;  /* 0x0000000b000b7213 */ /* 0x000fe40000000000 */
[----:B------:R-:W-:Y:S01]  /*0940*/  ISETP.GE.AND P3, PT, R4, RZ, PT ;  /* 0x000000ff0400720c */ /* 0x000fe20003f66270 */
[----:B0-----:R-:W0:Y:S02]  /*0950*/  MUFU.RCP R0, R0 ;  /* 0x0000000000007308 */ /* 0x001e240000001000 */
[----:B0-----:R-:W-:-:S06]  /*0960*/  IADD3 R0, R0, 0xffffffe, RZ ;  /* 0x0ffffffe00007810 */ /* 0x001fcc0007ffe0ff */
[----:B------:R0:W1:Y:S02]  /*0970*/  F2I.FTZ.U32.TRUNC.NTZ R3, R0 ;  /* 0x0000000000037305 */ /* 0x000064000021f000 */
[----:B0-----:R-:W-:-:S04]  /*0980*/  IADD3 R0, R29, 0xfe, RZ ;  /* 0x000000fe1d007810 */ /* 0x001fc80007ffe0ff */
[----:B------:R-:W-:Y:S02]  /*0990*/  IABS R9, R0 ;  /* 0x0000000000097213 */ /* 0x000fe40000000000 */
[----:B------:R-:W-:Y:S01]  /*09a0*/  ISETP.GE.AND P4, PT, R0, RZ, PT ;  /* 0x000000ff0000720c */ /* 0x000fe20003f86270 */
[----:B-1----:R-:W-:-:S04]  /*09b0*/  IMAD.MOV R25, RZ, RZ, -R3 ;  /* 0x000000ffff197224 */ /* 0x002fc800078e0a03 */
[----:B------:R-:W-:-:S04]  /*09c0*/  IMAD R25, R25, R24, RZ ;  /* 0x0000001819197224 */ /* 0x000fc800078e02ff */
[----:B------:R-:W-:Y:S01]  /*09d0*/  IMAD.HI.U32 R25, R3, R25, R2 ;  /* 0x0000001903197227 */ /* 0x000fe200078e0002 */
[----:B------:R-:W-:-:S03]  /*09e0*/  IADD3 R2, R29, 0xfd, RZ ;  /* 0x000000fd1d027810 */ /* 0x000fc60007ffe0ff */
[----:B------:R-:W-:Y:S01]  /*09f0*/  IMAD.MOV.U32 R3, RZ, RZ, R5 ;  /* 0x000000ffff037224 */ /* 0x000fe200078e0005 */
[----:B------:R-:W-:Y:S01]  /*0a00*/  IABS R8, R2 ;  /* 0x0000000200087213 */ /* 0x000fe20000000000 */
[----:B------:R-:W-:Y:S01]  /*0a10*/  IMAD.HI.U32 R5, R25, R9, RZ ;  /* 0x0000000919057227 */ /* 0x000fe200078e00ff */
[----:B------:R-:W-:Y:S02]  /*0a20*/  ISETP.GE.AND P2, PT, R2, RZ, PT ;  /* 0x000000ff0200720c */ /* 0x000fe40003f46270 */
[----:B------:R-:W-:Y:S01]  /*0a30*/  IADD3 R2, R29, 0xfa, RZ ;  /* 0x000000fa1d027810 */ /* 0x000fe20007ffe0ff */
[----:B------:R-:W-:-:S03]  /*0a40*/  IMAD.HI.U32 R6, R25, R3, RZ ;  /* 0x0000000319067227 */ /* 0x000fc600078e00ff */
[----:B------:R-:W-:Y:S01]  /*0a50*/  IABS R28, R2 ;  /* 0x00000002001c7213 */ /* 0x000fe20000000000 */
[----:B------:R-:W-:Y:S02]  /*0a60*/  IMAD.MOV R6, RZ, RZ, -R6 ;  /* 0x000000ffff067224 */ /* 0x000fe400078e0a06 */
[----:B------:R-:W-:-:S04]  /*0a70*/  IMAD.HI.U32 R12, R25, R11, RZ ;  /* 0x0000000b190c7227 */ /* 0x000fc800078e00ff */
[C---:B------:R-:W-:Y:S02]  /*0a80*/  IMAD R3, R24.reuse, R6, R3 ;  /* 0x0000000618037224 */ /* 0x040fe400078e0203 */
[----:B------:R-:W-:Y:S02]  /*0a90*/  IMAD.MOV R6, RZ, RZ, -R5 ;  /* 0x000000ffff067224 */ /* 0x000fe400078e0a05 */
[----:B------:R-:W-:Y:S01]  /*0aa0*/  IMAD.HI.U32 R5, R25, R8, RZ ;  /* 0x0000000819057227 */ /* 0x000fe200078e00ff */
[----:B------:R-:W-:-:S03]  /*0ab0*/  ISETP.GT.U32.AND P0, PT, R24, R3, PT ;  /* 0x000000031800720c */ /* 0x000fc60003f04070 */
[C---:B------:R-:W-:Y:S01]  /*0ac0*/  IMAD R9, R24.reuse, R6, R9 ;  /* 0x0000000618097224 */ /* 0x040fe200078e0209 */
[----:B------:R-:W-:Y:S01]  /*0ad0*/  IADD3 R6, R29, 0xfb, RZ ;  /* 0x000000fb1d067810 */ /* 0x000fe20007ffe0ff */
[----:B------:R-:W-:Y:S02]  /*0ae0*/  IMAD.MOV R5, RZ, RZ, -R5 ;  /* 0x000000ffff057224 */ /* 0x000fe400078e0a05 */
[----:B------:R-:W-:Y:S01]  /*0af0*/  IMAD.MOV R12, RZ, RZ, -R12 ;  /* 0x000000ffff0c7224 */ /* 0x000fe200078e0a0c */
[C---:B------:R-:W-:Y:S01]  /*0b00*/  ISETP.GT.U32.AND P1, PT, R24.reuse, R9, PT ;  /* 0x000000091800720c */ /* 0x040fe20003f24070 */
[----:B------:R-:W-:Y:S01]  /*0b10*/  IMAD R8, R24, R5, R8 ;  /* 0x0000000518087224 */ /* 0x000fe200078e0208 */
[----:B------:R-:W-:Y:S01]  /*0b20*/  IABS R7, R6 ;  /* 0x0000000600077213 */ /* 0x000fe20000000000 */
[----:B------:R-:W-:Y:S01]  /*0b30*/  IMAD.HI.U32 R4, R25, R28, RZ ;  /* 0x0000001c19047227 */ /* 0x000fe200078e00ff */
[----:B------:R-:W-:-:S03]  /*0b40*/  IADD3 R5, R29, 0xf9, RZ ;  /* 0x000000f91d057810 */ /* 0x000fc60007ffe0ff */
[----:B------:R-:W-:Y:S01]  /*0b50*/  @!P0 IMAD.IADD R3, R3, 0x1, -R24 ;  /* 0x0000000103038824 */ /* 0x000fe200078e0a18 */
[----:B------:R-:W-:Y:S01]  /*0b60*/  IABS R0, R5 ;  /* 0x0000000500007213 */ /* 0x000fe20000000000 */
[----:B------:R-:W-:-:S03]  /*0b70*/  IMAD.HI.U32 R10, R25, R7, RZ ;  /* 0x00000007190a7227 */ /* 0x000fc600078e00ff */
[C---:B------:R-:W-:Y:S01]  /*0b80*/  ISETP.GT.U32.AND P5, PT, R24.reuse, R3, PT ;  /* 0x000000031800720c */ /* 0x040fe20003fa4070 */
[----:B------:R-:W-:Y:S01]  /*0b90*/  @!P1 IMAD.IADD R9, R9, 0x1, -R24 ;  /* 0x0000000109099824 */ /* 0x000fe200078e0a18 */
[C---:B------:R-:W-:Y:S01]  /*0ba0*/  ISETP.GT.U32.AND P1, PT, R24.reuse, R8, PT ;  /* 0x000000081800720c */ /* 0x040fe20003f24070 */
[----:B------:R-:W-:Y:S02]  /*0bb0*/  IMAD.MOV R10, RZ, RZ, -R10 ;  /* 0x000000ffff0a7224 */ /* 0x000fe400078e0a0a */
[----:B------:R-:W-:Y:S01]  /*0bc0*/  IMAD.MOV R4, RZ, RZ, -R4 ;  /* 0x000000ffff047224 */ /* 0x000fe200078e0a04 */
[C---:B------:R-:W-:Y:S01]  /*0bd0*/  ISETP.GT.U32.AND P0, PT, R24.reuse, R9, PT ;  /* 0x000000091800720c */ /* 0x040fe20003f04070 */
[C---:B------:R-:W-:Y:S02]  /*0be0*/  IMAD R7, R24.reuse, R10, R7 ;  /* 0x0000000a18077224 */ /* 0x040fe400078e0207 */
[----:B------:R-:W-:Y:S01]  /*0bf0*/  IMAD R28, R24, R4, R28 ;  /* 0x00000004181c7224 */ /* 0x000fe200078e021c */
[----:B------:R-:W-:Y:S01]  /*0c00*/  IADD3 R4, R29, 0xf6, RZ ;  /* 0x000000f61d047810 */ /* 0x000fe20007ffe0ff */
[----:B------:R-:W-:-:S03]  /*0c10*/  IMAD.HI.U32 R10, R25, R0, RZ ;  /* 0x00000000190a7227 */ /* 0x000fc600078e00ff */
[----:B------:R-:W-:Y:S01]  /*0c20*/  IABS R27, R4 ;  /* 0x00000004001b7213 */ /* 0x000fe20000000000 */
[--C-:B------:R-:W-:Y:S02]  /*0c30*/  @!P1 IMAD.IADD R8, R8, 0x1, -R24.reuse ;  /* 0x0000000108089824 */ /* 0x100fe400078e0a18 */
[--C-:B------:R-:W-:Y:S01]  /*0c40*/  @!P5 IMAD.IADD R3, R3, 0x1, -R24.reuse ;  /* 0x000000010303d824 */ /* 0x100fe200078e0a18 */
[----:B------:R-:W-:Y:S01]  /*0c50*/  ISETP.GE.AND P5, PT, R6, RZ, PT ;  /* 0x000000ff0600720c */ /* 0x000fe20003fa6270 */
[C---:B------:R-:W-:Y:S01]  /*0c60*/  IMAD R6, R24.reuse, R12, R11 ;  /* 0x0000000c18067224 */ /* 0x040fe200078e020b */
[C---:B------:R-:W-:Y:S01]  /*0c70*/  ISETP.GT.U32.AND P1, PT, R24.reuse, R8, PT ;  /* 0x000000081800720c */ /* 0x040fe20003f24070 */
[----:B------:R-:W-:Y:S02]  /*0c80*/  IMAD.MOV.U32 R14, RZ, RZ, R3 ;  /* 0x000000ffff0e7224 */ /* 0x000fe400078e0003 */
[----:B------:R-:W-:Y:S01]  /*0c90*/  @!P0 IMAD.IADD R9, R9, 0x1, -R24 ;  /* 0x0000000109098824 */ /* 0x000fe200078e0a18 */
[C---:B------:R-:W-:Y:S01]  /*0ca0*/  ISETP.GT.U32.AND P0, PT, R24.reuse, R6, PT ;  /* 0x000000061800720c */ /* 0x040fe20003f04070 */
[----:B------:R-:W-:Y:S01]  /*0cb0*/  @!P3 IMAD.MOV R14, RZ, RZ, -R14 ;  /* 0x000000ffff0eb224 */ /* 0x000fe200078e0a0e */
[----:B------:R-:W-:Y:S01]  /*0cc0*/  ISETP.GT.U32.AND P3, PT, R24, R7, PT ;  /* 0x000000071800720c */ /* 0x000fe20003f64070 */
[----:B------:R-:W-:-:S02]  /*0cd0*/  IMAD.MOV.U32 R13, RZ, RZ, R9 ;  /* 0x000000ffff0d7224 */ /* 0x000fc400078e0009 */
[----:B------:R-:W-:Y:S01]  /*0ce0*/  IMAD.MOV R3, RZ, RZ, -R10 ;  /* 0x000000ffff037224 */ /* 0x000fe200078e0a0a */
[----:B------:R-:W-:Y:S01]  /*0cf0*/  STL [R1+0x8c], R14 ;  /* 0x00008c0e01007387 */ /* 0x000fe20000100800 */
[----:B------:R-:W-:Y:S01]  /*0d00*/  @!P4 IMAD.MOV R13, RZ, RZ, -R13 ;  /* 0x000000ffff0dc224 */ /* 0x000fe200078e0a0d */
[----:B------:R-:W-:Y:S01]  /*0d10*/  ISETP.GE.AND P4, PT, R2, RZ, PT ;  /* 0x000000ff0200720c */ /* 0x000fe20003f86270 */
[----:B------:R-:W-:Y:S01]  /*0d20*/  @!P1 IMAD.IADD R8, R8, 0x1, -R24 ;  /* 0x0000000108089824 */ /* 0x000fe200078e0a18 */
[C---:B------:R-:W-:Y:S01]  /*0d30*/  ISETP.GT.U32.AND P1, PT, R24.reuse, R28, PT ;  /* 0x0000001c1800720c */ /* 0x040fe20003f24070 */
[----:B------:R-:W-:Y:S01]  /*0d40*/  IMAD R0, R24, R3, R0 ;  /* 0x0000000318007224 */ /* 0x000fe200078e0200 */
[----:B------:R-:W-:Y:S01]  /*0d50*/  STL [R1+0x3c], R13 ;  /* 0x00003c0d01007387 */ /* 0x000fe20000100800 */
[--C-:B------:R-:W-:Y:S01]  /*0d60*/  @!P0 IMAD.IADD R6, R6, 0x1, -R24.reuse ;  /* 0x0000000106068824 */ /* 0x100fe200078e0a18 */
[----:B------:R-:W-:Y:S01]  /*0d70*/  IADD3 R2, R29, 0xf8, RZ ;  /* 0x000000f81d027810 */ /* 0x000fe20007ffe0ff */
[----:B------:R-:W-:Y:S01]  /*0d80*/  @!P3 IMAD.IADD R7, R7, 0x1, -R24 ;  /* 0x000000010707b824 */ /* 0x000fe200078e0a18 */
[----:B------:R-:W-:Y:S01]  /*0d90*/  IADD3 R3, R29, 0xf7, RZ ;  /* 0x000000f71d037810 */ /* 0x000fe20007ffe0ff */
[----:B------:R-:W-:Y:S01]  /*0da0*/  IMAD.MOV.U32 R11, RZ, RZ, R8 ;  /* 0x000000ffff0b7224 */ /* 0x000fe200078e0008 */
[----:B------:R-:W-:-:S02]  /*0db0*/  ISETP.GT.U32.AND P0, PT, R24, R6, PT ;  /* 0x000000061800720c */ /* 0x000fc40003f04070 */
[C---:B------:R-:W-:Y:S01]  /*0dc0*/  ISETP.GT.U32.AND P3, PT, R24.reuse, R7, PT ;  /* 0x000000071800720c */ /* 0x040fe20003f64070 */
[----:B------:R-:W-:Y:S01]  /*0dd0*/  @!P2 IMAD.MOV R11, RZ, RZ, -R11 ;  /* 0x000000ffff0ba224 */ /* 0x000fe200078e0a0b */
[----:B------:R-:W-:Y:S01]  /*0de0*/  ISETP.GT.U32.AND P2, PT, R24, R0, PT ;  /* 0x000000001800720c */ /* 0x000fe20003f44070 */
[----:B------:R-:W-:Y:S01]  /*0df0*/  @!P1 IMAD.IADD R28, R28, 0x1, -R24 ;  /* 0x000000011c1c9824 */ /* 0x000fe200078e0a18 */
[----:B------:R-:W-:Y:S02]  /*0e00*/  IABS R9, R2 ;  /* 0x0000000200097213 */ /* 0x000fe40000000000 */
[----:B------:R0:W-:Y:S01]  /*0e10*/  STL [R1+0x30], R11 ;  /* 0x0000300b01007387 */ /* 0x0001e20000100800 */
[----:B------:R-:W-:Y:S02]  /*0e20*/  IABS R8, R3 ;  /* 0x0000000300087213 */ /* 0x000fe40000000000 */
[----:B------:R-:W-:Y:S01]  /*0e30*/  ISETP.GT.U32.AND P1, PT, R24, R28, PT ;  /* 0x0000001c1800720c */ /* 0x000fe20003f24070 */
[----:B------:R-:W-:-:S04]  /*0e40*/  IMAD.HI.U32 R10, R25, R9, RZ ;  /* 0x00000009190a7227 */ /* 0x000fc800078e00ff */
[--C-:B------:R-:W-:Y:S01]  /*0e50*/  @!P0 IMAD.IADD R6, R6, 0x1, -R24.reuse ;  /* 0x0000000106068824 */ /* 0x100fe200078e0a18 */
[----:B------:R-:W-:Y:S01]  /*0e60*/  ISETP.GE.AND P0, PT, R5, RZ, PT ;  /* 0x000000ff0500720c */ /* 0x000fe20003f06270 */
[----:B------:R-:W-:Y:S02]  /*0e70*/  @!P3 IMAD.IADD R7, R7, 0x1, -R24 ;  /* 0x000000010707b824 */ /* 0x000fe400078e0a18 */
[----:B------:R-:W-:Y:S02]  /*0e80*/  IMAD.MOV.U32 R12, RZ, RZ, R6 ;  /* 0x000000ffff0c7224 */ /* 0x000fe400078e0006 */
[----:B0-----:R-:W-:Y:S02]  /*0e90*/  IMAD.MOV.U32 R11, RZ, RZ, R7 ;  /* 0x000000ffff0b7224 */ /* 0x001fe400078e0007 */
[----:B------:R-:W-:Y:S01]  /*0ea0*/  @!P1 IMAD.IADD R28, R28, 0x1, -R24 ;  /* 0x000000011c1c9824 */ /* 0x000fe200078e0a18 */
[----:B------:R-:W-:Y:S01]  /*0eb0*/  ISETP.GE.AND P1, PT, R4, RZ, PT ;  /* 0x000000ff0400720c */ /* 0x000fe20003f26270 */
[----:B------:R-:W-:Y:S01]  /*0ec0*/  @!P6 IMAD.MOV R12, RZ, RZ, -R12 ;  /* 0x000000ffff0ce224 */ /* 0x000fe200078e0a0c */
[----:B------:R-:W-:Y:S01]  /*0ed0*/  ISETP.GE.AND P6, PT, R2, RZ, PT ;  /* 0x000000ff0200720c */ /* 0x000fe20003fc6270 */
[----:B------:R-:W-:Y:S01]  /*0ee0*/  @!P5 IMAD.MOV R11, RZ, RZ, -R11 ;  /* 0x000000ffff0bd224 */ /* 0x000fe200078e0a0b */
[----:B------:R-:W-:Y:S01]  /*0ef0*/  IADD3 R2, R29, 0xf5, RZ ;  /* 0x000000f51d027810 */ /* 0x000fe20007ffe0ff */
[----:B------:R-:W-:Y:S01]  /*0f00*/  @!P4 IMAD.MOV R28, RZ, RZ, -R28 ;  /* 0x000000ffff1cc224 */ /* 0x000fe200078e0a1c */
[----:B------:R-:W-:Y:S01]  /*0f10*/  STL [R1+0x2c], R12 ;  /* 0x00002c0c01007387 */ /* 0x000fe20000100800 */
[----:B------:R-:W-:Y:S01]  /*0f20*/  @!P2 IMAD.IADD R0, R0, 0x1, -R24 ;  /* 0x000000010000a824 */ /* 0x000fe200078e0a18 */
[----:B------:R-:W-:Y:S01]  /*0f30*/  ISETP.GE.AND P5, PT, R3, RZ, PT ;  /* 0x000000ff0300720c */ /* 0x000fe20003fa6270 */
[----:B------:R-:W-:Y:S01]  /*0f40*/  IMAD.MOV R10, RZ, RZ, -R10 ;  /* 0x000000ffff0a7224 */ /* 0x000fe200078e0a0a */
[----:B------:R-:W-:Y:S01]  /*0f50*/  STL [R1+0x28], R11 ;  /* 0x0000280b01007387 */ /* 0x000fe20000100800 */
[----:B------:R-:W-:Y:S01]  /*0f60*/  IMAD.HI.U32 R5, R25, R8, RZ ;  /* 0x0000000819057227 */ /* 0x000fe200078e00ff */
[----:B------:R-:W-:-:S02]  /*0f70*/  ISETP.GT.U32.AND P2, PT, R24, R0, PT ;  /* 0x000000001800720c */ /* 0x000fc40003f44070 */
[----:B------:R0:W-:Y:S01]  /*0f80*/  STL [R1+0xe1c], R28 ;  /* 0x000e1c1c01007387 */ /* 0x0001e20000100800 */
[C---:B------:R-:W-:Y:S01]  /*0f90*/  IMAD R9, R24.reuse, R10, R9 ;  /* 0x0000000a18097224 */ /* 0x040fe200078e0209 */
[----:B------:R-:W-:Y:S01]  /*0fa0*/  IABS R4, R2 ;  /* 0x0000000200047213 */ /* 0x000fe20000000000 */
[----:B------:R-:W-:Y:S01]  /*0fb0*/  IMAD.MOV R5, RZ, RZ, -R5 ;  /* 0x000000ffff057224 */ /* 0x000fe200078e0a05 */
[----:B------:R-:W-:Y:S01]  /*0fc0*/  IADD3 R3, R29, 0xf4, RZ ;  /* 0x000000f41d037810 */ /* 0x000fe20007ffe0ff */
[----:B------:R-:W-:Y:S01]  /*0fd0*/  IMAD.HI.U32 R6, R25, R27, RZ ;  /* 0x0000001b19067227 */ /* 0x000fe200078e00ff */
[----:B------:R-:W-:-:S03]  /*0fe0*/  ISETP.GT.U32.AND P3, PT, R24, R9, PT ;  /* 0x000000091800720c */ /* 0x000fc60003f64070 */
[----:B------:R-:W-:Y:S01]  /*0ff0*/  IMAD R8, R24, R5, R8 ;  /* 0x0000000518087224 */ /* 0x000fe200078e0208 */
[----:B0-----:R-:W2:Y:S01]  /*1000*/  LDL R28, [R1+0x1f8] ;  /* 0x0001f800011c7983 */ /* 0x001ea20000100800 */
[----:B------:R-:W-:Y:S02]  /*1010*/  @!P2 IMAD.IADD R0, R0, 0x1, -R24 ;  /* 0x000000010000a824 */ /* 0x000fe400078e0a18 */
[----:B------:R-:W-:Y:S01]  /*1020*/  IMAD.MOV R6, RZ, RZ, -R6 ;  /* 0x000000ffff067224 */ /* 0x000fe200078e0a06 */
[----:B------:R-:W-:-:S05]  /*1030*/  ISETP.GT.U32.AND P2, PT, R24, R8, PT ;  /* 0x000000081800720c */ /* 0x000fca0003f44070 */
[----:B------:R-:W-:Y:S01]  /*1040*/  @!P3 IMAD.IADD R9, R9, 0x1, -R24 ;  /* 0x000000010909b824 */ /* 0x000fe200078e0a18 */
[----:B------:R-:W-:Y:S01]  /*1050*/  IABS R18, R3 ;  /* 0x0000000300127213 */ /* 0x000fe20000000000 */
[----:B------:R-:W-:Y:S02]  /*1060*/  @!P0 IMAD.MOV R0, RZ, RZ, -R0 ;  /* 0x000000ffff008224 */ /* 0x000fe400078e0a00 */
[----:B------:R-:W-:Y:S01]  /*1070*/  IMAD.HI.U32 R7, R25, R4, RZ ;  /* 0x0000000419077227 */ /* 0x000fe200078e00ff */
[----:B------:R-:W-:-:S03]  /*1080*/  ISETP.GT.U32.AND P3, PT, R24, R9, PT ;  /* 0x000000091800720c */ /* 0x000fc60003f64070 */
[----:B------:R-:W-:Y:S02]  /*1090*/  @!P2 IMAD.IADD R8, R8, 0x1, -R24 ;  /* 0x000000010808a824 */ /* 0x000fe400078e0a18 */
[----:B------:R-:W-:-:S03]  /*10a0*/  IMAD R27, R24, R6, R27 ;  /* 0x00000006181b7224 */ /* 0x000fc600078e021b */
[C---:B------:R-:W-:Y:S01]  /*10b0*/  ISETP.GT.U32.AND P2, PT, R24.reuse, R8, PT ;  /* 0x000000081800720c */ /* 0x040fe20003f44070 */
[----:B------:R-:W-:Y:S01]  /*10c0*/  IMAD.MOV R7, RZ, RZ, -R7 ;  /* 0x000000ffff077224 */ /* 0x000fe200078e0a07 */
[----:B------:R0:W-:Y:S03]  /*10d0*/  STL [R1+0x3b4], R0 ;  /* 0x0003b40001007387 */ /* 0x0001e60000100800 */
[----:B------:R-:W-:Y:S01]  /*10e0*/  @!P3 IMAD.IADD R9, R9, 0x1, -R24 ;  /* 0x000000010909b824 */ /* 0x000fe200078e0a18 */
[C---:B------:R-:W-:Y:S01]  /*10f0*/  ISETP.GT.U32.AND P3, PT, R24.reuse, R27, PT ;  /* 0x0000001b1800720c */ /* 0x040fe20003f64070 */
[----:B------:R-:W-:Y:S02]  /*1100*/  IMAD R4, R24, R7, R4 ;  /* 0x0000000718047224 */ /* 0x000fe400078e0204 */
[----:B0-----:R-:W-:-:S04]  /*1110*/  IMAD.HI.U32 R0, R25, R18, RZ ;  /* 0x0000001219007227 */ /* 0x001fc800078e00ff */
[----:B------:R-:W-:Y:S02]  /*1120*/  IMAD.MOV R0, RZ, RZ, -R0 ;  /* 0x000000ffff007224 */ /* 0x000fe400078e0a00 */
[----:B------:R-:W-:Y:S01]  /*1130*/  @!P2 IMAD.IADD R8, R8, 0x1, -R24 ;  /* 0x000000010808a824 */ /* 0x000fe200078e0a18 */
[C---:B------:R-:W-:Y:S01]  /*1140*/  ISETP.GT.U32.AND P2, PT, R24.reuse, R4, PT ;  /* 0x000000041800720c */ /* 0x040fe20003f44070 */
[----:B------:R-:W-:Y:S02]  /*1150*/  IMAD R18, R24, R0, R18 ;  /* 0x0000000018127224 */ /* 0x000fe400078e0212 */
[----:B------:R-:W-:-:S04]  /*1160*/  IMAD.MOV.U32 R11, RZ, RZ, R9 ;  /* 0x000000ffff0b7224 */ /* 0x000fc800078e0009 */
[----:B------:R-:W-:Y:S01]  /*1170*/  @!P6 IMAD.MOV R11, RZ, RZ, -R11 ;  /* 0x000000ffff0be224 */ /* 0x000fe200078e0a0b */
[----:B------:R-:W-:Y:S01]  /*1180*/  ISETP.GT.U32.AND P6, PT, R24, R18, PT ;  /* 0x000000121800720c */ /* 0x000fe20003fc4070 */
[----:B------:R-:W-:Y:S01]  /*1190*/  @!P3 IMAD.IADD R27, R27, 0x1, -R24 ;  /* 0x000000011b1bb824 */ /* 0x000fe200078e0a18 */
[----:B------:R-:W-:-:S03]  /*11a0*/  ISETP.GE.AND P4, PT, R2, RZ, PT ;  /* 0x000000ff0200720c */ /* 0x000fc60003f86270 */
[----:B------:R-:W-:Y:S01]  /*11b0*/  @!P2 IMAD.IADD R4, R4, 0x1, -R24 ;  /* 0x000000010404a824 */ /* 0x000fe200078e0a18 */
[C---:B------:R-:W-:Y:S02]  /*11c0*/  ISETP.GT.U32.AND P3, PT, R24.reuse, R27, PT ;  /* 0x0000001b1800720c */ /* 0x040fe40003f64070 */
[----:B------:R-:W-:Y:S02]  /*11d0*/  ISETP.GE.AND P0, PT, R3, RZ, PT ;  /* 0x000000ff0300720c */ /* 0x000fe40003f06270 */
[----:B------:R-:W-:-:S03]  /*11e0*/  ISETP.GT.U32.AND P2, PT, R24, R4, PT ;  /* 0x000000041800720c */ /* 0x000fc60003f44070 */
[----:B------:R-:W-:-:S05]  /*11f0*/  @!P6 IMAD.IADD R18, R18, 0x1, -R24 ;  /* 0x000000011212e824 */ /* 0x000fca00078e0a18 */
[----:B------:R-:W-:Y:S01]  /*1200*/  ISETP.GT.U32.AND P6, PT, R24, R18, PT ;  /* 0x000000121800720c */ /* 0x000fe20003fc4070 */
[----:B------:R-:W-:Y:S02]  /*1210*/  @!P3 IMAD.IADD R27, R27, 0x1, -R24 ;  /* 0x000000011b1bb824 */ /* 0x000fe400078e0a18 */
[----:B------:R-:W-:Y:S02]  /*1220*/  IMAD.MOV.U32 R10, RZ, RZ, R8 ;  /* 0x000000ffff0a7224 */ /* 0x000fe400078e0008 */
[----:B------:R-:W-:Y:S02]  /*1230*/  @!P2 IMAD.IADD R4, R4, 0x1, -R24 ;  /* 0x000000010404a824 */ /* 0x000fe400078e0a18 */
[----:B------:R-:W-:-:S06]  /*1240*/  @!P5 IMAD.MOV R10, RZ, RZ, -R10 ;  /* 0x000000ffff0ad224 */ /* 0x000fcc00078e0a0a */
[----:B------:R-:W-:Y:S01]  /*1250*/  @!P6 IMAD.IADD R18, R18, 0x1, -R24 ;  /* 0x000000011212e824 */ /* 0x000fe200078e0a18 */
[----:B------:R-:W-:Y:S04]  /*1260*/  STL [R1+0x3b8], R11 ;  /* 0x0003b80b01007387 */ /* 0x000fe80000100800 */
[----:B------:R0:W-:Y:S01]  /*1270*/  STL [R1+0x3bc], R10 ;  /* 0x0003bc0a01007387 */ /* 0x0001e20000100800 */
[----:B------:R-:W-:Y:S02]  /*1280*/  IMAD.MOV.U32 R19, RZ, RZ, R18 ;  /* 0x000000ffff137224 */ /* 0x000fe400078e0012 */
[----:B------:R-:W-:Y:S02]  /*1290*/  @!P1 IMAD.MOV R27, RZ, RZ, -R27 ;  /* 0x000000ffff1b9224 */ /* 0x000fe400078e0a1b */
[----:B------:R-:W-:-:S02]  /*12a0*/  @!P0 IMAD.MOV R19, RZ, RZ, -R19 ;  /* 0x000000ffff138224 */ /* 0x000fc400078e0a13 */
[----:B------:R-:W-:-:S03]  /*12b0*/  @!P4 IMAD.MOV R4, RZ, RZ, -R4 ;  /* 0x000000ffff04c224 */ /* 0x000fc600078e0a04 */
[----:B------:R1:W-:Y:S01]  /*12c0*/  STL [R1+0x3b0], R19 ;  /* 0x0003b01301007387 */ /* 0x0003e20000100800 */
[C---:B--2---:R-:W-:Y:S02]  /*12d0*/  IADD3 R2, R28.reuse, 0xf3, RZ ;  /* 0x000000f31c027810 */ /* 0x044fe40007ffe0ff */
[----:B------:R-:W-:Y:S02]  /*12e0*/  IADD3 R3, R28, 0xf2, RZ ;  /* 0x000000f21c037810 */ /* 0x000fe40007ffe0ff */
[----:B------:R-:W-:Y:S02]  /*12f0*/  IABS R5, R2 ;  /* 0x0000000200057213 */ /* 0x000fe40000000000 */
[----:B------:R-:W-:-:S03]  /*1300*/  IABS R6, R3 ;  /* 0x0000000300067213 */ /* 0x000fc60000000000 */
[----:B------:R-:W-:Y:S01]  /*1310*/  IMAD.HI.U32 R7, R25, R5, RZ ;  /* 0x0000000519077227 */ /* 0x000fe200078e00ff */
[----:B------:R-:W-:-:S03]  /*1320*/  IADD3 R16, R28, 0xf1, RZ ;  /* 0x000000f11c107810 */ /* 0x000fc60007ffe0ff */
[----:B------:R-:W-:Y:S02]  /*1330*/  IMAD.MOV R7, RZ, RZ, -R7 ;  /* 0x000000ffff077224 */ /* 0x000fe400078e0a07 */
[----:B------:R-:W-:Y:S01]  /*1340*/  IMAD.HI.U32 R0, R25, R6, RZ ;  /* 0x0000000619007227 */ /* 0x000fe200078e00ff */
[----:B------:R-:W-:Y:S02]  /*1350*/  ISETP.GE.AND P3, PT, R3, RZ, PT ;  /* 0x000000ff0300720c */ /* 0x000fe40003f66270 */
[----:B------:R-:W-:Y:S01]  /*1360*/  IABS R3, R16 ;  /* 0x0000001000037213 */ /* 0x000fe20000000000 */
[----:B------:R-:W-:Y:S01]  /*1370*/  IMAD R5, R24, R7, R5 ;  /* 0x0000000718057224 */ /* 0x000fe200078e0205 */
[----:B------:R-:W-:Y:S01]  /*1380*/  IADD3 R17, R28, 0xf0, RZ ;  /* 0x000000f01c117810 */ /* 0x000fe20007ffe0ff */
[----:B------:R-:W-:Y:S02]  /*1390*/  IMAD.MOV R0, RZ, RZ, -R0 ;  /* 0x000000ffff007224 */ /* 0x000fe400078e0a00 */
[----:B------:R-:W-:Y:S01]  /*13a0*/  IMAD.HI.U32 R8, R25, R3, RZ ;  /* 0x0000000319087227 */ /* 0x000fe200078e00ff */
[----:B------:R-:W-:-:S02]  /*13b0*/  ISETP.GT.U32.AND P2, PT, R24, R5, PT ;  /* 0x000000051800720c */ /* 0x000fc40003f44070 */
[----:B------:R-:W-:Y:S01]  /*13c0*/  IABS R14, R17 ;  /* 0x00000011000e7213 */ /* 0x000fe20000000000 */
[C---:B------:R-:W-:Y:S02]  /*13d0*/  IMAD R6, R24.reuse, R0, R6 ;  /* 0x0000000018067224 */ /* 0x040fe400078e0206 */
[----:B------:R-:W-:Y:S02]  /*13e0*/  IMAD.MOV R8, RZ, RZ, -R8 ;  /* 0x000000ffff087224 */ /* 0x000fe400078e0a08 */
[----:B------:R-:W-:Y:S01]  /*13f0*/  IMAD.HI.U32 R13, R25, R14, RZ ;  /* 0x0000000e190d7227 */ /* 0x000fe200078e00ff */
[----:B------:R-:W-:-:S03]  /*1400*/  ISETP.GT.U32.AND P6, PT, R24, R6, PT ;  /* 0x000000061800720c */ /* 0x000fc60003fc4070 */
[----:B------:R-:W-:Y:S01]  /*1410*/  IMAD R3, R24, R8, R3 ;  /* 0x0000000818037224 */ /* 0x000fe200078e0203 */
[----:B------:R-:W-:Y:S01]  /*1420*/  ISETP.GE.AND P5, PT, R2, RZ, PT ;  /* 0x000000ff0200720c */ /* 0x000fe20003fa6270 */
[----:B------:R-:W-:Y:S01]  /*1430*/  IMAD.MOV R13, RZ, RZ, -R13 ;  /* 0x000000ffff0d7224 */ /* 0x000fe200078e0a0d */
[----:B------:R-:W-:Y:S01]  /*1440*/  IADD3 R2, R28, 0xef, RZ ;  /* 0x000000ef1c027810 */ /* 0x000fe20007ffe0ff */
[----:B------:R-:W-:Y:S01]  /*1450*/  @!P2 IMAD.IADD R5, R5, 0x1, -R24 ;  /* 0x000000010505a824 */ /* 0x000fe200078e0a18 */
[C---:B------:R-:W-:Y:S01]  /*1460*/  ISETP.GT.U32.AND P2, PT, R24.reuse, R3, PT ;  /* 0x000000031800720c */ /* 0x040fe20003f44070 */
[----:B------:R-:W-:Y:S01]  /*1470*/  IMAD R14, R24, R13, R14 ;  /* 0x0000000d180e7224 */ /* 0x000fe200078e020e */
[----:B------:R-:W-:Y:S02]  /*1480*/  IADD3 R15, R28, 0xee, RZ ;  /* 0x000000ee1c0f7810 */ /* 0x000fe40007ffe0ff */
[----:B0-----:R-:W-:Y:S01]  /*1490*/  IABS R10, R2 ;  /* 0x00000002000a7213 */ /* 0x001fe20000000000 */
[----:B------:R-:W-:Y:S01]  /*14a0*/  @!P6 IMAD.IADD R6, R6, 0x1, -R24 ;  /* 0x000000010606e824 */ /* 0x000fe200078e0a18 */
[----:B------:R-:W-:-:S02]  /*14b0*/  IABS R7, R15 ;  /* 0x0000000f00077213 */ /* 0x000fc40000000000 */
[----:B------:R-:W-:Y:S01]  /*14c0*/  ISETP.GT.U32.AND P6, PT, R24, R14, PT ;  /* 0x0000000e1800720c */ /* 0x000fe20003fc4070 */
[----:B------:R-:W-:Y:S01]  /*14d0*/  IMAD.HI.U32 R11, R25, R10, RZ ;  /* 0x0000000a190b7227 */ /* 0x000fe200078e00ff */
[----:B------:R-:W-:-:S03]  /*14e0*/  IADD3 R12, R28, 0xed, RZ ;  /* 0x000000ed1c0c7810 */ /* 0x000fc60007ffe0ff */
[----:B------:R-:W-:-:S04]  /*14f0*/  IMAD.HI.U32 R9, R25, R7, RZ ;  /* 0x0000000719097227 */ /* 0x000fc800078e00ff */
[----:B------:R-:W-:Y:S02]  /*1500*/  IMAD.MOV R11, RZ, RZ, -R11 ;  /* 0x000000ffff0b7224 */ /* 0x000fe400078e0a0b */
[----:B------:R-:W-:Y:S01]  /*1510*/  @!P2 IMAD.IADD R3, R3, 0x1, -R24 ;  /* 0x000000010303a824 */ /* 0x000fe200078e0a18 */
[C---:B------:R-:W-:Y:S01]  /*1520*/  ISETP.GT.U32.AND P2, PT, R24.reuse, R5, PT ;  /* 0x000000051800720c */ /* 0x040fe20003f44070 */
[----:B------:R-:W-:Y:S01]  /*1530*/  IMAD.MOV R13, RZ, RZ, -R9 ;  /* 0x000000ffff0d7224 */ /* 0x000fe200078e0a09 */
[----:B------:R-:W-:Y:S01]  /*1540*/  IABS R0, R12 ;  /* 0x0000000c00007213 */ /* 0x000fe20000000000 */
[C---:B------:R-:W-:Y:S01]  /*1550*/  IMAD R9, R24.reuse, R11, R10 ;  /* 0x0000000b18097224 */ /* 0x040fe200078e020a */
[----:B------:R-:W-:Y:S01]  /*1560*/  ISETP.GT.U32.AND P1, PT, R24, R6, PT ;  /* 0x000000061800720c */ /* 0x000fe20003f24070 */
[----:B------:R-:W-:Y:S01]  /*1570*/  @!P6 IMAD.IADD R14, R14, 0x1, -R24 ;  /* 0x000000010e0ee824 */ /* 0x000fe200078e0a18 */
[C---:B------:R-:W-:Y:S01]  /*1580*/  ISETP.GT.U32.AND P6, PT, R24.reuse, R3, PT ;  /* 0x000000031800720c */ /* 0x040fe20003fc4070 */
[----:B------:R-:W-:Y:S01]  /*1590*/  IMAD.HI.U32 R8, R25, R0, RZ ;  /* 0x0000000019087227 */ /* 0x000fe200078e00ff */
[----:B------:R-:W-:-:S03]  /*15a0*/  ISETP.GT.U32.AND P0, PT, R24, R9, PT ;  /* 0x000000091800720c */ /* 0x000fc60003f04070 */
[----:B------:R-:W-:Y:S01]  /*15b0*/  IMAD R7, R24, R13, R7 ;  /* 0x0000000d18077224 */ /* 0x000fe200078e0207 */
[----:B------:R-:W-:Y:S01]  /*15c0*/  IADD3 R13, R28, 0xec, RZ ;  /* 0x000000ec1c0d7810 */ /* 0x000fe20007ffe0ff */
[----:B------:R-:W-:Y:S02]  /*15d0*/  IMAD.MOV R8, RZ, RZ, -R8 ;  /* 0x000000ffff087224 */ /* 0x000fe400078e0a08 */
[----:B------:R-:W-:Y:S01]  /*15e0*/  @!P2 IMAD.IADD R5, R5, 0x1, -R24 ;  /* 0x000000010505a824 */ /* 0x000fe200078e0a18 */
[C---:B------:R-:W-:Y:S01]  /*15f0*/  ISETP.GT.U32.AND P2, PT, R24.reuse, R7, PT ;  /* 0x000000071800720c */ /* 0x040fe20003f44070 */
[----:B------:R-:W-:Y:S01]  /*1600*/  IMAD R0, R24, R8, R0 ;  /* 0x0000000818007224 */ /* 0x000fe200078e0200 */
[----:B------:R-:W-:Y:S02]  /*1610*/  IABS R11, R13 ;  /* 0x0000000d000b7213 */ /* 0x000fe40000000000 */
[----:B------:R-:W-:Y:S01]  /*1620*/  IADD3 R10, R28, 0xeb, RZ ;  /* 0x000000eb1c0a7810 */ /* 0x000fe20007ffe0ff */
[--C-:B------:R-:W-:Y:S01]  /*1630*/  @!P1 IMAD.IADD R6, R6, 0x1, -R24.reuse ;  /* 0x0000000106069824 */ /* 0x100fe200078e0a18 */
[----:B------:R-:W-:Y:S01]  /*1640*/  ISETP.GT.U32.AND P4, PT, R24, R14, PT ;  /* 0x0000000e1800720c */ /* 0x000fe20003f84070 */
[--C-:B------:R-:W-:Y:S01]  /*1650*/  @!P6 IMAD.IADD R3, R3, 0x1, -R24.reuse ;  /* 0x000000010303e824 */ /* 0x100fe200078e0a18 */
[----:B------:R-:W-:Y:S01]  /*1660*/  ISETP.GE.AND P1, PT, R16, RZ, PT ;  /* 0x000000ff1000720c */ /* 0x000fe20003f26270 */
[----:B------:R-:W-:Y:S01]  /*1670*/  @!P0 IMAD.IADD R9, R9, 0x1, -R24 ;  /* 0x0000000109098824 */ /* 0x000fe200078e0a18 */
[----:B------:R-:W-:Y:S01]  /*1680*/  ISETP.GT.U32.AND P6, PT, R24, R0, PT ;  /* 0x000000001800720c */ /* 0x000fe20003fc4070 */
[----:B------:R-:W-:Y:S01]  /*1690*/  IMAD.HI.U32 R18, R25, R11, RZ ;  /* 0x0000000b19127227 */ /* 0x000fe200078e00ff */
[----:B------:R-:W-:-:S03]  /*16a0*/  IABS R8, R10 ;  /* 0x0000000a00087213 */ /* 0x000fc60000000000 */
[----:B------:R-:W-:Y:S01]  /*16b0*/  @!P5 IMAD.MOV R5, RZ, RZ, -R5 ;  /* 0x000000ffff05d224 */ /* 0x000fe200078e0a05 */
[----:B------:R-:W-:Y:S01]  /*16c0*/  ISETP.GT.U32.AND P5, PT, R24, R9, PT ;  /* 0x000000091800720c */ /* 0x000fe20003fa4070 */
[----:B------:R-:W-:Y:S02]  /*16d0*/  IMAD.MOV R18, RZ, RZ, -R18 ;  /* 0x000000ffff127224 */ /* 0x000fe400078e0a12 */
[----:B------:R-:W-:Y:S01]  /*16e0*/  IMAD.HI.U32 R16, R25, R8, RZ ;  /* 0x0000000819107227 */ /* 0x000fe200078e00ff */
[----:B------:R-:W-:-:S03]  /*16f0*/  ISETP.GE.AND P0, PT, R2, RZ, PT ;  /* 0x000000ff0200720c */ /* 0x000fc60003f06270 */
[----:B------:R-:W-:Y:S02]  /*1700*/  @!P2 IMAD.IADD R7, R7, 0x1, -R24 ;  /* 0x000000010707a824 */ /* 0x000fe400078e0a18 */
[----:B------:R-:W-:Y:S02]  /*1710*/  IMAD R2, R24, R18, R11 ;  /* 0x0000001218027224 */ /* 0x000fe400078e020b */
[----:B------:R-:W-:Y:S02]  /*1720*/  IMAD.MOV.U32 R20, RZ, RZ, R3 ;  /* 0x000000ffff147224 */ /* 0x000fe400078e0003 */
[----:B------:R-:W-:Y:S02]  /*1730*/  IMAD.MOV R16, RZ, RZ, -R16 ;  /* 0x000000ffff107224 */ /* 0x000fe400078e0a10 */
[----:B------:R-:W-:Y:S01]  /*1740*/  @!P4 IMAD.IADD R14, R14, 0x1, -R24 ;  /* 0x000000010e0ec824 */ /* 0x000fe200078e0a18 */
[----:B------:R-:W-:Y:S01]  /*1750*/  ISETP.GE.AND P4, PT, R17, RZ, PT ;  /* 0x000000ff1100720c */ /* 0x000fe20003f86270 */
[----:B------:R-:W-:Y:S01]  /*1760*/  @!P3 IMAD.MOV R6, RZ, RZ, -R6 ;  /* 0x000000ffff06b224 */ /* 0x000fe200078e0a06 */
[----:B------:R-:W-:Y:S01]  /*1770*/  ISETP.GT.U32.AND P3, PT, R24, R7, PT ;  /* 0x000000071800720c */ /* 0x000fe20003f64070 */
[----:B------:R-:W-:-:S02]  /*1780*/  @!P6 IMAD.IADD R0, R0, 0x1, -R24 ;  /* 0x000000010000e824 */ /* 0x000fc400078e0a18 */
[----:B------:R-:W-:Y:S01]  /*1790*/  @!P1 IMAD.MOV R20, RZ, RZ, -R20 ;  /* 0x000000ffff149224 */ /* 0x000fe200078e0a14 */
[C---:B------:R-:W-:Y:S01]  /*17a0*/  ISETP.GT.U32.AND P1, PT, R24.reuse, R2, PT ;  /* 0x000000021800720c */ /* 0x040fe20003f24070 */
[----:B------:R-:W-:Y:S01]  /*17b0*/  IMAD R8, R24, R16, R8 ;  /* 0x0000001018087224 */ /* 0x000fe200078e0208 */
[----:B------:R-:W-:Y:S01]  /*17c0*/  IADD3 R11, R28, 0xea, RZ ;  /* 0x000000ea1c0b7810 */ /* 0x000fe20007ffe0ff */
[----:B------:R-:W-:Y:S01]  /*17d0*/  @!P5 IMAD.IADD R9, R9, 0x1, -R24 ;  /* 0x000000010909d824 */ /* 0x000fe200078e0a18 */
[C---:B------:R-:W-:Y:S02]  /*17e0*/  ISETP.GT.U32.AND P6, PT, R24.reuse, R0, PT ;  /* 0x000000001800720c */ /* 0x040fe40003fc4070 */
[----:B------:R-:W-:Y:S01]  /*17f0*/  ISETP.GT.U32.AND P5, PT, R24, R8, PT ;  /* 0x000000081800720c */ /* 0x000fe20003fa4070 */
[----:B-1----:R-:W-:Y:S01]  /*1800*/  IMAD.MOV.U32 R19, RZ, RZ, R14 ;  /* 0x000000ffff137224 */ /* 0x002fe200078e000e */
[----:B------:R-:W-:Y:S02]  /*1810*/  ISETP.GE.AND P2, PT, R15, RZ, PT ;  /* 0x000000ff0f00720c */ /* 0x000fe40003f46270 */
[----:B------:R-:W-:Y:S01]  /*1820*/  IABS R15, R11 ;  /* 0x0000000b000f7213 */ /* 0x000fe20000000000 */
[----:B------:R-:W-:Y:S01]  /*1830*/  @!P4 IMAD.MOV R19, RZ, RZ, -R19 ;  /* 0x000000ffff13c224 */ /* 0x000fe200078e0a13 */
[----:B------:R-:W-:Y:S01]  /*1840*/  ISETP.GE.AND P4, PT, R12, RZ, PT ;  /* 0x000000ff0c00720c */ /* 0x000fe20003f86270 */
[----:B------:R-:W-:Y:S01]  /*1850*/  @!P3 IMAD.IADD R7, R7, 0x1, -R24 ;  /* 0x000000010707b824 */ /* 0x000fe200078e0a18 */
[----:B------:R-:W-:Y:S01]  /*1860*/  ISETP.GE.AND P3, PT, R13, RZ, PT ;  /* 0x000000ff0d00720c */ /* 0x000fe20003f66270 */
[----:B------:R-:W-:Y:S01]  /*1870*/  IMAD.HI.U32 R13, R25, R15, RZ ;  /* 0x0000000f190d7227 */ /* 0x000fe200078e00ff */
[----:B------:R-:W-:-:S03]  /*1880*/  IADD3 R3, R28, 0xe9, RZ ;  /* 0x000000e91c037810 */ /* 0x000fc60007ffe0ff */
[--C-:B------:R-:W-:Y:S02]  /*1890*/  @!P1 IMAD.IADD R2, R2, 0x1, -R24.reuse ;  /* 0x0000000102029824 */ /* 0x100fe400078e0a18 */
[----:B------:R-:W-:Y:S02]  /*18a0*/  IMAD.MOV.U32 R16, RZ, RZ, R9 ;  /* 0x000000ffff107224 */ /* 0x000fe400078e0009 */
[----:B------:R-:W-:Y:S02]  /*18b0*/  @!P6 IMAD.IADD R0, R0, 0x1, -R24 ;  /* 0x000000010000e824 */ /* 0x000fe400078e0a18 */
[----:B------:R-:W-:Y:S02]  /*18c0*/  IMAD.MOV R13, RZ, RZ, -R13 ;  /* 0x000000ffff0d7224 */ /* 0x000fe400078e0a0d */
[----:B------:R-:W-:Y:S01]  /*18d0*/  @!P0 IMAD.MOV R16, RZ, RZ, -R16 ;  /* 0x000000ffff108224 */ /* 0x000fe200078e0a10 */
[----:B------:R-:W-:Y:S01]  /*18e0*/  ISETP.GT.U32.AND P0, PT, R24, R2, PT ;  /* 0x000000021800720c */ /* 0x000fe20003f04070 */
[----:B------:R-:W-:Y:S01]  /*18f0*/  @!P5 IMAD.IADD R8, R8, 0x1, -R24 ;  /* 0x000000010808d824 */ /* 0x000fe200078e0a18 */
[----:B------:R-:W-:Y:S01]  /*1900*/  IABS R12, R3 ;  /* 0x00000003000c7213 */ /* 0x000fe20000000000 */
[----:B------:R-:W-:-:S02]  /*1910*/  IMAD.MOV.U32 R14, RZ, RZ, R7 ;  /* 0x000000ffff0e7224 */ /* 0x000fc400078e0007 */
[----:B------:R-:W-:Y:S02]  /*1920*/  IMAD R15, R24, R13, R15 ;  /* 0x0000000d180f7224 */ /* 0x000fe400078e020f */
[----:B------:R-:W-:Y:S01]  /*1930*/  IMAD.MOV.U32 R7, RZ, RZ, R0 ;  /* 0x000000ffff077224 */ /* 0x000fe200078e0000 */
[----:B------:R-:W-:Y:S01]  /*1940*/  ISETP.GE.AND P6, PT, R10, RZ, PT ;  /* 0x000000ff0a00720c */ /* 0x000fe20003fc6270 */
[----:B------:R-:W-:Y:S01]  /*1950*/  IMAD.HI.U32 R10, R25, R12, RZ ;  /* 0x0000000c190a7227 */ /* 0x000fe200078e00ff */
[----:B------:R-:W-:-:S03]  /*1960*/  ISETP.GT.U32.AND P5, PT, R24, R8, PT ;  /* 0x000000081800720c */ /* 0x000fc60003fa4070 */
[----:B------:R-:W-:Y:S01]  /*1970*/  @!P4 IMAD.MOV R7, RZ, RZ, -R7 ;  /* 0x000000ffff07c224 */ /* 0x000fe200078e0a07 */
[----:B------:R-:W-:Y:S01]  /*1980*/  ISETP.GT.U32.AND P4, PT, R24, R15, PT ;  /* 0x0000000f1800720c */ /* 0x000fe20003f84070 */
[----:B------:R-:W-:Y:S02]  /*1990*/  IMAD.MOV R10, RZ, RZ, -R10 ;  /* 0x000000ffff0a7224 */ /* 0x000fe400078e0a0a */
[----:B------:R-:W-:Y:S01]  /*19a0*/  @!P2 IMAD.MOV R14, RZ, RZ, -R14 ;  /* 0x000000ffff0ea224 */ /* 0x000fe200078e0a0e */
[----:B------:R-:W-:Y:S01]  /*19b0*/  STL [R1+0x340], R20 ;  /* 0x0003401401007387 */ /* 0x000fe20000100800 */
[----:B------:R-:W-:Y:S02]  /*19c0*/  @!P0 IMAD.IADD R2, R2, 0x1, -R24 ;  /* 0x0000000102028824 */ /* 0x000fe400078e0a18 */
[----:B------:R-:W-:Y:S01]  /*19d0*/  IMAD R12, R24, R10, R12 ;  /* 0x0000000a180c7224 */ /* 0x000fe200078e020c */
[----:B------:R-:W-:Y:S04]  /*19e0*/  STL [R1+0x34c], R19 ;  /* 0x00034c1301007387 */ /* 0x000fe80000100800 */
[----:B------:R-:W-:Y:S01]  /*19f0*/  STL [R1+0x390], R16 ;  /* 0x0003901001007387 */ /* 0x000fe20000100800 */
[----:B------:R-:W-:-:S03]  /*1a00*/  @!P5 IMAD.IADD R8, R8, 0x1, -R24 ;  /* 0x000000010808d824 */ /* 0x000fc600078e0a18 */
[----:B------:R0:W-:Y:S01]  /*1a10*/  STL [R1+0x394], R14 ;  /* 0x0003940e01007387 */ /* 0x0001e20000100800 */
[----:B------:R-:W-:-:S03]  /*1a20*/  ISETP.GT.U32.AND P5, PT, R24, R12, PT ;  /* 0x0000000c1800720c */ /* 0x000fc60003fa4070 */
[----:B------:R1:W-:Y:S01]  /*1a30*/  STL [R1+0x39c], R7 ;  /* 0x00039c0701007387 */ /* 0x0003e20000100800 */
[----:B------:R-:W-:Y:S01]  /*1a40*/  @!P4 IMAD.IADD R15, R15, 0x1, -R24 ;  /* 0x000000010f0fc824 */ /* 0x000fe200078e0a18 */
[----:B0-----:R-:W-:Y:S01]  /*1a50*/  IADD3 R14, R28, 0xe8, RZ ;  /* 0x000000e81c0e7810 */ /* 0x001fe20007ffe0ff */
[----:B-1----:R-:W-:-:S03]  /*1a60*/  IMAD.MOV.U32 R7, RZ, RZ, R2 ;  /* 0x000000ffff077224 */ /* 0x002fc600078e0002 */
[----:B------:R-:W-:Y:S02]  /*1a70*/  ISETP.GE.AND P0, PT, R14, RZ, PT ;  /* 0x000000ff0e00720c */ /* 0x000fe40003f06270 */
[----:B------:R-:W-:Y:S01]  /*1a80*/  IABS R14, R14 ;  /* 0x0000000e000e7213 */ /* 0x000fe20000000000 */
[----:B------:R-:W-:Y:S01]  /*1a90*/  @!P3 IMAD.MOV R7, RZ, RZ, -R7 ;  /* 0x000000ffff07b224 */ /* 0x000fe200078e0a07 */
[----:B------:R-:W-:Y:S02]  /*1aa0*/  ISETP.GE.AND P2, PT, R3, RZ, PT ;  /* 0x000000ff0300720c */ /* 0x000fe40003f46270 */
[----:B------:R-:W-:Y:S02]  /*1ab0*/  ISETP.GT.U32.AND P3, PT, R24, R15, PT ;  /* 0x0000000f1800720c */ /* 0x000fe40003f64070 */
[----:B------:R0:W-:Y:S01]  /*1ac0*/  STL [R1+0x3ac], R7 ;  /* 0x0003ac0701007387 */ /* 0x0001e20000100800 */
[C---:B------:R-:W-:Y:S02]  /*1ad0*/  IADD3 R3, R28.reuse, 0xe6, RZ ;  /* 0x000000e61c037810 */ /* 0x040fe40007ffe0ff */
[----:B------:R-:W-:-:S02]  /*1ae0*/  IADD3 R0, R28, 0xe7, RZ ;  /* 0x000000e71c007810 */ /* 0x000fc40007ffe0ff */
[----:B------:R-:W-:Y:S01]  /*1af0*/  ISETP.GE.AND P1, PT, R11, RZ, PT ;  /* 0x000000ff0b00720c */ /* 0x000fe20003f26270 */
[----:B0-----:R-:W-:Y:S01]  /*1b00*/  IMAD.HI.U32 R7, R25, R14, RZ ;  /* 0x0000000e19077227 */ /* 0x001fe200078e00ff */
[----:B------:R-:W-:-:S03]  /*1b10*/  IABS R11, R3 ;  /* 0x00000003000b7213 */ /* 0x000fc60000000000 */
[----:B------:R-:W-:Y:S01]  /*1b20*/  IMAD.MOV R7, RZ, RZ, -R7 ;  /* 0x000000ffff077224 */ /* 0x000fe200078e0a07 */
[----:B------:R-:W-:Y:S01]  /*1b30*/  IABS R10, R0 ;  /* 0x00000000000a7213 */ /* 0x000fe20000000000 */
[----:B------:R-:W-:Y:S01]  /*1b40*/  @!P5 IMAD.IADD R12, R12, 0x1, -R24 ;  /* 0x000000010c0cd824 */ /* 0x000fe200078e0a18 */
[----:B------:R-:W-:Y:S01]  /*1b50*/  ISETP.GE.AND P4, PT, R0, RZ, PT ;  /* 0x000000ff0000720c */ /* 0x000fe20003f86270 */
[C---:B------:R-:W-:Y:S02]  /*1b60*/  IMAD R14, R24.reuse, R7, R14 ;  /* 0x00000007180e7224 */ /* 0x040fe400078e020e */
[----:B------:R-:W-:Y:S01]  /*1b70*/  IMAD.HI.U32 R0, R25, R11, RZ ;  /* 0x0000000b19007227 */ /* 0x000fe200078e00ff */
[----:B------:R-:W-:-:S03]  /*1b80*/  ISETP.GT.U32.AND P5, PT, R24, R12, PT ;  /* 0x0000000c1800720c */ /* 0x000fc60003fa4070 */
[----:B------:R-:W-:-:S04]  /*1b90*/  IMAD.HI.U32 R2, R25, R10, RZ ;  /* 0x0000000a19027227 */ /* 0x000fc800078e00ff */
[----:B------:R-:W-:Y:S01]  /*1ba0*/  @!P6 IMAD.MOV R8, RZ, RZ, -R8 ;  /* 0x000000ffff08e224 */ /* 0x000fe200078e0a08 */
[----:B------:R-:W-:Y:S01]  /*1bb0*/  ISETP.GE.AND P6, PT, R3, RZ, PT ;  /* 0x000000ff0300720c */ /* 0x000fe20003fc6270 */
[----:B------:R-:W-:Y:S01]  /*1bc0*/  @!P3 IMAD.IADD R15, R15, 0x1, -R24 ;  /* 0x000000010f0fb824 */ /* 0x000fe200078e0a18 */
[C---:B------:R-:W-:Y:S01]  /*1bd0*/  ISETP.GT.U32.AND P3, PT, R24.reuse, R14, PT ;  /* 0x0000000e1800720c */ /* 0x040fe20003f64070 */
[----:B------:R-:W-:Y:S02]  /*1be0*/  IMAD.MOV R3, RZ, RZ, -R0 ;  /* 0x000000ffff037224 */ /* 0x000fe400078e0a00 */
[----:B------:R-:W-:Y:S02]  /*1bf0*/  IMAD.MOV R2, RZ, RZ, -R2 ;  /* 0x000000ffff027224 */ /* 0x000fe400078e0a02 */
[----:B------:R-:W-:Y:S02]  /*1c00*/  IMAD R11, R24, R3, R11 ;  /* 0x00000003180b7224 */ /* 0x000fe400078e020b */
[----:B------:R-:W-:-:S02]  /*1c10*/  IMAD.MOV.U32 R17, RZ, RZ, R15 ;  /* 0x000000ffff117224 */ /* 0x000fc400078e000f */
[C---:B------:R-:W-:Y:S01]  /*1c20*/  IMAD R10, R24.reuse, R2, R10 ;  /* 0x00000002180a7224 */ /* 0x040fe200078e020a */
[----:B------:R0:W-:Y:S01]  /*1c30*/  STL [R1+0x3a4], R8 ;  /* 0x0003a40801007387 */ /* 0x0001e20000100800 */
[----:B------:R-:W-:Y:S01]  /*1c40*/  @!P1 IMAD.MOV R17, RZ, RZ, -R17 ;  /* 0x000000ffff119224 */ /* 0x000fe200078e0a11 */
[----:B------:R-:W-:Y:S01]  /*1c50*/  ISETP.GT.U32.AND P1, PT, R24, R11, PT ;  /* 0x0000000b1800720c */ /* 0x000fe20003f24070 */
[--C-:B------:R-:W-:Y:S01]  /*1c60*/  @!P5 IMAD.IADD R12, R12, 0x1, -R24.reuse ;  /* 0x000000010c0cd824 */ /* 0x100fe200078e0a18 */
[----:B------:R-:W-:Y:S02]  /*1c70*/  IADD3 R0, R28, 0xe5, RZ ;  /* 0x000000e51c007810 */ /* 0x000fe40007ffe0ff */
[----:B------:R-:W-:Y:S02]  /*1c80*/  ISETP.GT.U32.AND P5, PT, R24, R10, PT ;  /* 0x0000000a1800720c */ /* 0x000fe40003fa4070 */
[----:B0-----:R-:W-:Y:S01]  /*1c90*/  IADD3 R8, R28, 0xe4, RZ ;  /* 0x000000e41c087810 */ /* 0x001fe20007ffe0ff */
[----:B------:R-:W-:Y:S01]  /*1ca0*/  @!P3 IMAD.IADD R14, R14, 0x1, -R24 ;  /* 0x000000010e0eb824 */ /* 0x000fe200078e0a18 */
[----:B------:R-:W-:-:S02]  /*1cb0*/  IABS R7, R0 ;  /* 0x0000000000077213 */ /* 0x000fc40000000000 */
[----:B------:R-:W-:Y:S02]  /*1cc0*/  IABS R16, R8 ;  /* 0x0000000800107213 */ /* 0x000fe40000000000 */
[----:B------:R-:W-:Y:S01]  /*1cd0*/  ISETP.GT.U32.AND P3, PT, R24, R14, PT ;  /* 0x0000000e1800720c */ /* 0x000fe20003f64070 */
[----:B------:R0:W-:Y:S01]  /*1ce0*/  STL [R1+0x3a0], R17 ;  /* 0x0003a01101007387 */ /* 0x0001e20000100800 */
[----:B------:R-:W-:Y:S01]  /*1cf0*/  IADD3 R9, R28, 0xe3, RZ ;  /* 0x000000e31c097810 */ /* 0x000fe20007ffe0ff */
[----:B------:R-:W-:Y:S02]  /*1d00*/  IMAD.MOV.U32 R15, RZ, RZ, R16 ;  /* 0x000000ffff0f7224 */ /* 0x000fe400078e0010 */
[----:B------:R-:W-:Y:S01]  /*1d10*/  IMAD.HI.U32 R16, R25, R7, RZ ;  /* 0x0000000719107227 */ /* 0x000fe200078e00ff */
[----:B------:R-:W-:-:S03]  /*1d20*/  IABS R13, R9 ;  /* 0x00000009000d7213 */ /* 0x000fc60000000000 */
[----:B------:R-:W-:Y:S02]  /*1d30*/  @!P1 IMAD.IADD R11, R11, 0x1, -R24 ;  /* 0x000000010b0b9824 */ /* 0x000fe400078e0a18 */
[----:B0-----:R-:W-:Y:S02]  /*1d40*/  IMAD.MOV.U32 R17, RZ, RZ, R12 ;  /* 0x000000ffff117224 */ /* 0x001fe400078e000c */
[----:B------:R-:W-:Y:S02]  /*1d50*/  IMAD.MOV R16, RZ, RZ, -R16 ;  /* 0x000000ffff107224 */ /* 0x000fe400078e0a10 */
[----:B------:R-:W-:Y:S02]  /*1d60*/  @!P5 IMAD.IADD R10, R10, 0x1, -R24 ;  /* 0x000000010a0ad824 */ /* 0x000fe400078e0a18 */
[----:B------:R-:W-:Y:S01]  /*1d70*/  @!P2 IMAD.MOV R17, RZ, RZ, -R17 ;  /* 0x000000ffff11a224 */ /* 0x000fe200078e0a11 */
[----:B------:R-:W-:Y:S01]  /*1d80*/  ISETP.GE.AND P2, PT, R0, RZ, PT ;  /* 0x000000ff0000720c */ /* 0x000fe20003f46270 */
[----:B------:R-:W-:Y:S01]  /*1d90*/  IMAD R0, R24, R16, R7 ;  /* 0x0000001018007224 */ /* 0x000fe200078e0207 */
[----:B------:R-:W-:Y:S01]  /*1da0*/  IADD3 R2, R28, 0xe2, RZ ;  /* 0x000000e21c027810 */ /* 0x000fe20007ffe0ff */
[----:B------:R-:W-:Y:S01]  /*1db0*/  IMAD.MOV.U32 R12, RZ, RZ, R13 ;  /* 0x000000ffff0c7224 */ /* 0x000fe200078e000d */
[----:B------:R-:W-:-:S02]  /*1dc0*/  ISETP.GT.U32.AND P1, PT, R24, R11, PT ;  /* 0x0000000b1800720c */ /* 0x000fc40003f24070 */
[----:B------:R-:W-:Y:S01]  /*1dd0*/  ISETP.GT.U32.AND P5, PT, R24, R10, PT ;  /* 0x0000000a1800720c */ /* 0x000fe20003fa4070 */
[----:B------:R-:W-:Y:S01]  /*1de0*/  @!P3 IMAD.IADD R14, R14, 0x1, -R24 ;  /* 0x000000010e0eb824 */ /* 0x000fe200078e0a18 */
[----:B------:R-:W-:Y:S01]  /*1df0*/  IABS R3, R2 ;  /* 0x0000000200037213 */ /* 0x000fe20000000000 */
[----:B------:R-:W-:Y:S01]  /*1e00*/  IMAD.HI.U32 R7, R25, R12, RZ ;  /* 0x0000000c19077227 */ /* 0x000fe200078e00ff */
[----:B------:R-:W-:-:S03]  /*1e10*/  ISETP.GT.U32.AND P3, PT, R24, R0, PT ;  /* 0x000000001800720c */ /* 0x000fc60003f64070 */
[----:B------:R-:W-:-:S04]  /*1e20*/  IMAD.HI.U32 R16, R25, R15, RZ ;  /* 0x0000000f19107227 */ /* 0x000fc800078e00ff */
[----:B------:R-:W-:-:S04]  /*1e30*/  IMAD.HI.U32 R13, R25, R3, RZ ;  /* 0x00000003190d7227 */ /* 0x000fc800078e00ff */
[----:B------:R-:W-:Y:S02]  /*1e40*/  IMAD.MOV R7, RZ, RZ, -R7 ;  /* 0x000000ffff077224 */ /* 0x000fe400078e0a07 */
[----:B------:R-:W-:Y:S02]  /*1e50*/  IMAD.MOV R16, RZ, RZ, -R16 ;  /* 0x000000ffff107224 */ /* 0x000fe400078e0a10 */
[----:B------:R-:W-:Y:S02]  /*1e60*/  IMAD.MOV R13, RZ, RZ, -R13 ;  /* 0x000000ffff0d7224 */ /* 0x000fe400078e0a0d */
[----:B------:R-:W-:Y:S02]  /*1e70*/  IMAD R12, R24, R7, R12 ;  /* 0x00000007180c7224 */ /* 0x000fe400078e020c */
[--C-:B------:R-:W-:Y:S01]  /*1e80*/  @!P1 IMAD.IADD R11, R11, 0x1, -R24.reuse ;  /* 0x000000010b0b9824 */ /* 0x100fe200078e0a18 */
[----:B------:R0:W-:Y:S01]  /*1e90*/  STL [R1+0x398], R17 ;  /* 0x0003981101007387 */ /* 0x0001e20000100800 */
[--C-:B------:R-:W-:Y:S01]  /*1ea0*/  @!P5 IMAD.IADD R10, R10, 0x1, -R24.reuse ;  /* 0x000000010a0ad824 */ /* 0x100fe200078e0a18 */
[----:B------:R-:W-:Y:S01]  /*1eb0*/  IADD3 R7, R28, 0xe1, RZ ;  /* 0x000000e11c077810 */ /* 0x000fe20007ffe0ff */
[----:B------:R-:W-:Y:S01]  /*1ec0*/  IMAD R3, R24, R13, R3 ;  /* 0x0000000d18037224 */ /* 0x000fe200078e0203 */
[----:B------:R-:W-:Y:S01]  /*1ed0*/  ISETP.GE.AND P5, PT, R8, RZ, PT ;  /* 0x000000ff0800720c */ /* 0x000fe20003fa6270 */
[C---:B------:R-:W-:Y:S01]  /*1ee0*/  IMAD R8, R24.reuse, R16, R15 ;  /* 0x0000001018087224 */ /* 0x040fe200078e020f */
[----:B------:R-:W-:Y:S01]  /*1ef0*/  ISETP.GT.U32.AND P1, PT, R24, R12, PT ;  /* 0x0000000c1800720c */ /* 0x000fe20003f24070 */
[----:B------:R-:W-:-:S02]  /*1f00*/  @!P3 IMAD.IADD R0, R0, 0x1, -R24 ;  /* 0x000000010000b824 */ /* 0x000fc400078e0a18 */
[----:B0-----:R-:W-:Y:S02]  /*1f10*/  IMAD.MOV.U32 R17, RZ, RZ, R14 ;  /* 0x000000ffff117224 */ /* 0x001fe400078e000e */
[----:B------:R-:W-:Y:S01]  /*1f20*/  IMAD.MOV.U32 R14, RZ, RZ, R11 ;  /* 0x000000ffff0e7224 */ /* 0x000fe200078e000b */
[----:B------:R-:W-:Y:S01]  /*1f30*/  IABS R13, R7 ;  /* 0x00000007000d7213 */ /* 0x000fe20000000000 */
[----:B------:R-:W-:Y:S01]  /*1f40*/  @!P0 IMAD.MOV R17, RZ, RZ, -R17 ;  /* 0x000000ffff118224 */ /* 0x000fe200078e0a11 */
[C---:B------:R-:W-:Y:S01]  /*1f50*/  ISETP.GT.U32.AND P0, PT, R24.reuse, R8, PT ;  /* 0x000000081800720c */ /* 0x040fe20003f04070 */
[----:B------:R-:W-:Y:S01]  /*1f60*/  @!P6 IMAD.MOV R14, RZ, RZ, -R14 ;  /* 0x000000ffff0ee224 */ /* 0x000fe200078e0a0e */
[C---:B------:R-:W-:Y:S01]  /*1f70*/  ISETP.GT.U32.AND P6, PT, R24.reuse, R3, PT ;  /* 0x000000031800720c */ /* 0x040fe20003fc4070 */
[----:B------:R-:W-:Y:S01]  /*1f80*/  IMAD.MOV.U32 R15, RZ, RZ, R10 ;  /* 0x000000ffff0f7224 */ /* 0x000fe200078e000a */
[----:B------:R-:W-:Y:S01]  /*1f90*/  ISETP.GT.U32.AND P3, PT, R24, R0, PT ;  /* 0x000000001800720c */ /* 0x000fe20003f64070 */
[----:B------:R-:W-:-:S02]  /*1fa0*/  IMAD.MOV.U32 R10, RZ, RZ, R13 ;  /* 0x000000ffff0a7224 */ /* 0x000fc400078e000d */
[----:B------:R-:W-:Y:S01]  /*1fb0*/  @!P4 IMAD.MOV R15, RZ, RZ, -R15 ;  /* 0x000000ffff0fc224 */ /* 0x000fe200078e0a0f */
[----:B------:R-:W-:Y:S01]  /*1fc0*/  ISETP.GE.AND P4, PT, R9, RZ, PT ;  /* 0x000000ff0900720c */ /* 0x000fe20003f86270 */
[----:B------:R-:W-:Y:S01]  /*1fd0*/  IMAD.HI.U32 R11, R25, R10, RZ ;  /* 0x0000000a190b7227 */ /* 0x000fe200078e00ff */
[----:B------:R-:W-:-:S03]  /*1fe0*/  IADD3 R9, R28, 0xe0, RZ ;  /* 0x000000e01c097810 */ /* 0x000fc60007ffe0ff */
[--C-:B------:R-:W-:Y:S01]  /*1ff0*/  @!P1 IMAD.IADD R12, R12, 0x1, -R24.reuse ;  /* 0x000000010c0c9824 */ /* 0x100fe200078e0a18 */
[----:B------:R-:W-:Y:S01]  /*2000*/  IABS R13, R9 ;  /* 0x00000009000d7213 */ /* 0x000fe20000000000 */
[----:B------:R-:W-:Y:S02]  /*2010*/  IMAD.MOV R11, RZ, RZ, -R11 ;  /* 0x000000ffff0b7224 */ /* 0x000fe400078e0a0b */
[--C-:B------:R-:W-:Y:S02]  /*2020*/  @!P0 IMAD.IADD R8, R8, 0x1, -R24.reuse ;  /* 0x0000000108088824 */ /* 0x100fe400078e0a18 */
[--C-:B------:R-:W-:Y:S01]  /*2030*/  @!P6 IMAD.IADD R3, R3, 0x1, -R24.reuse ;  /* 0x000000010303e824 */ /* 0x100fe200078e0a18 */
[----:B------:R-:W-:Y:S01]  /*2040*/  ISETP.GT.U32.AND P6, PT, R24, R12, PT ;  /* 0x0000000c1800720c */ /* 0x000fe20003fc4070 */
[----:B------:R-:W-:Y:S01]  /*2050*/  @!P3 IMAD.IADD R0, R0, 0x1, -R24 ;  /* 0x000000010000b824 */ /* 0x000fe200078e0a18 */
[----:B------:R-:W-:Y:S01]  /*2060*/  STL [R1+0x37c], R17 ;  /* 0x00037c1101007387 */ /* 0x000fe20000100800 */
[----:B------:R-:W-:-:S02]  /*2070*/  IMAD R10, R24, R11, R10 ;  /* 0x0000000b180a7224 */ /* 0x000fc400078e020a */
[----:B------:R-:W-:Y:S01]  /*2080*/  IMAD.HI.U32 R11, R25, R13, RZ ;  /* 0x0000000d190b7227 */ /* 0x000fe200078e00ff */
[----:B------:R-:W-:Y:S01]  /*2090*/  STL [R1+0x384], R15 ;  /* 0x0003840f01007387 */ /* 0x000fe20000100800 */
[----:B------:R-:W-:-:S03]  /*20a0*/  ISETP.GT.U32.AND P1, PT, R24, R8, PT ;  /* 0x000000081800720c */ /* 0x000fc60003f24070 */
[----:B------:R0:W-:Y:S01]  /*20b0*/  STL [R1+0x388], R14 ;  /* 0x0003880e01007387 */ /* 0x0001e20000100800 */
[----:B------:R-:W-:-:S04]  /*20c0*/  IMAD.MOV R11, RZ, RZ, -R11 ;  /* 0x000000ffff0b7224 */ /* 0x000fc800078e0a0b */
[----:B------:R-:W-:Y:S02]  /*20d0*/  IMAD R13, R24, R11, R13 ;  /* 0x0000000b180d7224 */ /* 0x000fe400078e020d */
[----:B0-----:R-:W-:-:S04]  /*20e0*/  IMAD.MOV.U32 R14, RZ, RZ, R0 ;  /* 0x000000ffff0e7224 */ /* 0x001fc800078e0000 */
[----:B------:R-:W-:Y:S01]  /*20f0*/  @!P2 IMAD.MOV R14, RZ, RZ, -R14 ;  /* 0x000000ffff0ea224 */ /* 0x000fe200078e0a0e */
[----:B------:R-:W-:Y:S01]  /*2100*/  ISETP.GT.U32.AND P2, PT, R24, R3, PT ;  /* 0x000000031800720c */ /* 0x000fe20003f44070 */
[--C-:B------:R-:W-:Y:S01]  /*2110*/  @!P6 IMAD.IADD R12, R12, 0x1, -R24.reuse ;  /* 0x000000010c0ce824 */ /* 0x100fe200078e0a18 */
[----:B------:R-:W-:Y:S02]  /*2120*/  ISETP.GE.AND P0, PT, R7, RZ, PT ;  /* 0x000000ff0700720c */ /* 0x000fe40003f06270 */
[----:B------:R-:W-:Y:S02]  /*2130*/  ISETP.GT.U32.AND P6, PT, R24, R13, PT ;  /* 0x0000000d1800720c */ /* 0x000fe40003fc4070 */
[----:B------:R-:W-:Y:S02]  /*2140*/  ISETP.GE.AND P3, PT, R2, RZ, PT ;  /* 0x000000ff0200720c */ /* 0x000fe40003f66270 */
[----:B------:R-:W-:Y:S01]  /*2150*/  IADD3 R7, R28, 0xdd, RZ ;  /* 0x000000dd1c077810 */ /* 0x000fe20007ffe0ff */
[----:B------:R-:W-:Y:S01]  /*2160*/  @!P1 IMAD.IADD R8, R8, 0x1, -R24 ;  /* 0x0000000108089824 */ /* 0x000fe200078e0a18 */
[----:B------:R-:W-:Y:S01]  /*2170*/  IADD3 R2, R28, 0xdf, RZ ;  /* 0x000000df1c027810 */ /* 0x000fe20007ffe0ff */
[----:B------:R0:W-:Y:S01]  /*2180*/  STL [R1+0x38c], R14 ;  /* 0x00038c0e01007387 */ /* 0x0001e20000100800 */
[----:B------:R-:W-:-:S02]  /*2190*/  ISETP.GT.U32.AND P1, PT, R24, R10, PT ;  /* 0x0000000a1800720c */ /* 0x000fc40003f24070 */
[----:B------:R-:W-:Y:S02]  /*21a0*/  IABS R15, R7 ;  /* 0x00000007000f7213 */ /* 0x000fe40000000000 */
[----:B------:R-:W-:Y:S01]  /*21b0*/  IADD3 R0, R28, 0xde, RZ ;  /* 0x000000de1c007810 */ /* 0x000fe20007ffe0ff */
[--C-:B------:R-:W-:Y:S01]  /*21c0*/  @!P2 IMAD.IADD R3, R3, 0x1, -R24.reuse ;  /* 0x000000010303a824 */ /* 0x100fe200078e0a18 */
[----:B------:R-:W-:Y:S02]  /*21d0*/  ISETP.GE.AND P2, PT, R9, RZ, PT ;  /* 0x000000ff0900720c */ /* 0x000fe40003f46270 */
[----:B0-----:R-:W-:Y:S01]  /*21e0*/  IABS R14, R2 ;  /* 0x00000002000e7213 */ /* 0x001fe20000000000 */
[----:B------:R-:W-:Y:S01]  /*21f0*/  IMAD.MOV.U32 R9, RZ, RZ, R15 ;  /* 0x000000ffff097224 */ /* 0x000fe200078e000f */
[----:B------:R-:W-:Y:S01]  /*2200*/  IABS R11, R0 ;  /* 0x00000000000b7213 */ /* 0x000fe20000000000 */
[----:B------:R-:W-:Y:S02]  /*2210*/  @!P6 IMAD.IADD R13, R13, 0x1, -R24 ;  /* 0x000000010d0de824 */ /* 0x000fe400078e0a18 */
[----:B------:R-:W-:-:S04]  /*2220*/  IMAD.HI.U32 R15, R25, R14, RZ ;  /* 0x0000000e190f7227 */ /* 0x000fc800078e00ff */
[----:B------:R-:W-:Y:S01]  /*2230*/  IMAD.HI.U32 R16, R25, R11, RZ ;  /* 0x0000000b19107227 */ /* 0x000fe200078e00ff */
[----:B------:R-:W-:-:S03]  /*2240*/  ISETP.GT.U32.AND P6, PT, R24, R13, PT ;  /* 0x0000000d1800720c */ /* 0x000fc60003fc4070 */
[----:B------:R-:W-:Y:S02]  /*2250*/  IMAD.MOV R15, RZ, RZ, -R15 ;  /* 0x000000ffff0f7224 */ /* 0x000fe400078e0a0f */
[----:B------:R-:W-:Y:S01]  /*2260*/  @!P1 IMAD.IADD R10, R10, 0x1, -R24 ;  /* 0x000000010a0a9824 */ /* 0x000fe200078e0a18 */
[----:B------:R-:W-:Y:S01]  /*2270*/  ISETP.GE.AND P1, PT, R2, RZ, PT ;  /* 0x000000ff0200720c */ /* 0x000fe20003f26270 */
[----:B------:R-:W-:Y:S02]  /*2280*/  IMAD.MOV.U32 R17, RZ, RZ, R8 ;  /* 0x000000ffff117224 */ /* 0x000fe400078e0008 */
[----:B------:R-:W-:-:S04]  /*2290*/  IMAD.HI.U32 R2, R25, R9, RZ ;  /* 0x0000000919027227 */ /* 0x000fc800078e00ff */
[----:B------:R-:W-:Y:S02]  /*22a0*/  IMAD.MOV R8, RZ, RZ, -R16 ;  /* 0x000000ffff087224 */ /* 0x000fe400078e0a10 */
[C---:B------:R-:W-:Y:S02]  /*22b0*/  IMAD R14, R24.reuse, R15, R14 ;  /* 0x0000000f180e7224 */ /* 0x040fe400078e020e */
[----:B------:R-:W-:Y:S01]  /*22c0*/  @!P5 IMAD.MOV R17, RZ, RZ, -R17 ;  /* 0x000000ffff11d224 */ /* 0x000fe200078e0a11 */
[C---:B------:R-:W-:Y:S01]  /*22d0*/  ISETP.GT.U32.AND P5, PT, R24.reuse, R10, PT ;  /* 0x0000000a1800720c */ /* 0x040fe20003fa4070 */
[----:B------:R-:W-:Y:S02]  /*22e0*/  IMAD.MOV R2, RZ, RZ, -R2 ;  /* 0x000000ffff027224 */ /* 0x000fe400078e0a02 */
[C---:B------:R-:W-:Y:S02]  /*22f0*/  IMAD R11, R24.reuse, R8, R11 ;  /* 0x00000008180b7224 */ /* 0x040fe400078e020b */
[----:B------:R-:W-:Y:S01]  /*2300*/  @!P4 IMAD.MOV R12, RZ, RZ, -R12 ;  /* 0x000000ffff0cc224 */ /* 0x000fe200078e0a0c */
[C---:B------:R-:W-:Y:S01]  /*2310*/  ISETP.GT.U32.AND P4, PT, R24.reuse, R14, PT ;  /* 0x0000000e1800720c */ /* 0x040fe20003f84070 */
[----:B------:R-:W-:-:S02]  /*2320*/  IMAD R9, R24, R2, R9 ;  /* 0x0000000218097224 */ /* 0x000fc400078e0209 */
[----:B------:R-:W-:Y:S01]  /*2330*/  @!P3 IMAD.MOV R3, RZ, RZ, -R3 ;  /* 0x000000ffff03b224 */ /* 0x000fe200078e0a03 */
[C---:B------:R-:W-:Y:S01]  /*2340*/  ISETP.GT.U32.AND P3, PT, R24.reuse, R11, PT ;  /* 0x0000000b1800720c */ /* 0x040fe20003f64070 */
[--C-:B------:R-:W-:Y:S01]  /*2350*/  @!P6 IMAD.IADD R13, R13, 0x1, -R24.reuse ;  /* 0x000000010d0de824 */ /* 0x100fe200078e0a18 */
[----:B------:R-:W-:Y:S02]  /*2360*/  ISETP.GT.U32.AND P6, PT, R24, R9, PT ;  /* 0x000000091800720c */ /* 0x000fe40003fc4070 */
[----:B------:R-:W-:Y:S01]  /*2370*/  IADD3 R15, R28, 0xdc, RZ ;  /* 0x000000dc1c0f7810 */ /* 0x000fe20007ffe0ff */
[--C-:B------:R-:W-:Y:S01]  /*2380*/  @!P5 IMAD.IADD R10, R10, 0x1, -R24.reuse ;  /* 0x000000010a0ad824 */ /* 0x100fe200078e0a18 */
[----:B------:R-:W-:Y:S01]  /*2390*/  ISETP.GE.AND P5, PT, R0, RZ, PT ;  /* 0x000000ff0000720c */ /* 0x000fe20003fa6270 */
[----:B------:R-:W-:Y:S01]  /*23a0*/  STL [R1+0x380], R17 ;  /* 0x0003801101007387 */ /* 0x000fe20000100800 */
[----:B------:R-:W-:Y:S01]  /*23b0*/  IABS R2, R15 ;  /* 0x0000000f00027213 */ /* 0x000fe20000000000 */
[--C-:B------:R-:W-:Y:S01]  /*23c0*/  @!P4 IMAD.IADD R14, R14, 0x1, -R24.reuse ;  /* 0x000000010e0ec824 */ /* 0x100fe200078e0a18 */
[----:B------:R-:W-:Y:S01]  /*23d0*/  IADD3 R0, R28, 0xdb, RZ ;  /* 0x000000db1c007810 */ /* 0x000fe20007ffe0ff */
[----:B------:R-:W-:Y:S02]  /*23e0*/  STL [R1+0x370], R12 ;  /* 0x0003700c01007387 */ /* 0x000fe40000100800 */
[----:B------:R-:W-:Y:S01]  /*23f0*/  @!P3 IMAD.IADD R11, R11, 0x1, -R24 ;  /* 0x000000010b0bb824 */ /* 0x000fe200078e0a18 */
[----:B------:R-:W-:Y:S01]  /*2400*/  ISETP.GT.U32.AND P3, PT, R24, R14, PT ;  /* 0x0000000e1800720c */ /* 0x000fe20003f64070 */
[----:B------:R0:W-:Y:S01]  /*2410*/  STL [R1+0x374], R3 ;  /* 0x0003740301007387 */ /* 0x0001e20000100800 */
[----:B------:R-:W-:-:S04]  /*2420*/  IMAD.HI.U32 R8, R25, R2, RZ ;  /* 0x0000000219087227 */ /* 0x000fc800078e00ff */
[----:B------:R-:W-:Y:S01]  /*2430*/  @!P6 IMAD.IADD R9, R9, 0x1, -R24 ;  /* 0x000000010909e824 */ /* 0x000fe200078e0a18 */
[----:B------:R-:W-:Y:S02]  /*2440*/  ISETP.GT.U32.AND P6, PT, R24, R11, PT ;  /* 0x0000000b1800720c */ /* 0x000fe40003fc4070 */
[----:B0-----:R-:W-:Y:S01]  /*2450*/  IABS R3, R0 ;  /* 0x0000000000037213 */ /* 0x001fe20000000000 */
[----:B------:R-:W-:Y:S02]  /*2460*/  IMAD.MOV.U32 R12, RZ, RZ, R10 ;  /* 0x000000ffff0c7224 */ /* 0x000fe400078e000a */
[----:B------:R-:W-:Y:S02]  /*2470*/  IMAD.MOV R8, RZ, RZ, -R8 ;  /* 0x000000ffff087224 */ /* 0x000fe400078e0a08 */
[----:B------:R-:W-:-:S04]  /*2480*/  IMAD.HI.U32 R10, R25, R3, RZ ;  /* 0x00000003190a7227 */ /* 0x000fc800078e00ff */
[----:B------:R-:W-:Y:S02]  /*2490*/  IMAD R2, R24, R8, R2 ;  /* 0x0000000818027224 */ /* 0x000fe400078e0202 */
[----:B------:R-:W-:Y:S02]  /*24a0*/  IMAD.MOV R10, RZ, RZ, -R10 ;  /* 0x000000ffff0a7224 */ /* 0x000fe400078e0a0a */
[--C-:B------:R-:W-:Y:S01]  /*24b0*/  @!P3 IMAD.IADD R14, R14, 0x1, -R24.reuse ;  /* 0x000000010e0eb824 */ /* 0x100fe200078e0a18 */
[C---:B------:R-:W-:Y:S01]  /*24c0*/  ISETP.GT.U32.AND P3, PT, R24.reuse, R2, PT ;  /* 0x000000021800720c */ /* 0x040fe20003f64070 */
[C---:B------:R-:W-:Y:S02]  /*24d0*/  IMAD R3, R24.reuse, R10, R3 ;  /* 0x0000000a18037224 */ /* 0x040fe400078e0203 */
[----:B------:R-:W-:Y:S01]  /*24e0*/  @!P6 IMAD.IADD R11, R11, 0x1, -R24 ;  /* 0x000000010b0be824 */ /* 0x000fe200078e0a18 */
[----:B------:R-:W-:Y:S02]  /*24f0*/  ISETP.GE.AND P4, PT, R7, RZ, PT ;  /* 0x000000ff0700720c */ /* 0x000fe40003f86270 */
[----:B------:R-:W-:-:S02]  /*2500*/  ISETP.GT.U32.AND P6, PT, R24, R3, PT ;  /* 0x000000031800720c */ /* 0x000fc40003fc4070 */
[C---:B------:R-:W-:Y:S02]  /*2510*/  IADD3 R7, R28.reuse, 0xda, RZ ;  /* 0x000000da1c077810 */ /* 0x040fe40007ffe0ff */
[----:B------:R-:W-:Y:S02]  /*2520*/  IADD3 R8, R28, 0xd9, RZ ;  /* 0x000000d91c087810 */ /* 0x000fe40007ffe0ff */
[----:B------:R-:W-:Y:S01]  /*2530*/  IABS R17, R7 ;  /* 0x0000000700117213 */ /* 0x000fe20000000000 */
[----:B------:R-:W-:Y:S01]  /*2540*/  @!P3 IMAD.IADD R2, R2, 0x1, -R24 ;  /* 0x000000010202b824 */ /* 0x000fe200078e0a18 */
[----:B------:R-:W-:Y:S01]  /*2550*/  IABS R10, R8 ;  /* 0x00000008000a7213 */ /* 0x000fe20000000000 */
[----:B------:R-:W-:Y:S02]  /*2560*/  @!P0 IMAD.MOV R12, RZ, RZ, -R12 ;  /* 0x000000ffff0c8224 */ /* 0x000fe400078e0a0c */
[----:B------:R-:W-:Y:S01]  /*2570*/  IMAD.HI.U32 R18, R25, R17, RZ ;  /* 0x0000001119127227 */ /* 0x000fe200078e00ff */
[----:B------:R-:W-:-:S03]  /*2580*/  ISETP.GT.U32.AND P0, PT, R24, R9, PT ;  /* 0x000000091800720c */ /* 0x000fc60003f04070 */
[----:B------:R-:W-:Y:S01]  /*2590*/  @!P6 IMAD.IADD R3, R3, 0x1, -R24 ;  /* 0x000000010303e824 */ /* 0x000fe200078e0a18 */
[----:B------:R-:W-:Y:S01]  /*25a0*/  ISETP.GT.U32.AND P6, PT, R24, R2, PT ;  /* 0x000000021800720c */ /* 0x000fe20003fc4070 */
[----:B------:R-:W-:Y:S02]  /*25b0*/  IMAD.MOV R18, RZ, RZ, -R18 ;  /* 0x000000ffff127224 */ /* 0x000fe400078e0a12 */
[----:B------:R-:W-:Y:S01]  /*25c0*/  IMAD.HI.U32 R16, R25, R10, RZ ;  /* 0x0000000a19107227 */ /* 0x000fe200078e00ff */
[----:B------:R-:W-:-:S03]  /*25d0*/  ISETP.GE.AND P3, PT, R0, RZ, PT ;  /* 0x000000ff0000720c */ /* 0x000fc60003f66270 */
[C---:B------:R-:W-:Y:S02]  /*25e0*/  IMAD R0, R24.reuse, R18, R17 ;  /* 0x0000001218007224 */ /* 0x040fe400078e0211 */
[----:B------:R-:W-:Y:S02]  /*25f0*/  IMAD.MOV R16, RZ, RZ, -R16 ;  /* 0x000000ffff107224 */ /* 0x000fe400078e0a10 */
[----:B------:R-:W-:Y:S01]  /*2600*/  IMAD.MOV.U32 R19, RZ, RZ, R14 ;  /* 0x000000ffff137224 */ /* 0x000fe200078e000e */
[----:B------:R0:W-:Y:S01]  /*2610*/  STL [R1+0x378], R12 ;  /* 0x0003780c01007387 */ /* 0x0001e20000100800 */
[----:B------:R-:W-:Y:S01]  /*2620*/  @!P2 IMAD.MOV R13, RZ, RZ, -R13 ;  /* 0x000000ffff0da224 */ /* 0x000fe200078e0a0d */
[C---:B------:R-:W-:Y:S01]  /*2630*/  ISETP.GT.U32.AND P2, PT, R24.reuse, R0, PT ;  /* 0x000000001800720c */ /* 0x040fe20003f44070 */
[----:B------:R-:W-:Y:S01]  /*2640*/  @!P1 IMAD.MOV R19, RZ, RZ, -R19 ;  /* 0x000000ffff139224 */ /* 0x000fe200078e0a13 */
[C---:B------:R-:W-:Y:S01]  /*2650*/  ISETP.GT.U32.AND P1, PT, R24.reuse, R3, PT ;  /* 0x000000031800720c */ /* 0x040fe20003f24070 */
[----:B------:R-:W-:-:S02]  /*2660*/  IMAD R10, R24, R16, R10 ;  /* 0x00000010180a7224 */ /* 0x000fc400078e020a */
[--C-:B------:R-:W-:Y:S01]  /*2670*/  @!P0 IMAD.IADD R9, R9, 0x1, -R24.reuse ;  /* 0x0000000109098824 */ /* 0x100fe200078e0a18 */
[----:B0-----:R-:W-:Y:S01]  /*2680*/  IADD3 R12, R28, 0xd8, RZ ;  /* 0x000000d81c0c7810 */ /* 0x001fe20007ffe0ff */
[----:B------:R-:W-:Y:S01]  /*2690*/  @!P6 IMAD.IADD R2, R2, 0x1, -R24 ;  /* 0x000000010202e824 */ /* 0x000fe200078e0a18 */
[----:B------:R-:W-:Y:S02]  /*26a0*/  ISETP.GE.AND P0, PT, R15, RZ, PT ;  /* 0x000000ff0f00720c */ /* 0x000fe40003f06270 */
[----:B------:R-:W-:Y:S02]  /*26b0*/  IABS R15, R12 ;  /* 0x0000000c000f7213 */ /* 0x000fe40000000000 */
[----:B------:R-:W-:Y:S01]  /*26c0*/  ISETP.GT.U32.AND P6, PT, R24, R10, PT ;  /* 0x0000000a1800720c */ /* 0x000fe20003fc4070 */
[----:B------:R-:W-:Y:S01]  /*26d0*/  @!P5 IMAD.MOV R11, RZ, RZ, -R11 ;  /* 0x000000ffff0bd224 */ /* 0x000fe200078e0a0b */
[----:B------:R-:W-:Y:S01]  /*26e0*/  ISETP.GE.AND P5, PT, R7, RZ, PT ;  /* 0x000000ff0700720c */ /* 0x000fe20003fa6270 */
[----:B------:R-:W-:-:S04]  /*26f0*/  IMAD.HI.U32 R7, R25, R15, RZ ;  /* 0x0000000f19077227 */ /* 0x000fc800078e00ff */
[----:B------:R-:W-:Y:S01]  /*2700*/  @!P4 IMAD.MOV R9, RZ, RZ, -R9 ;  /* 0x000000ffff09c224 */ /* 0x000fe200078e0a09 */
[----:B------:R-:W-:Y:S02]  /*2710*/  ISETP.GE.AND P4, PT, R8, RZ, PT ;  /* 0x000000ff0800720c */ /* 0x000fe40003f86270 */
[----:B------:R-:W-:Y:S01]  /*2720*/  IADD3 R8, R28, 0xd7, RZ ;  /* 0x000000d71c087810 */ /* 0x000fe20007ffe0ff */
[----:B------:R-:W-:Y:S02]  /*2730*/  IMAD.MOV R7, RZ, RZ, -R7 ;  /* 0x000000ffff077224 */ /* 0x000fe400078e0a07 */
[--C-:B------:R-:W-:Y:S01]  /*2740*/  @!P1 IMAD.IADD R3, R3, 0x1, -R24.reuse ;  /* 0x0000000103039824 */ /* 0x100fe200078e0a18 */
[----:B------:R-:W-:Y:S01]  /*2750*/  ISETP.GE.AND P1, PT, R12, RZ, PT ;  /* 0x000000ff0c00720c */ /* 0x000fe20003f26270 */
[----:B------:R-:W-:Y:S01]  /*2760*/  @!P2 IMAD.IADD R0, R0, 0x1, -R24 ;  /* 0x000000010000a824 */ /* 0x000fe200078e0a18 */
[----:B------:R-:W-:Y:S01]  /*2770*/  IABS R12, R8 ;  /* 0x00000008000c7213 */ /* 0x000fe20000000000 */
[----:B------:R-:W-:Y:S01]  /*2780*/  STL [R1+0x36c], R13 ;  /* 0x00036c0d01007387 */ /* 0x000fe20000100800 */
[----:B------:R-:W-:-:S02]  /*2790*/  IMAD R17, R24, R7, R15 ;  /* 0x0000000718117224 */ /* 0x000fc400078e020f */
[----:B------:R-:W-:Y:S01]  /*27a0*/  @!P6 IMAD.IADD R10, R10, 0x1, -R24 ;  /* 0x000000010a0ae824 */ /* 0x000fe200078e0a18 */
[----:B------:R-:W-:Y:S01]  /*27b0*/  STL [R1+0x368], R19 ;  /* 0x0003681301007387 */ /* 0x000fe20000100800 */
[----:B------:R-:W-:-:S03]  /*27c0*/  ISETP.GT.U32.AND P6, PT, R24, R0, PT ;  /* 0x000000001800720c */ /* 0x000fc60003fc4070 */
[----:B------:R0:W-:Y:S01]  /*27d0*/  STL [R1+0x364], R11 ;  /* 0x0003640b01007387 */ /* 0x0001e20000100800 */
[----:B------:R-:W-:Y:S01]  /*27e0*/  @!P3 IMAD.MOV R3, RZ, RZ, -R3 ;  /* 0x000000ffff03b224 */ /* 0x000fe200078e0a03 */
[----:B------:R-:W-:Y:S01]  /*27f0*/  ISETP.GT.U32.AND P3, PT, R24, R17, PT ;  /* 0x000000111800720c */ /* 0x000fe20003f64070 */
[----:B0-----:R-:W-:Y:S02]  /*2800*/  IMAD.MOV.U32 R11, RZ, RZ, R2 ;  /* 0x000000ffff0b7224 */ /* 0x001fe400078e0002 */
[----:B------:R-:W-:Y:S01]  /*2810*/  IMAD.HI.U32 R2, R25, R12, RZ ;  /* 0x0000000c19027227 */ /* 0x000fe200078e00ff */
[----:B------:R-:W-:-:S03]  /*2820*/  ISETP.GE.AND P2, PT, R8, RZ, PT ;  /* 0x000000ff0800720c */ /* 0x000fc60003f46270 */
[----:B------:R-:W-:Y:S02]  /*2830*/  IMAD.MOV R2, RZ, RZ, -R2 ;  /* 0x000000ffff027224 */ /* 0x000fe400078e0a02 */
[----:B------:R-:W-:Y:S01]  /*2840*/  @!P0 IMAD.MOV R11, RZ, RZ, -R11 ;  /* 0x000000ffff0b8224 */ /* 0x000fe200078e0a0b */
[C---:B------:R-:W-:Y:S01]  /*2850*/  ISETP.GT.U32.AND P0, PT, R24.reuse, R10, PT ;  /* 0x0000000a1800720c */ /* 0x040fe20003f04070 */
[----:B------:R-:W-:Y:S01]  /*2860*/  IMAD R12, R24, R2, R12 ;  /* 0x00000002180c7224 */ /* 0x000fe200078e020c */
[C---:B------:R-:W-:Y:S02]  /*2870*/  IADD3 R7, R28.reuse, 0xd5, RZ ;  /* 0x000000d51c077810 */ /* 0x040fe40007ffe0ff */
[----:B------:R-:W-:Y:S01]  /*2880*/  IADD3 R8, R28, 0xd6, RZ ;  /* 0x000000d61c087810 */ /* 0x000fe20007ffe0ff */
[----:B------:R-:W-:Y:S01]  /*2890*/  @!P6 IMAD.IADD R0, R0, 0x1, -R24 ;  /* 0x000000010000e824 */ /* 0x000fe200078e0a18 */
[----:B------:R-:W-:Y:S01]  /*28a0*/  IABS R15, R7 ;  /* 0x00000007000f7213 */ /* 0x000fe20000000000 */
[----:B------:R-:W-:Y:S01]  /*28b0*/  STL [R1+0x360], R9 ;  /* 0x0003600901007387 */ /* 0x000fe20000100800 */
[----:B------:R-:W-:-:S02]  /*28c0*/  IABS R13, R8 ;  /* 0x00000008000d7213 */ /* 0x000fc40000000000 */
[----:B------:R-:W-:Y:S01]  /*28d0*/  ISETP.GT.U32.AND P6, PT, R24, R12, PT ;  /* 0x0000000c1800720c */ /* 0x000fe20003fc4070 */
[----:B------:R0:W-:Y:S01]  /*28e0*/  STL [R1+0x35c], R11 ;  /* 0x00035c0b01007387 */ /* 0x0001e20000100800 */
[----:B------:R-:W-:-:S03]  /*28f0*/  @!P3 IMAD.IADD R17, R17, 0x1, -R24 ;  /* 0x000000011111b824 */ /* 0x000fc600078e0a18 */
[----:B------:R1:W-:Y:S01]  /*2900*/  STL [R1+0x358], R3 ;  /* 0x0003580301007387 */ /* 0x0003e20000100800 */
[----:B------:R-:W-:-:S04]  /*2910*/  IMAD.HI.U32 R2, R25, R13, RZ ;  /* 0x0000000d19027227 */ /* 0x000fc800078e00ff */
[----:B0-----:R-:W-:Y:S02]  /*2920*/  IMAD.MOV.U32 R11, RZ, RZ, R0 ;  /* 0x000000ffff0b7224 */ /* 0x001fe400078e0000 */
[----:B-1----:R-:W-:Y:S01]  /*2930*/  IMAD.HI.U32 R3, R25, R15, RZ ;  /* 0x0000000f19037227 */ /* 0x002fe200078e00ff */
[----:B------:R-:W-:-:S03]  /*2940*/  IADD3 R9, R28, 0xd4, RZ ;  /* 0x000000d41c097810 */ /* 0x000fc60007ffe0ff */
[----:B------:R-:W-:Y:S01]  /*2950*/  @!P0 IMAD.IADD R10, R10, 0x1, -R24 ;  /* 0x000000010a0a8824 */ /* 0x000fe200078e0a18 */
[----:B------:R-:W-:Y:S01]  /*2960*/  ISETP.GE.AND P0, PT, R8, RZ, PT ;  /* 0x000000ff0800720c */ /* 0x000fe20003f06270 */
[----:B------:R-:W-:Y:S01]  /*2970*/  @!P5 IMAD.MOV R11, RZ, RZ, -R11 ;  /* 0x000000ffff0bd224 */ /* 0x000fe200078e0a0b */
[C---:B------:R-:W-:Y:S01]  /*2980*/  ISETP.GT.U32.AND P5, PT, R24.reuse, R17, PT ;  /* 0x000000111800720c */ /* 0x040fe20003fa4070 */
[----:B------:R-:W-:Y:S02]  /*2990*/  IMAD.MOV R3, RZ, RZ, -R3 ;  /* 0x000000ffff037224 */ /* 0x000fe400078e0a03 */
[----:B------:R-:W-:Y:S02]  /*29a0*/  IMAD.MOV R8, RZ, RZ, -R2 ;  /* 0x000000ffff087224 */ /* 0x000fe400078e0a02 */
[C---:B------:R-:W-:Y:S01]  /*29b0*/  IMAD R15, R24.reuse, R3, R15 ;  /* 0x00000003180f7224 */ /* 0x040fe200078e020f */
[----:B------:R-:W-:Y:S01]  /*29c0*/  IABS R14, R9 ;  /* 0x00000009000e7213 */ /* 0x000fe20000000000 */
[----:B------:R-:W-:-:S02]  /*29d0*/  IMAD R13, R24, R8, R13 ;  /* 0x00000008180d7224 */ /* 0x000fc400078e020d */
[----:B------:R-:W-:Y:S02]  /*29e0*/  IMAD.MOV.U32 R3, RZ, RZ, R10 ;  /* 0x000000ffff037224 */ /* 0x000fe400078e000a */
[----:B------:R-:W-:Y:S02]  /*29f0*/  @!P6 IMAD.IADD R12, R12, 0x1, -R24 ;  /* 0x000000010c0ce824 */ /* 0x000fe400078e0a18 */
[----:B------:R-:W-:Y:S01]  /*2a00*/  @!P4 IMAD.MOV R3, RZ, RZ, -R3 ;  /* 0x000000ffff03c224 */ /* 0x000fe200078e0a03 */
[C---:B------:R-:W-:Y:S01]  /*2a10*/  ISETP.GT.U32.AND P4, PT, R24.reuse, R13, PT ;  /* 0x0000000d1800720c */ /* 0x040fe20003f84070 */
[----:B------:R-:W-:Y:S01]  /*2a20*/  IMAD.HI.U32 R2, R25, R14, RZ ;  /* 0x0000000e19027227 */ /* 0x000fe200078e00ff */
[----:B------:R-:W-:-:S03]  /*2a30*/  ISETP.GT.U32.AND P6, PT, R24, R12, PT ;  /* 0x0000000c1800720c */ /* 0x000fc60003fc4070 */
[----:B------:R-:W-:Y:S01]  /*2a40*/  @!P5 IMAD.IADD R17, R17, 0x1, -R24 ;  /* 0x000000011111d824 */ /* 0x000fe200078e0a18 */
[----:B------:R-:W-:Y:S01]  /*2a50*/  ISETP.GT.U32.AND P5, PT, R24, R15, PT ;  /* 0x0000000f1800720c */ /* 0x000fe20003fa4070 */
[----:B------:R-:W-:Y:S01]  /*2a60*/  IMAD.MOV R2, RZ, RZ, -R2 ;  /* 0x000000ffff027224 */ /* 0x000fe200078e0a02 */
[----:B------:R-:W-:-:S03]  /*2a70*/  ISETP.GE.AND P3, PT, R7, RZ, PT ;  /* 0x000000ff0700720c */ /* 0x000fc60003f66270 */
[----:B------:R-:W-:Y:S01]  /*2a80*/  IMAD R14, R24, R2, R14 ;  /* 0x00000002180e7224 */ /* 0x000fe200078e020e */
[C---:B------:R-:W-:Y:S01]  /*2a90*/  IADD3 R2, R28.reuse, 0xd3, RZ ;  /* 0x000000d31c027810 */ /* 0x040fe20007ffe0ff */
[--C-:B------:R-:W-:Y:S01]  /*2aa0*/  @!P4 IMAD.IADD R13, R13, 0x1, -R24.reuse ;  /* 0x000000010d0dc824 */ /* 0x100fe200078e0a18 */
[----:B------:R-:W-:Y:S01]  /*2ab0*/  IADD3 R0, R28, 0xd1, RZ ;  /* 0x000000d11c007810 */ /* 0x000fe20007ffe0ff */
[--C-:B------:R-:W-:Y:S01]  /*2ac0*/  @!P6 IMAD.IADD R12, R12, 0x1, -R24.reuse ;  /* 0x000000010c0ce824 */ /* 0x100fe200078e0a18 */
[----:B------:R-:W-:Y:S02]  /*2ad0*/  IADD3 R7, R28, 0xd2, RZ ;  /* 0x000000d21c077810 */ /* 0x000fe40007ffe0ff */
[----:B------:R-:W-:Y:S02]  /*2ae0*/  IABS R16, R2 ;  /* 0x0000000200107213 */ /* 0x000fe40000000000 */
[----:B------:R-:W-:Y:S01]  /*2af0*/  ISETP.GT.U32.AND P6, PT, R24, R14, PT ;  /* 0x0000000e1800720c */ /* 0x000fe20003fc4070 */
[----:B------:R-:W-:Y:S01]  /*2b00*/  @!P5 IMAD.IADD R15, R15, 0x1, -R24 ;  /* 0x000000010f0fd824 */ /* 0x000fe200078e0a18 */
[----:B------:R-:W-:-:S02]  /*2b10*/  IABS R10, R0 ;  /* 0x00000000000a7213 */ /* 0x000fc40000000000 */
[----:B------:R-:W-:Y:S01]  /*2b20*/  IABS R8, R7 ;  /* 0x0000000700087213 */ /* 0x000fe20000000000 */
[----:B------:R-:W-:Y:S01]  /*2b30*/  IMAD.HI.U32 R18, R25, R16, RZ ;  /* 0x0000001019127227 */ /* 0x000fe200078e00ff */
[----:B------:R-:W-:Y:S02]  /*2b40*/  ISETP.GT.U32.AND P5, PT, R24, R13, PT ;  /* 0x0000000d1800720c */ /* 0x000fe40003fa4070 */
[----:B------:R-:W-:Y:S01]  /*2b50*/  ISETP.GE.AND P4, PT, R9, RZ, PT ;  /* 0x000000ff0900720c */ /* 0x000fe20003f86270 */
[----:B------:R-:W-:Y:S02]  /*2b60*/  IMAD.MOV.U32 R9, RZ, RZ, R10 ;  /* 0x000000ffff097224 */ /* 0x000fe400078e000a */
[----:B------:R-:W-:-:S04]  /*2b70*/  IMAD.HI.U32 R10, R25, R8, RZ ;  /* 0x00000008190a7227 */ /* 0x000fc800078e00ff */
[----:B------:R-:W-:Y:S02]  /*2b80*/  IMAD.MOV R18, RZ, RZ, -R18 ;  /* 0x000000ffff127224 */ /* 0x000fe400078e0a12 */
[----:B------:R-:W-:Y:S02]  /*2b90*/  IMAD.MOV.U32 R20, RZ, RZ, R17 ;  /* 0x000000ffff147224 */ /* 0x000fe400078e0011 */
[----:B------:R-:W-:Y:S02]  /*2ba0*/  IMAD.MOV R17, RZ, RZ, -R10 ;  /* 0x000000ffff117224 */ /* 0x000fe400078e0a0a */
[----:B------:R-:W-:Y:S02]  /*2bb0*/  IMAD R10, R24, R18, R16 ;  /* 0x00000012180a7224 */ /* 0x000fe400078e0210 */
[--C-:B------:R-:W-:Y:S01]  /*2bc0*/  @!P6 IMAD.IADD R14, R14, 0x1, -R24.reuse ;  /* 0x000000010e0ee824 */ /* 0x100fe200078e0a18 */
[----:B------:R0:W-:Y:S01]  /*2bd0*/  STL [R1+0x354], R11 ;  /* 0x0003540b01007387 */ /* 0x0001e20000100800 */
[----:B------:R-:W-:Y:S01]  /*2be0*/  @!P5 IMAD.IADD R13, R13, 0x1, -R24 ;  /* 0x000000010d0dd824 */ /* 0x000fe200078e0a18 */
[C---:B------:R-:W-:Y:S01]  /*2bf0*/  ISETP.GT.U32.AND P6, PT, R24.reuse, R15, PT ;  /* 0x0000000f1800720c */ /* 0x040fe20003fc4070 */
[----:B------:R-:W-:Y:S01]  /*2c00*/  @!P1 IMAD.MOV R20, RZ, RZ, -R20 ;  /* 0x000000ffff149224 */ /* 0x000fe200078e0a14 */
[----:B------:R-:W-:-:S02]  /*2c10*/  ISETP.GT.U32.AND P5, PT, R24, R10, PT ;  /* 0x0000000a1800720c */ /* 0x000fc40003fa4070 */
[----:B------:R-:W-:Y:S01]  /*2c20*/  ISETP.GT.U32.AND P1, PT, R24, R14, PT ;  /* 0x0000000e1800720c */ /* 0x000fe20003f24070 */
[----:B------:R1:W-:Y:S01]  /*2c30*/  STL [R1+0x350], R3 ;  /* 0x0003500301007387 */ /* 0x0003e20000100800 */
[----:B0-----:R-:W-:Y:S01]  /*2c40*/  IADD3 R11, R28, 0xd0, RZ ;  /* 0x000000d01c0b7810 */ /* 0x001fe20007ffe0ff */
[----:B------:R-:W-:Y:S02]  /*2c50*/  IMAD.MOV.U32 R19, RZ, RZ, R12 ;  /* 0x000000ffff137224 */ /* 0x000fe400078e000c */
[----:B------:R-:W-:Y:S01]  /*2c60*/  IMAD R8, R24, R17, R8 ;  /* 0x0000001118087224 */ /* 0x000fe200078e0208 */
[----:B-1----:R-:W-:Y:S01]  /*2c70*/  IABS R3, R11 ;  /* 0x0000000b00037213 */ /* 0x002fe20000000000 */
[----:B------:R-:W-:Y:S02]  /*2c80*/  @!P2 IMAD.MOV R19, RZ, RZ, -R19 ;  /* 0x000000ffff13a224 */ /* 0x000fe400078e0a13 */
[C---:B------:R-:W-:Y:S01]  /*2c90*/  IMAD.HI.U32 R17, R25.reuse, R9, RZ ;  /* 0x0000000919117227 */ /* 0x040fe200078e00ff */
[----:B------:R-:W-:Y:S03]  /*2ca0*/  STL [R1+0x348], R20 ;  /* 0x0003481401007387 */ /* 0x000fe60000100800 */
[----:B------:R-:W-:Y:S01]  /*2cb0*/  IMAD.HI.U32 R16, R25, R3, RZ ;  /* 0x0000000319107227 */ /* 0x000fe200078e00ff */
[----:B------:R0:W-:Y:S03]  /*2cc0*/  STL [R1+0x344], R19 ;  /* 0x0003441301007387 */ /* 0x0001e60000100800 */
[----:B------:R-:W-:-:S02]  /*2cd0*/  IMAD.MOV R17, RZ, RZ, -R17 ;  /* 0x000000ffff117224 */ /* 0x000fc400078e0a11 */
[----:B------:R-:W-:Y:S02]  /*2ce0*/  IMAD.MOV R16, RZ, RZ, -R16 ;  /* 0x000000ffff107224 */ /* 0x000fe400078e0a10 */
[--C-:B------:R-:W-:Y:S01]  /*2cf0*/  @!P6 IMAD.IADD R15, R15, 0x1, -R24.reuse ;  /* 0x000000010f0fe824 */ /* 0x100fe200078e0a18 */
[----:B------:R-:W-:Y:S01]  /*2d00*/  ISETP.GT.U32.AND P6, PT, R24, R8, PT ;  /* 0x000000081800720c */ /* 0x000fe20003fc4070 */
[--C-:B------:R-:W-:Y:S02]  /*2d10*/  @!P5 IMAD.IADD R10, R10, 0x1, -R24.reuse ;  /* 0x000000010a0ad824 */ /* 0x100fe400078e0a18 */
[----:B0-----:R-:W-:Y:S02]  /*2d20*/  IMAD.MOV.U32 R19, RZ, RZ, R13 ;  /* 0x000000ffff137224 */ /* 0x001fe400078e000d */
[----:B------:R-:W-:Y:S01]  /*2d30*/  @!P1 IMAD.IADD R14, R14, 0x1, -R24 ;  /* 0x000000010e0e9824 */ /* 0x000fe200078e0a18 */
[----:B------:R-:W-:Y:S01]  /*2d40*/  ISETP.GE.AND P1, PT, R7, RZ, PT ;  /* 0x000000ff0700720c */ /* 0x000fe20003f26270 */
[----:B------:R-:W-:-:S02]  /*2d50*/  IMAD R7, R24, R17, R9 ;  /* 0x0000001118077224 */ /* 0x000fc400078e0209 */
[C---:B------:R-:W-:Y:S02]  /*2d60*/  IMAD R3, R24.reuse, R16, R3 ;  /* 0x0000001018037224 */ /* 0x040fe400078e0203 */
[----:B------:R-:W-:Y:S01]  /*2d70*/  @!P0 IMAD.MOV R19, RZ, RZ, -R19 ;  /* 0x000000ffff138224 */ /* 0x000fe200078e0a13 */
[----:B------:R-:W-:Y:S01]  /*2d80*/  ISETP.GT.U32.AND P0, PT, R24, R10, PT ;  /* 0x0000000a1800720c */ /* 0x000fe20003f04070 */
[----:B------:R-:W-:Y:S01]  /*2d90*/  IMAD.MOV.U32 R17, RZ, RZ, R15 ;  /* 0x000000ffff117224 */ /* 0x000fe200078e000f */
[----:B------:R-:W-:-:S03]  /*2da0*/  ISETP.GE.AND P2, PT, R2, RZ, PT ;  /* 0x000000ff0200720c */ /* 0x000fc60003f46270 */
[----:B------:R-:W-:Y:S01]  /*2db0*/  @!P3 IMAD.MOV R17, RZ, RZ, -R17 ;  /* 0x000000ffff11b224 */ /* 0x000fe200078e0a11 */
[----:B------:R-:W-:Y:S02]  /*2dc0*/  ISETP.GT.U32.AND P3, PT, R24, R3, PT ;  /* 0x000000031800720c */ /* 0x000fe40003f64070 */
[----:B------:R-:W-:Y:S01]  /*2dd0*/  IADD3 R2, R28, 0xcf, RZ ;  /* 0x000000cf1c027810 */ /* 0x000fe20007ffe0ff */
[----:B------:R-:W-:Y:S02]  /*2de0*/  @!P6 IMAD.IADD R8, R8, 0x1, -R24 ;  /* 0x000000010808e824 */ /* 0x000fe400078e0a18 */
[----:B------:R-:W-:Y:S01]  /*2df0*/  @!P4 IMAD.MOV R14, RZ, RZ, -R14 ;  /* 0x000000ffff0ec224 */ /* 0x000fe200078e0a0e */
[----:B------:R-:W-:Y:S01]  /*2e00*/  IABS R12, R2 ;  /* 0x00000002000c7213 */ /* 0x000fe20000000000 */
[--C-:B------:R-:W-:Y:S01]  /*2e10*/  @!P0 IMAD.IADD R10, R10, 0x1, -R24.reuse ;  /* 0x000000010a0a8824 */ /* 0x100fe200078e0a18 */
[----:B------:R-:W-:Y:S01]  /*2e20*/  ISETP.GT.U32.AND P5, PT, R24, R7, PT ;  /* 0x000000071800720c */ /* 0x000fe20003fa4070 */
[----:B------:R-:W-:Y:S01]  /*2e30*/  STL [R1+0x314], R19 ;  /* 0x0003141301007387 */ /* 0x000fe20000100800 */
[----:B------:R-:W-:Y:S01]  /*2e40*/  IADD3 R9, R28, 0xce, RZ ;  /* 0x000000ce1c097810 */ /* 0x000fe20007ffe0ff */
[----:B------:R-:W-:Y:S01]  /*2e50*/  IMAD.HI.U32 R16, R25, R12, RZ ;  /* 0x0000000c19107227 */ /* 0x000fe200078e00ff */
[----:B------:R-:W-:Y:S01]  /*2e60*/  ISETP.GT.U32.AND P6, PT, R24, R8, PT ;  /* 0x000000081800720c */ /* 0x000fe20003fc4070 */
[----:B------:R-:W-:Y:S01]  /*2e70*/  STL [R1+0x320], R17 ;  /* 0x0003201101007387 */ /* 0x000fe20000100800 */
[----:B------:R-:W-:Y:S01]  /*2e80*/  IABS R13, R9 ;  /* 0x00000009000d7213 */ /* 0x000fe20000000000 */
[----:B------:R-:W-:-:S02]  /*2e90*/  @!P3 IMAD.IADD R3, R3, 0x1, -R24 ;  /* 0x000000010303b824 */ /* 0x000fc400078e0a18 */
[----:B------:R0:W-:Y:S01]  /*2ea0*/  STL [R1+0x324], R14 ;  /* 0x0003240e01007387 */ /* 0x0001e20000100800 */
[----:B------:R-:W-:Y:S01]  /*2eb0*/  IMAD.MOV R15, RZ, RZ, -R16 ;  /* 0x000000ffff0f7224 */ /* 0x000fe200078e0a10 */
[----:B------:R-:W-:Y:S02]  /*2ec0*/  ISETP.GE.AND P4, PT, R0, RZ, PT ;  /* 0x000000ff0000720c */ /* 0x000fe40003f86270 */
[----:B------:R-:W-:Y:S01]  /*2ed0*/  ISETP.GE.AND P0, PT, R11, RZ, PT ;  /* 0x000000ff0b00720c */ /* 0x000fe20003f06270 */
[----:B0-----:R-:W-:Y:S02]  /*2ee0*/  IMAD.MOV.U32 R14, RZ, RZ, R10 ;  /* 0x000000ffff0e7224 */ /* 0x001fe400078e000a */
[C---:B------:R-:W-:Y:S02]  /*2ef0*/  IMAD R0, R24.reuse, R15, R12 ;  /* 0x0000000f18007224 */ /* 0x040fe400078e020c */
[----:B------:R-:W-:Y:S01]  /*2f00*/  @!P2 IMAD.MOV R14, RZ, RZ, -R14 ;  /* 0x000000ffff0ea224 */ /* 0x000fe200078e0a0e */
[----:B------:R-:W-:Y:S01]  /*2f10*/  ISETP.GT.U32.AND P2, PT, R24, R3, PT ;  /* 0x000000031800720c */ /* 0x000fe20003f44070 */
[----:B------:R-:W-:-:S04]  /*2f20*/  IMAD.HI.U32 R11, R25, R13, RZ ;  /* 0x0000000d190b7227 */ /* 0x000fc800078e00ff */
[--C-:B------:R-:W-:Y:S02]  /*2f30*/  @!P5 IMAD.IADD R7, R7, 0x1, -R24.reuse ;  /* 0x000000010707d824 */ /* 0x100fe400078e0a18 */
[--C-:B------:R-:W-:Y:S01]  /*2f40*/  @!P6 IMAD.IADD R8, R8, 0x1, -R24.reuse ;  /* 0x000000010808e824 */ /* 0x100fe200078e0a18 */
[----:B------:R-:W-:Y:S01]  /*2f50*/  ISETP.GT.U32.AND P6, PT, R24, R0, PT ;  /* 0x000000001800720c */ /* 0x000fe20003fc4070 */
[----:B------:R-:W-:Y:S01]  /*2f60*/  IMAD.MOV R11, RZ, RZ, -R11 ;  /* 0x000000ffff0b7224 */ /* 0x000fe200078e0a0b */
[----:B------:R-:W-:Y:S02]  /*2f70*/  ISETP.GE.AND P3, PT, R2, RZ, PT ;  /* 0x000000ff0200720c */ /* 0x000fe40003f66270 */
[C---:B------:R-:W-:Y:S01]  /*2f80*/  ISETP.GT.U32.AND P5, PT, R24.reuse, R7, PT ;  /* 0x000000071800720c */ /* 0x040fe20003fa4070 */
[----:B------:R-:W-:Y:S02]  /*2f90*/  IMAD R2, R24, R11, R13 ;  /* 0x0000000b18027224 */ /* 0x000fe400078e020d */
[----:B------:R-:W-:-:S03]  /*2fa0*/  @!P2 IMAD.IADD R3, R3, 0x1, -R24 ;  /* 0x000000010303a824 */ /* 0x000fc600078e0a18 */
[----:B------:R-:W-:Y:S01]  /*2fb0*/  ISETP.GT.U32.AND P2, PT, R24, R2, PT ;  /* 0x000000021800720c */ /* 0x000fe20003f44070 */
[----:B------:R-:W-:Y:S02]  /*2fc0*/  @!P1 IMAD.MOV R8, RZ, RZ, -R8 ;  /* 0x000000ffff089224 */ /* 0x000fe400078e0a08 */
[--C-:B------:R-:W-:Y:S01]  /*2fd0*/  @!P6 IMAD.IADD R0, R0, 0x1, -R24.reuse ;  /* 0x000000010000e824 */ /* 0x100fe200078e0a18 */
[----:B------:R-:W-:Y:S01]  /*2fe0*/  STL [R1+0x328], R14 ;  /* 0x0003280e01007387 */ /* 0x000fe20000100800 */
[----:B------:R-:W-:Y:S02]  /*2ff0*/  IADD3 R12, R28, 0xcd, RZ ;  /* 0x000000cd1c0c7810 */ /* 0x000fe40007ffe0ff */
[--C-:B------:R-:W-:Y:S01]  /*3000*/  @!P5 IMAD.IADD R7, R7, 0x1, -R24.reuse ;  /* 0x000000010707d824 */ /* 0x100fe200078e0a18 */
[----:B------:R0:W-:Y:S01]  /*3010*/  STL [R1+0x32c], R8 ;  /* 0x00032c0801007387 */ /* 0x0001e20000100800 */
[----:B------:R-:W-:Y:S02]  /*3020*/  ISETP.GT.U32.AND P6, PT, R24, R0, PT ;  /* 0x000000001800720c */ /* 0x000fe40003fc4070 */
[----:B------:R-:W-:Y:S01]  /*3030*/  @!P4 IMAD.MOV R7, RZ, RZ, -R7 ;  /* 0x000000ffff07c224 */ /* 0x000fe200078e0a07 */
[----:B------:R-:W-:Y:S01]  /*3040*/  IABS R17, R12 ;  /* 0x0000000c00117213 */ /* 0x000fe20000000000 */
[----:B------:R-:W-:-:S02]  /*3050*/  @!P2 IMAD.IADD R2, R2, 0x1, -R24 ;  /* 0x000000010202a824 */ /* 0x000fc400078e0a18 */
[----:B0-----:R-:W-:-:S04]  /*3060*/  IMAD.MOV.U32 R8, RZ, RZ, R3 ;  /* 0x000000ffff087224 */ /* 0x001fc800078e0003 */
[----:B------:R-:W-:Y:S01]  /*3070*/  @!P0 IMAD.MOV R8, RZ, RZ, -R8 ;  /* 0x000000ffff088224 */ /* 0x000fe200078e0a08 */
[C---:B------:R-:W-:Y:S01]  /*3080*/  IADD3 R11, R28.reuse, 0xcc, RZ ;  /* 0x000000cc1c0b7810 */ /* 0x040fe20007ffe0ff */
[----:B------:R-:W-:Y:S01]  /*3090*/  STL [R1+0x330], R7 ;  /* 0x0003300701007387 */ /* 0x000fe20000100800 */
[----:B------:R-:W-:Y:S02]  /*30a0*/  IADD3 R10, R28, 0xcb, RZ ;  /* 0x000000cb1c0a7810 */ /* 0x000fe40007ffe0ff */
[----:B------:R-:W-:Y:S01]  /*30b0*/  ISETP.GT.U32.AND P2, PT, R24, R2, PT ;  /* 0x000000021800720c */ /* 0x000fe20003f44070 */
[----:B------:R0:W-:Y:S01]  /*30c0*/  STL [R1+0x33c], R8 ;  /* 0x00033c0801007387 */ /* 0x0001e20000100800 */
[----:B------:R-:W-:Y:S02]  /*30d0*/  ISETP.GE.AND P4, PT, R11, RZ, PT ;  /* 0x000000ff0b00720c */ /* 0x000fe40003f86270 */
[----:B------:R-:W-:Y:S01]  /*30e0*/  ISETP.GE.AND P0, PT, R10, RZ, PT ;  /* 0x000000ff0a00720c */ /* 0x000fe20003f06270 */
[----:B------:R-:W-:Y:S01]  /*30f0*/  @!P6 IMAD.IADD R0, R0, 0x1, -R24 ;  /* 0x000000010000e824 */ /* 0x000fe200078e0a18 */
[----:B------:R-:W-:-:S02]  /*3100*/  IABS R11, R11 ;  /* 0x0000000b000b7213 */ /* 0x000fc40000000000 */
[----:B------:R-:W-:Y:S01]  /*3110*/  IABS R10, R10 ;  /* 0x0000000a000a7213 */ /* 0x000fe20000000000 */
[----:B0-----:R-:W-:Y:S01]  /*3120*/  IMAD.HI.U32 R8, R25, R17, RZ ;  /* 0x0000001119087227 */ /* 0x001fe200078e00ff */
[----:B------:R-:W-:-:S03]  /*3130*/  ISETP.GE.AND P5, PT, R9, RZ, PT ;  /* 0x000000ff0900720c */ /* 0x000fc60003fa6270 */
[----:B------:R-:W-:Y:S01]  /*3140*/  IMAD.MOV R8, RZ, RZ, -R8 ;  /* 0x000000ffff087224 */ /* 0x000fe200078e0a08 */
[----:B------:R-:W-:Y:S01]  /*3150*/  ISETP.GE.AND P1, PT, R12, RZ, PT ;  /* 0x000000ff0c00720c */ /* 0x000fe20003f26270 */
[----:B------:R-:W-:-:S04]  /*3160*/  IMAD.HI.U32 R7, R25, R11, RZ ;  /* 0x0000000b19077227 */ /* 0x000fc800078e00ff */
[----:B------:R-:W-:-:S04]  /*3170*/  IMAD.HI.U32 R3, R25, R10, RZ ;  /* 0x0000000a19037227 */ /* 0x000fc800078e00ff */
[C---:B------:R-:W-:Y:S02]  /*3180*/  IMAD R17, R24.reuse, R8, R17 ;  /* 0x0000000818117224 */ /* 0x040fe400078e0211 */
[----:B------:R-:W-:Y:S02]  /*3190*/  IMAD.MOV.U32 R12, RZ, RZ, R0 ;  /* 0x000000ffff0c7224 */ /* 0x000fe400078e0000 */
[----:B------:R-:W-:Y:S02]  /*31a0*/  IMAD.MOV R7, RZ, RZ, -R7 ;  /* 0x000000ffff077224 */ /* 0x000fe400078e0a07 */
[----:B------:R-:W-:Y:S02]  /*31b0*/  IMAD.MOV R3, RZ, RZ, -R3 ;  /* 0x000000ffff037224 */ /* 0x000fe400078e0a03 */
[----:B------:R-:W-:Y:S01]  /*31c0*/  @!P3 IMAD.MOV R12, RZ, RZ, -R12 ;  /* 0x000000ffff0cb224 */ /* 0x000fe200078e0a0c */
[----:B------:R-:W-:Y:S01]  /*31d0*/  ISETP.GT.U32.AND P3, PT, R24, R17, PT ;  /* 0x000000111800720c */ /* 0x000fe20003f64070 */
[----:B------:R-:W-:-:S02]  /*31e0*/  @!P2 IMAD.IADD R2, R2, 0x1, -R24 ;  /* 0x000000010202a824 */ /* 0x000fc400078e0a18 */
[C---:B------:R-:W-:Y:S02]  /*31f0*/  IMAD R11, R24.reuse, R7, R11 ;  /* 0x00000007180b7224 */ /* 0x040fe400078e020b */
[C---:B------:R-:W-:Y:S02]  /*3200*/  IMAD R10, R24.reuse, R3, R10 ;  /* 0x00000003180a7224 */ /* 0x040fe400078e020a */
[----:B------:R-:W-:Y:S01]  /*3210*/  IMAD.MOV.U32 R8, RZ, RZ, R2 ;  /* 0x000000ffff087224 */ /* 0x000fe200078e0002 */
[----:B------:R-:W-:-:S03]  /*3220*/  ISETP.GT.U32.AND P2, PT, R24, R11, PT ;  /* 0x0000000b1800720c */ /* 0x000fc60003f44070 */
[----:B------:R-:W-:Y:S01]  /*3230*/  @!P5 IMAD.MOV R8, RZ, RZ, -R8 ;  /* 0x000000ffff08d224 */ /* 0x000fe200078e0a08 */
[----:B------:R-:W-:Y:S02]  /*3240*/  ISETP.GT.U32.AND P5, PT, R24, R10, PT ;  /* 0x0000000a1800720c */ /* 0x000fe40003fa4070 */
[----:B------:R-:W-:Y:S01]  /*3250*/  IADD3 R9, R28, 0xca, RZ ;  /* 0x000000ca1c097810 */ /* 0x000fe20007ffe0ff */
[----:B------:R-:W-:-:S03]  /*3260*/  @!P3 IMAD.IADD R17, R17, 0x1, -R24 ;  /* 0x000000011111b824 */ /* 0x000fc600078e0a18 */
[----:B------:R-:W-:Y:S02]  /*3270*/  ISETP.GE.AND P6, PT, R9, RZ, PT ;  /* 0x000000ff0900720c */ /* 0x000fe40003fc6270 */
[----:B------:R-:W-:Y:S02]  /*3280*/  IABS R9, R9 ;  /* 0x0000000900097213 */ /* 0x000fe40000000000 */
[C---:B------:R-:W-:Y:S02]  /*3290*/  IADD3 R18, R28.reuse, 0xc9, RZ ;  /* 0x000000c91c127810 */ /* 0x040fe40007ffe0ff */
[----:B------:R-:W-:Y:S01]  /*32a0*/  IADD3 R14, R28, 0xc8, RZ ;  /* 0x000000c81c0e7810 */ /* 0x000fe20007ffe0ff */
[----:B------:R-:W-:Y:S01]  /*32b0*/  IMAD.HI.U32 R0, R25, R9, RZ ;  /* 0x0000000919007227 */ /* 0x000fe200078e00ff */
[----:B------:R-:W-:Y:S02]  /*32c0*/  ISETP.GT.U32.AND P3, PT, R24, R17, PT ;  /* 0x000000111800720c */ /* 0x000fe40003f64070 */
[----:B------:R-:W-:Y:S01]  /*32d0*/  IABS R2, R18 ;  /* 0x0000001200027213 */ /* 0x000fe20000000000 */
[--C-:B------:R-:W-:Y:S01]  /*32e0*/  @!P2 IMAD.IADD R11, R11, 0x1, -R24.reuse ;  /* 0x000000010b0ba824 */ /* 0x100fe200078e0a18 */
[----:B------:R-:W-:Y:S01]  /*32f0*/  IABS R16, R14 ;  /* 0x0000000e00107213 */ /* 0x000fe20000000000 */
[----:B------:R-:W-:-:S02]  /*3300*/  @!P5 IMAD.IADD R10, R10, 0x1, -R24 ;  /* 0x000000010a0ad824 */ /* 0x000fc400078e0a18 */
[----:B------:R-:W-:Y:S01]  /*3310*/  IMAD.MOV R0, RZ, RZ, -R0 ;  /* 0x000000ffff007224 */ /* 0x000fe200078e0a00 */
[----:B------:R0:W-:Y:S01]  /*3320*/  STL [R1+0x334], R12 ;  /* 0x0003340c01007387 */ /* 0x0001e20000100800 */
[C---:B------:R-:W-:Y:S01]  /*3330*/  ISETP.GT.U32.AND P2, PT, R24.reuse, R11, PT ;  /* 0x0000000b1800720c */ /* 0x040fe20003f44070 */
[----:B------:R-:W-:Y:S01]  /*3340*/  IMAD.HI.U32 R3, R25, R16, RZ ;  /* 0x0000001019037227 */ /* 0x000fe200078e00ff */
[----:B------:R-:W-:-:S03]  /*3350*/  ISETP.GT.U32.AND P5, PT, R24, R10, PT ;  /* 0x0000000a1800720c */ /* 0x000fc60003fa4070 */
[----:B------:R-:W-:Y:S02]  /*3360*/  IMAD R9, R24, R0, R9 ;  /* 0x0000000018097224 */ /* 0x000fe400078e0209 */
[----:B0-----:R-:W-:-:S04]  /*3370*/  IMAD.HI.U32 R12, R25, R2, RZ ;  /* 0x00000002190c7227 */ /* 0x001fc800078e00ff */
[----:B------:R-:W-:Y:S02]  /*3380*/  IMAD.MOV R12, RZ, RZ, -R12 ;  /* 0x000000ffff0c7224 */ /* 0x000fe400078e0a0c */
[----:B------:R-:W-:Y:S02]  /*3390*/  IMAD.MOV R3, RZ, RZ, -R3 ;  /* 0x000000ffff037224 */ /* 0x000fe400078e0a03 */
[----:B------:R-:W-:Y:S01]  /*33a0*/  @!P3 IMAD.IADD R17, R17, 0x1, -R24 ;  /* 0x000000011111b824 */ /* 0x000fe200078e0a18 */
[C---:B------:R-:W-:Y:S01]  /*33b0*/  ISETP.GT.U32.AND P3, PT, R24.reuse, R9, PT ;  /* 0x000000091800720c */ /* 0x040fe20003f64070 */
[C---:B------:R-:W-:Y:S02]  /*33c0*/  IMAD R2, R24.reuse, R12, R2 ;  /* 0x0000000c18027224 */ /* 0x040fe400078e0202 */
[C---:B------:R-:W-:Y:S02]  /*33d0*/  IMAD R16, R24.reuse, R3, R16 ;  /* 0x0000000318107224 */ /* 0x040fe400078e0210 */
[--C-:B------:R-:W-:Y:S01]  /*33e0*/  @!P2 IMAD.IADD R11, R11, 0x1, -R24.reuse ;  /* 0x000000010b0ba824 */ /* 0x100fe200078e0a18 */
[----:B------:R-:W-:Y:S01]  /*33f0*/  ISETP.GT.U32.AND P2, PT, R24, R2, PT ;  /* 0x000000021800720c */ /* 0x000fe20003f44070 */
[----:B------:R-:W-:Y:S01]  /*3400*/  @!P5 IMAD.IADD R10, R10, 0x1, -R24 ;  /* 0x000000010a0ad824 */ /* 0x000fe200078e0a18 */
[----:B------:R-:W-:Y:S01]  /*3410*/  ISETP.GT.U32.AND P5, PT, R24, R16, PT ;  /* 0x000000101800720c */ /* 0x000fe20003fa4070 */
[----:B------:R-:W-:Y:S01]  /*3420*/  IMAD.MOV.U32 R19, RZ, RZ, R17 ;  /* 0x000000ffff137224 */ /* 0x000fe200078e0011 */
[----:B------:R-:W-:-:S02]  /*3430*/  IADD3 R0, R28, 0xc7, RZ ;  /* 0x000000c71c007810 */ /* 0x000fc40007ffe0ff */
[C---:B------:R-:W-:Y:S01]  /*3440*/  IADD3 R3, R28.reuse, 0xc5, RZ ;  /* 0x000000c51c037810 */ /* 0x040fe20007ffe0ff */
[--C-:B------:R-:W-:Y:S01]  /*3450*/  @!P3 IMAD.IADD R9, R9, 0x1, -R24.reuse ;  /* 0x000000010909b824 */ /* 0x100fe200078e0a18 */
[----:B------:R0:W-:Y:S01]  /*3460*/  STL [R1+0x338], R8 ;  /* 0x0003380801007387 */ /* 0x0001e20000100800 */
[----:B------:R-:W-:Y:S01]  /*3470*/  IADD3 R7, R28, 0xc6, RZ ;  /* 0x000000c61c077810 */ /* 0x000fe20007ffe0ff */
[----:B------:R-:W-:Y:S01]  /*3480*/  @!P1 IMAD.MOV R19, RZ, RZ, -R19 ;  /* 0x000000ffff139224 */ /* 0x000fe200078e0a13 */
[----:B------:R-:W-:Y:S02]  /*3490*/  IABS R17, R3 ;  /* 0x0000000300117213 */ /* 0x000fe40000000000 */
[----:B------:R-:W-:Y:S01]  /*34a0*/  ISETP.GT.U32.AND P1, PT, R24, R9, PT ;  /* 0x000000091800720c */ /* 0x000fe20003f24070 */
[--C-:B------:R-:W-:Y:S01]  /*34b0*/  @!P2 IMAD.IADD R2, R2, 0x1, -R24.reuse ;  /* 0x000000010202a824 */ /* 0x100fe200078e0a18 */
[----:B------:R-:W-:Y:S02]  /*34c0*/  IABS R15, R7 ;  /* 0x00000007000f7213 */ /* 0x000fe40000000000 */
[----:B0-----:R-:W-:Y:S01]  /*34d0*/  IABS R8, R0 ;  /* 0x0000000000087213 */ /* 0x001fe20000000000 */
[----:B------:R-:W-:Y:S01]  /*34e0*/  @!P5 IMAD.IADD R16, R16, 0x1, -R24 ;  /* 0x000000011010d824 */ /* 0x000fe200078e0a18 */
[----:B------:R-:W-:Y:S01]  /*34f0*/  ISETP.GE.AND P2, PT, R14, RZ, PT ;  /* 0x000000ff0e00720c */ /* 0x000fe20003f46270 */
[----:B------:R-:W-:-:S02]  /*3500*/  IMAD.MOV.U32 R14, RZ, RZ, R17 ;  /* 0x000000ffff0e7224 */ /* 0x000fc400078e0011 */
[C---:B------:R-:W-:Y:S01]  /*3510*/  IMAD.HI.U32 R13, R25.reuse, R8, RZ ;  /* 0x00000008190d7227 */ /* 0x040fe200078e00ff */
[----:B------:R0:W-:Y:S01]  /*3520*/  STL [R1+0x31c], R19 ;  /* 0x00031c1301007387 */ /* 0x0001e20000100800 */
[----:B------:R-:W-:Y:S02]  /*3530*/  ISETP.GT.U32.AND P5, PT, R24, R16, PT ;  /* 0x000000101800720c */ /* 0x000fe40003fa4070 */
[----:B------:R-:W-:-:S04]  /*3540*/  IMAD.HI.U32 R12, R25, R15, RZ ;  /* 0x0000000f190c7227 */ /* 0x000fc800078e00ff */
[----:B------:R-:W-:Y:S02]  /*3550*/  IMAD.MOV R13, RZ, RZ, -R13 ;  /* 0x000000ffff0d7224 */ /* 0x000fe400078e0a0d */
[----:B0-----:R-:W-:Y:S02]  /*3560*/  IMAD.MOV.U32 R19, RZ, RZ, R11 ;  /* 0x000000ffff137224 */ /* 0x001fe400078e000b */
[----:B------:R-:W-:-:S04]  /*3570*/  IMAD.HI.U32 R11, R25, R14, RZ ;  /* 0x0000000e190b7227 */ /* 0x000fc800078e00ff */
[----:B------:R-:W-:Y:S02]  /*3580*/  IMAD.MOV R12, RZ, RZ, -R12 ;  /* 0x000000ffff0c7224 */ /* 0x000fe400078e0a0c */
[C---:B------:R-:W-:Y:S02]  /*3590*/  IMAD R8, R24.reuse, R13, R8 ;  /* 0x0000000d18087224 */ /* 0x040fe400078e0208 */
[----:B------:R-:W-:Y:S02]  /*35a0*/  @!P1 IMAD.IADD R9, R9, 0x1, -R24 ;  /* 0x0000000109099824 */ /* 0x000fe400078e0a18 */
[----:B------:R-:W-:Y:S02]  /*35b0*/  IMAD.MOV R11, RZ, RZ, -R11 ;  /* 0x000000ffff0b7224 */ /* 0x000fe400078e0a0b */
[C---:B------:R-:W-:Y:S01]  /*35c0*/  IMAD R15, R24.reuse, R12, R15 ;  /* 0x0000000c180f7224 */ /* 0x040fe200078e020f */
[C---:B------:R-:W-:Y:S01]  /*35d0*/  ISETP.GT.U32.AND P1, PT, R24.reuse, R8, PT ;  /* 0x000000081800720c */ /* 0x040fe20003f24070 */
[----:B------:R-:W-:Y:S01]  /*35e0*/  @!P4 IMAD.MOV R19, RZ, RZ, -R19 ;  /* 0x000000ffff13c224 */ /* 0x000fe200078e0a13 */
[----:B------:R-:W-:Y:S01]  /*35f0*/  ISETP.GT.U32.AND P4, PT, R24, R2, PT ;  /* 0x000000021800720c */ /* 0x000fe20003f84070 */
[----:B------:R-:W-:-:S02]  /*3600*/  IMAD.MOV.U32 R12, RZ, RZ, R9 ;  /* 0x000000ffff0c7224 */ /* 0x000fc400078e0009 */
[C---:B------:R-:W-:Y:S02]  /*3610*/  IMAD R14, R24.reuse, R11, R14 ;  /* 0x0000000b180e7224 */ /* 0x040fe400078e020e */
[----:B------:R-:W-:Y:S01]  /*3620*/  @!P6 IMAD.MOV R12, RZ, RZ, -R12 ;  /* 0x000000ffff0ce224 */ /* 0x000fe200078e0a0c */
[----:B------:R-:W-:Y:S01]  /*3630*/  ISETP.GT.U32.AND P6, PT, R24, R15, PT ;  /* 0x0000000f1800720c */ /* 0x000fe20003fc4070 */
[----:B------:R-:W-:Y:S01]  /*3640*/  @!P5 IMAD.IADD R16, R16, 0x1, -R24 ;  /* 0x000000011010d824 */ /* 0x000fe200078e0a18 */
[----:B------:R-:W-:Y:S01]  /*3650*/  ISETP.GT.U32.AND P5, PT, R24, R14, PT ;  /* 0x0000000e1800720c */ /* 0x000fe20003fa4070 */
[----:B------:R-:W-:Y:S01]  /*3660*/  @!P0 IMAD.MOV R10, RZ, RZ, -R10 ;  /* 0x000000ffff0a8224 */ /* 0x000fe200078e0a0a */
[----:B------:R-:W-:Y:S02]  /*3670*/  ISETP.GE.AND P3, PT, R18, RZ, PT ;  /* 0x000000ff1200720c */ /* 0x000fe40003f66270 */
[----:B------:R-:W-:Y:S02]  /*3680*/  ISETP.GE.AND P0, PT, R0, RZ, PT ;  /* 0x000000ff0000720c */ /* 0x000fe40003f06270 */
[----:B------:R-:W-:Y:S01]  /*3690*/  IADD3 R0, R28, 0xc4, RZ ;  /* 0x000000c41c007810 */ /* 0x000fe20007ffe0ff */
[----:B------:R-:W-:Y:S01]  /*36a0*/  STL [R1+0x318], R19 ;  /* 0x0003181301007387 */ /* 0x000fe20000100800 */
[--C-:B------:R-:W-:Y:S01]  /*36b0*/  @!P4 IMAD.IADD R2, R2, 0x1, -R24.reuse ;  /* 0x000000010202c824 */ /* 0x100fe200078e0a18 */
[----:B------:R-:W-:Y:S01]  /*36c0*/  IADD3 R9, R28, 0xc3, RZ ;  /* 0x000000c31c097810 */ /* 0x000fe20007ffe0ff */
[--C-:B------:R-:W-:Y:S01]  /*36d0*/  @!P1 IMAD.IADD R8, R8, 0x1, -R24.reuse ;  /* 0x0000000108089824 */ /* 0x100fe200078e0a18 */
[----:B------:R0:W-:Y:S01]  /*36e0*/  STL [R1+0x2e0], R10 ;  /* 0x0002e00a01007387 */ /* 0x0001e20000100800 */
[----:B------:R-:W-:Y:S01]  /*36f0*/  ISETP.GE.AND P4, PT, R7, RZ, PT ;  /* 0x000000ff0700720c */ /* 0x000fe20003f86270 */
[----:B------:R-:W-:Y:S01]  /*3700*/  @!P6 IMAD.IADD R15, R15, 0x1, -R24 ;  /* 0x000000010f0fe824 */ /* 0x000fe200078e0a18 */
[----:B------:R-:W-:Y:S01]  /*3710*/  ISETP.GE.AND P1, PT, R3, RZ, PT ;  /* 0x000000ff0300720c */ /* 0x000fe20003f26270 */
[----:B------:R-:W-:Y:S01]  /*3720*/  IMAD.MOV.U32 R11, RZ, RZ, R2 ;  /* 0x000000ffff0b7224 */ /* 0x000fe200078e0002 */
[----:B------:R-:W-:Y:S01]  /*3730*/  IABS R7, R9 ;  /* 0x0000000900077213 */ /* 0x000fe20000000000 */
[----:B------:R-:W-:Y:S01]  /*3740*/  @!P5 IMAD.IADD R14, R14, 0x1, -R24 ;  /* 0x000000010e0ed824 */ /* 0x000fe200078e0a18 */
[----:B0-----:R-:W-:-:S02]  /*3750*/  IABS R10, R0 ;  /* 0x00000000000a7213 */ /* 0x001fc40000000000 */
[C---:B------:R-:W-:Y:S01]  /*3760*/  ISETP.GT.U32.AND P6, PT, R24.reuse, R8, PT ;  /* 0x000000081800720c */ /* 0x040fe20003fc4070 */
[----:B------:R-:W-:Y:S02]  /*3770*/  @!P3 IMAD.MOV R11, RZ, RZ, -R11 ;  /* 0x000000ffff0bb224 */ /* 0x000fe400078e0a0b */
[----:B------:R-:W-:Y:S01]  /*3780*/  IMAD.HI.U32 R3, R25, R10, RZ ;  /* 0x0000000a19037227 */ /* 0x000fe200078e00ff */
[----:B------:R-:W-:-:S03]  /*3790*/  ISETP.GT.U32.AND P3, PT, R24, R14, PT ;  /* 0x0000000e1800720c */ /* 0x000fc60003f64070 */
[----:B------:R-:W-:Y:S02]  /*37a0*/  IMAD.MOV R3, RZ, RZ, -R3 ;  /* 0x000000ffff037224 */ /* 0x000fe400078e0a03 */
[----:B------:R-:W-:-:S04]  /*37b0*/  IMAD.HI.U32 R2, R25, R7, RZ ;  /* 0x0000000719027227 */ /* 0x000fc800078e00ff */
[----:B------:R-:W-:Y:S02]  /*37c0*/  IMAD R10, R24, R3, R10 ;  /* 0x00000003180a7224 */ /* 0x000fe400078e020a */
[----:B------:R-:W-:Y:S02]  /*37d0*/  IMAD.MOV R2, RZ, RZ, -R2 ;  /* 0x000000ffff027224 */ /* 0x000fe400078e0a02 */
[--C-:B------:R-:W-:Y:S01]  /*37e0*/  @!P6 IMAD.IADD R8, R8, 0x1, -R24.reuse ;  /* 0x000000010808e824 */ /* 0x100fe200078e0a18 */
[C---:B------:R-:W-:Y:S01]  /*37f0*/  ISETP.GT.U32.AND P6, PT, R24.reuse, R10, PT ;  /* 0x0000000a1800720c */ /* 0x040fe20003fc4070 */
[C---:B------:R-:W-:Y:S01]  /*3800*/  IMAD R7, R24.reuse, R2, R7 ;  /* 0x0000000218077224 */ /* 0x040fe200078e0207 */
[----:B------:R-:W-:Y:S01]  /*3810*/  ISETP.GT.U32.AND P5, PT, R24, R15, PT ;  /* 0x0000000f1800720c */ /* 0x000fe20003fa4070 */
[----:B------:R-:W-:Y:S01]  /*3820*/  @!P3 IMAD.IADD R14, R14, 0x1, -R24 ;  /* 0x000000010e0eb824 */ /* 0x000fe200078e0a18 */
[----:B------:R-:W-:Y:S02]  /*3830*/  IADD3 R13, R28, 0xc2, RZ ;  /* 0x000000c21c0d7810 */ /* 0x000fe40007ffe0ff */
[----:B------:R-:W-:Y:S01]  /*3840*/  ISETP.GT.U32.AND P3, PT, R24, R7, PT ;  /* 0x000000071800720c */ /* 0x000fe20003f64070 */
[----:B------:R0:W-:Y:S04]  /*3850*/  STL [R1+0x30c], R12 ;  /* 0x00030c0c01007387 */ /* 0x0001e80000100800 */
[----:B------:R1:W-:Y:S01]  /*3860*/  STL [R1+0x310], R11 ;  /* 0x0003100b01007387 */ /* 0x0003e20000100800 */
[----:B0-----:R-:W-:-:S02]  /*3870*/  IABS R12, R13 ;  /* 0x0000000d000c7213 */ /* 0x001fc40000000000 */
[----:B-1----:R-:W-:-:S03]  /*3880*/  IADD3 R11, R28, 0xc1, RZ ;  /* 0x000000c11c0b7810 */ /* 0x002fc60007ffe0ff */
[----:B------:R-:W-:Y:S01]  /*3890*/  IMAD.HI.U32 R2, R25, R12, RZ ;  /* 0x0000000c19027227 */ /* 0x000fe200078e00ff */
[----:B------:R-:W-:-:S03]  /*38a0*/  IABS R18, R11 ;  /* 0x0000000b00127213 */ /* 0x000fc60000000000 */
[--C-:B------:R-:W-:Y:S02]  /*38b0*/  @!P6 IMAD.IADD R10, R10, 0x1, -R24.reuse ;  /* 0x000000010a0ae824 */ /* 0x100fe400078e0a18 */
[----:B------:R-:W-:Y:S01]  /*38c0*/  @!P5 IMAD.IADD R15, R15, 0x1, -R24 ;  /* 0x000000010f0fd824 */ /* 0x000fe200078e0a18 */
[----:B------:R-:W-:Y:S01]  /*38d0*/  ISETP.GE.AND P5, PT, R0, RZ, PT ;  /* 0x000000ff0000720c */ /* 0x000fe20003fa6270 */
[----:B------:R-:W-:Y:S01]  /*38e0*/  IMAD.HI.U32 R3, R25, R18, RZ ;  /* 0x0000001219037227 */ /* 0x000fe200078e00ff */
[----:B------:R-:W-:-:S03]  /*38f0*/  IADD3 R0, R28, 0xc0, RZ ;  /* 0x000000c01c007810 */ /* 0x000fc60007ffe0ff */
[----:B------:R-:W-:Y:S02]  /*3900*/  IMAD.MOV R2, RZ, RZ, -R2 ;  /* 0x000000ffff027224 */ /* 0x000fe400078e0a02 */
[----:B------:R-:W-:Y:S01]  /*3910*/  @!P3 IMAD.IADD R7, R7, 0x1, -R24 ;  /* 0x000000010707b824 */ /* 0x000fe200078e0a18 */
[----:B------:R-:W-:Y:S01]  /*3920*/  ISETP.GT.U32.AND P3, PT, R24, R10, PT ;  /* 0x0000000a1800720c */ /* 0x000fe20003f64070 */
[----:B------:R-:W-:Y:S01]  /*3930*/  @!P2 IMAD.MOV R16, RZ, RZ, -R16 ;  /* 0x000000ffff10a224 */ /* 0x000fe200078e0a10 */
[----:B------:R-:W-:Y:S01]  /*3940*/  ISETP.GE.AND P6, PT, R9, RZ, PT ;  /* 0x000000ff0900720c */ /* 0x000fe20003fc6270 */
[----:B------:R-:W-:Y:S01]  /*3950*/  IMAD.MOV R3, RZ, RZ, -R3 ;  /* 0x000000ffff037224 */ /* 0x000fe200078e0a03 */
[----:B------:R-:W-:Y:S01]  /*3960*/  IADD3 R9, R28, 0xbf, RZ ;  /* 0x000000bf1c097810 */ /* 0x000fe20007ffe0ff */
[C---:B------:R-:W-:Y:S01]  /*3970*/  IMAD R12, R24.reuse, R2, R12 ;  /* 0x00000002180c7224 */ /* 0x040fe200078e020c */
[----:B------:R-:W-:Y:S01]  /*3980*/  IABS R2, R0 ;  /* 0x0000000000027213 */ /* 0x000fe20000000000 */
[----:B------:R-:W-:Y:S01]  /*3990*/  IMAD.MOV.U32 R17, RZ, RZ, R8 ;  /* 0x000000ffff117224 */ /* 0x000fe200078e0008 */
[C---:B------:R-:W-:Y:S01]  /*39a0*/  ISETP.GT.U32.AND P2, PT, R24.reuse, R7, PT ;  /* 0x000000071800720c */ /* 0x040fe20003f44070 */
[----:B------:R0:W-:Y:S01]  /*39b0*/  STL [R1+0x2e8], R16 ;  /* 0x0002e81001007387 */ /* 0x0001e20000100800 */
[C---:B------:R-:W-:Y:S01]  /*39c0*/  IMAD R18, R24.reuse, R3, R18 ;  /* 0x0000000318127224 */ /* 0x040fe200078e0212 */
[----:B------:R-:W-:Y:S01]  /*39d0*/  IABS R3, R9 ;  /* 0x0000000900037213 */ /* 0x000fe20000000000 */
[----:B------:R-:W-:Y:S01]  /*39e0*/  @!P0 IMAD.MOV R17, RZ, RZ, -R17 ;  /* 0x000000ffff118224 */ /* 0x000fe200078e0a11 */
[----:B------:R-:W-:Y:S01]  /*39f0*/  ISETP.GT.U32.AND P0, PT, R24, R12, PT ;  /* 0x0000000c1800720c */ /* 0x000fe20003f04070 */
[----:B------:R-:W-:-:S04]  /*3a00*/  IMAD.HI.U32 R8, R25, R2, RZ ;  /* 0x0000000219087227 */ /* 0x000fc800078e00ff */
[----:B0-----:R-:W-:Y:S02]  /*3a10*/  IMAD.MOV.U32 R16, RZ, RZ, R14 ;  /* 0x000000ffff107224 */ /* 0x001fe400078e000e */
[----:B------:R-:W-:Y:S01]  /*3a20*/  @!P4 IMAD.MOV R15, RZ, RZ, -R15 ;  /* 0x000000ffff0fc224 */ /* 0x000fe200078e0a0f */
[----:B------:R-:W-:Y:S01]  /*3a30*/  ISETP.GT.U32.AND P4, PT, R24, R18, PT ;  /* 0x000000121800720c */ /* 0x000fe20003f84070 */
[----:B------:R-:W-:Y:S01]  /*3a40*/  @!P1 IMAD.MOV R16, RZ, RZ, -R16 ;  /* 0x000000ffff109224 */ /* 0x000fe200078e0a10 */
[----:B------:R-:W-:Y:S01]  /*3a50*/  STL [R1+0x308], R17 ;  /* 0x0003081101007387 */ /* 0x000fe20000100800 */
[----:B------:R-:W-:-:S04]  /*3a60*/  IMAD.HI.U32 R14, R25, R3, RZ ;  /* 0x00000003190e7227 */ /* 0x000fc800078e00ff */
[----:B------:R-:W-:Y:S02]  /*3a70*/  @!P3 IMAD.IADD R10, R10, 0x1, -R24 ;  /* 0x000000010a0ab824 */ /* 0x000fe400078e0a18 */
[----:B------:R-:W-:Y:S01]  /*3a80*/  IMAD.MOV R8, RZ, RZ, -R8 ;  /* 0x000000ffff087224 */ /* 0x000fe200078e0a08 */
[----:B------:R-:W-:Y:S01]  /*3a90*/  STL [R1+0x2f0], R15 ;  /* 0x0002f00f01007387 */ /* 0x000fe20000100800 */
[----:B------:R-:W-:Y:S02]  /*3aa0*/  IMAD.MOV R14, RZ, RZ, -R14 ;  /* 0x000000ffff0e7224 */ /* 0x000fe400078e0a0e */
[----:B------:R-:W-:Y:S01]  /*3ab0*/  @!P2 IMAD.IADD R7, R7, 0x1, -R24 ;  /* 0x000000010707a824 */ /* 0x000fe200078e0a18 */
[----:B------:R0:W-:Y:S01]  /*3ac0*/  STL [R1+0x304], R16 ;  /* 0x0003041001007387 */ /* 0x0001e20000100800 */
[----:B------:R-:W-:Y:S02]  /*3ad0*/  IMAD R2, R24, R8, R2 ;  /* 0x0000000818027224 */ /* 0x000fe400078e0202 */
[----:B------:R-:W-:-:S02]  /*3ae0*/  @!P0 IMAD.IADD R12, R12, 0x1, -R24 ;  /* 0x000000010c0c8824 */ /* 0x000fc400078e0a18 */
[C---:B------:R-:W-:Y:S02]  /*3af0*/  IMAD R3, R24.reuse, R14, R3 ;  /* 0x0000000e18037224 */ /* 0x040fe400078e0203 */
[----:B0-----:R-:W-:Y:S02]  /*3b00*/  IMAD.MOV.U32 R16, RZ, RZ, R10 ;  /* 0x000000ffff107224 */ /* 0x001fe400078e000a */
[----:B------:R-:W-:Y:S02]  /*3b10*/  IMAD.MOV.U32 R15, RZ, RZ, R7 ;  /* 0x000000ffff0f7224 */ /* 0x000fe400078e0007 */
[----:B------:R-:W-:Y:S01]  /*3b20*/  @!P5 IMAD.MOV R16, RZ, RZ, -R16 ;  /* 0x000000ffff10d224 */ /* 0x000fe200078e0a10 */
[----:B------:R-:W-:Y:S01]  /*3b30*/  ISETP.GT.U32.AND P5, PT, R24, R2, PT ;  /* 0x000000021800720c */ /* 0x000fe20003fa4070 */
[----:B------:R-:W-:Y:S01]  /*3b40*/  @!P4 IMAD.IADD R18, R18, 0x1, -R24 ;  /* 0x000000011212c824 */ /* 0x000fe200078e0a18 */
[C---:B------:R-:W-:Y:S01]  /*3b50*/  ISETP.GT.U32.AND P0, PT, R24.reuse, R12, PT ;  /* 0x0000000c1800720c */ /* 0x040fe20003f04070 */
[----:B------:R-:W-:Y:S01]  /*3b60*/  @!P6 IMAD.MOV R15, RZ, RZ, -R15 ;  /* 0x000000ffff0fe224 */ /* 0x000fe200078e0a0f */
[----:B------:R-:W-:-:S02]  /*3b70*/  ISETP.GT.U32.AND P6, PT, R24, R3, PT ;  /* 0x000000031800720c */ /* 0x000fc40003fc4070 */
[----:B------:R-:W-:Y:S02]  /*3b80*/  ISETP.GT.U32.AND P4, PT, R24, R18, PT ;  /* 0x000000121800720c */ /* 0x000fe40003f84070 */
[----:B------:R-:W-:Y:S02]  /*3b90*/  ISETP.GE.AND P2, PT, R0, RZ, PT ;  /* 0x000000ff0000720c */ /* 0x000fe40003f46270 */
[----:B------:R-:W-:Y:S02]  /*3ba0*/  IADD3 R0, R28, 0xbe, RZ ;  /* 0x000000be1c007810 */ /* 0x000fe40007ffe0ff */
[----:B------:R-:W-:Y:S01]  /*3bb0*/  ISETP.GE.AND P1, PT, R13, RZ, PT ;  /* 0x000000ff0d00720c */ /* 0x000fe20003f26270 */
[--C-:B------:R-:W-:Y:S01]  /*3bc0*/  @!P5 IMAD.IADD R2, R2, 0x1, -R24.reuse ;  /* 0x000000010202d824 */ /* 0x100fe200078e0a18 */
[----:B------:R-:W-:Y:S02]  /*3bd0*/  IADD3 R8, R28, 0xbd, RZ ;  /* 0x000000bd1c087810 */ /* 0x000fe40007ffe0ff */
[----:B------:R-:W-:Y:S01]  /*3be0*/  IABS R10, R0 ;  /* 0x00000000000a7213 */ /* 0x000fe20000000000 */
[--C-:B------:R-:W-:Y:S01]  /*3bf0*/  @!P0 IMAD.IADD R12, R12, 0x1, -R24.reuse ;  /* 0x000000010c0c8824 */ /* 0x100fe200078e0a18 */
[----:B------:R-:W-:Y:S01]  /*3c00*/  ISETP.GE.AND P3, PT, R11, RZ, PT ;  /* 0x000000ff0b00720c */ /* 0x000fe20003f66270 */
[----:B------:R-:W-:Y:S01]  /*3c10*/  @!P6 IMAD.IADD R3, R3, 0x1, -R24 ;  /* 0x000000010303e824 */ /* 0x000fe200078e0a18 */
[----:B------:R-:W-:Y:S01]  /*3c20*/  IABS R7, R8 ;  /* 0x0000000800077213 */ /* 0x000fe20000000000 */
[----:B------:R-:W-:Y:S01]  /*3c30*/  IMAD.HI.U32 R11, R25, R10, RZ ;  /* 0x0000000a190b7227 */ /* 0x000fe200078e00ff */
[----:B------:R-:W-:-:S02]  /*3c40*/  ISETP.GT.U32.AND P5, PT, R24, R2, PT ;  /* 0x000000021800720c */ /* 0x000fc40003fa4070 */
[----:B------:R-:W-:Y:S01]  /*3c50*/  ISETP.GT.U32.AND P6, PT, R24, R3, PT ;  /* 0x000000031800720c */ /* 0x000fe20003fc4070 */
[----:B------:R-:W-:Y:S01]  /*3c60*/  @!P4 IMAD.IADD R18, R18, 0x1, -R24 ;  /* 0x000000011212c824 */ /* 0x000fe200078e0a18 */
[----:B------:R-:W-:Y:S01]  /*3c70*/  ISETP.GE.AND P4, PT, R0, RZ, PT ;  /* 0x000000ff0000720c */ /* 0x000fe20003f86270 */
[----:B------:R-:W-:Y:S02]  /*3c80*/  IMAD.MOV.U32 R13, RZ, RZ, R12 ;  /* 0x000000ffff0d7224 */ /* 0x000fe400078e000c */
[----:B------:R-:W-:-:S04]  /*3c90*/  IMAD.HI.U32 R0, R25, R7, RZ ;  /* 0x0000000719007227 */ /* 0x000fc800078e00ff */
[----:B------:R-:W-:Y:S02]  /*3ca0*/  IMAD.MOV R11, RZ, RZ, -R11 ;  /* 0x000000ffff0b7224 */ /* 0x000fe400078e0a0b */
[----:B------:R-:W-:Y:S01]  /*3cb0*/  @!P1 IMAD.MOV R13, RZ, RZ, -R13 ;  /* 0x000000ffff0d9224 */ /* 0x000fe200078e0a0d */
[----:B------:R-:W-:Y:S01]  /*3cc0*/  ISETP.GE.AND P1, PT, R8, RZ, PT ;  /* 0x000000ff0800720c */ /* 0x000fe20003f26270 */
[----:B------:R-:W-:Y:S02]  /*3cd0*/  IMAD.MOV R0, RZ, RZ, -R0 ;  /* 0x000000ffff007224 */ /* 0x000fe400078e0a00 */
[C---:B------:R-:W-:Y:S02]  /*3ce0*/  IMAD R8, R24.reuse, R11, R10 ;  /* 0x0000000b18087224 */ /* 0x040fe400078e020a */
[----:B------:R-:W-:Y:S02]  /*3cf0*/  IMAD R7, R24, R0, R7 ;  /* 0x0000000018077224 */ /* 0x000fe400078e0207 */
[--C-:B------:R-:W-:Y:S01]  /*3d00*/  @!P5 IMAD.IADD R2, R2, 0x1, -R24.reuse ;  /* 0x000000010202d824 */ /* 0x100fe200078e0a18 */
[----:B------:R-:W-:Y:S01]  /*3d10*/  ISETP.GT.U32.AND P5, PT, R24, R8, PT ;  /* 0x000000081800720c */ /* 0x000fe20003fa4070 */
[----:B------:R-:W-:Y:S01]  /*3d20*/  @!P6 IMAD.IADD R3, R3, 0x1, -R24 ;  /* 0x000000010303e824 */ /* 0x000fe200078e0a18 */
[----:B------:R-:W-:-:S02]  /*3d30*/  ISETP.GE.AND P0, PT, R9, RZ, PT ;  /* 0x000000ff0900720c */ /* 0x000fc40003f06270 */
[----:B------:R-:W-:Y:S02]  /*3d40*/  IADD3 R9, R28, 0xbc, RZ ;  /* 0x000000bc1c097810 */ /* 0x000fe40007ffe0ff */
[----:B------:R-:W-:Y:S02]  /*3d50*/  ISETP.GT.U32.AND P6, PT, R24, R7, PT ;  /* 0x000000071800720c */ /* 0x000fe40003fc4070 */
[----:B------:R-:W-:Y:S02]  /*3d60*/  IABS R14, R9 ;  /* 0x00000009000e7213 */ /* 0x000fe40000000000 */
[----:B------:R-:W-:Y:S01]  /*3d70*/  IADD3 R11, R28, 0xbb, RZ ;  /* 0x000000bb1c0b7810 */ /* 0x000fe20007ffe0ff */
[----:B------:R0:W-:Y:S02]  /*3d80*/  STL [R1+0x2f4], R16 ;  /* 0x0002f41001007387 */ /* 0x0001e40000100800 */
[----:B------:R-:W-:-:S04]  /*3d90*/  IMAD.HI.U32 R10, R25, R14, RZ ;  /* 0x0000000e190a7227 */ /* 0x000fc800078e00ff */
[----:B------:R-:W-:Y:S01]  /*3da0*/  @!P5 IMAD.IADD R8, R8, 0x1, -R24 ;  /* 0x000000010808d824 */ /* 0x000fe200078e0a18 */
[----:B------:R-:W-:Y:S02]  /*3db0*/  IADD3 R12, R28, 0xba, RZ ;  /* 0x000000ba1c0c7810 */ /* 0x000fe40007ffe0ff */
[----:B0-----:R-:W-:Y:S01]  /*3dc0*/  IABS R16, R11 ;  /* 0x0000000b00107213 */ /* 0x001fe20000000000 */
[----:B------:R-:W-:Y:S02]  /*3dd0*/  IMAD.MOV R10, RZ, RZ, -R10 ;  /* 0x000000ffff0a7224 */ /* 0x000fe400078e0a0a */
[----:B------:R-:W-:Y:S01]  /*3de0*/  @!P6 IMAD.IADD R7, R7, 0x1, -R24 ;  /* 0x000000010707e824 */ /* 0x000fe200078e0a18 */
[----:B------:R-:W-:Y:S01]  /*3df0*/  ISETP.GT.U32.AND P6, PT, R24, R8, PT ;  /* 0x000000081800720c */ /* 0x000fe20003fc4070 */
[----:B------:R-:W-:Y:S01]  /*3e00*/  IMAD.HI.U32 R19, R25, R16, RZ ;  /* 0x0000001019137227 */ /* 0x000fe200078e00ff */
[----:B------:R0:W-:Y:S01]  /*3e10*/  STL [R1+0x300], R15 ;  /* 0x0003000f01007387 */ /* 0x0001e20000100800 */
[----:B------:R-:W-:-:S02]  /*3e20*/  IADD3 R0, R28, 0xb9, RZ ;  /* 0x000000b91c007810 */ /* 0x000fc40007ffe0ff */
[C---:B------:R-:W-:Y:S01]  /*3e30*/  IMAD R14, R24.reuse, R10, R14 ;  /* 0x0000000a180e7224 */ /* 0x040fe200078e020e */
[----:B------:R1:W-:Y:S01]  /*3e40*/  STL [R1+0x2fc], R13 ;  /* 0x0002fc0d01007387 */ /* 0x0003e20000100800 */
[----:B------:R-:W-:Y:S02]  /*3e50*/  IMAD.MOV R19, RZ, RZ, -R19 ;  /* 0x000000ffff137224 */ /* 0x000fe400078e0a13 */
[----:B------:R-:W-:Y:S01]  /*3e60*/  @!P3 IMAD.MOV R18, RZ, RZ, -R18 ;  /* 0x000000ffff12b224 */ /* 0x000fe200078e0a12 */
[----:B0-----:R-:W-:Y:S02]  /*3e70*/  IABS R15, R12 ;  /* 0x0000000c000f7213 */ /* 0x001fe40000000000 */
[----:B------:R-:W-:Y:S02]  /*3e80*/  ISETP.GT.U32.AND P5, PT, R24, R14, PT ;  /* 0x0000000e1800720c */ /* 0x000fe40003fa4070 */
[----:B-1----:R-:W-:Y:S01]  /*3e90*/  IABS R13, R0 ;  /* 0x00000000000d7213 */ /* 0x002fe20000000000 */
[----:B------:R-:W-:Y:S01]  /*3ea0*/  IMAD.HI.U32 R17, R25, R15, RZ ;  /* 0x0000000f19117227 */ /* 0x000fe200078e00ff */
[----:B------:R-:W-:Y:S01]  /*3eb0*/  ISETP.GE.AND P3, PT, R9, RZ, PT ;  /* 0x000000ff0900720c */ /* 0x000fe20003f66270 */
[----:B------:R0:W-:Y:S01]  /*3ec0*/  STL [R1+0x2ec], R18 ;  /* 0x0002ec1201007387 */ /* 0x0001e20000100800 */
[----:B------:R-:W-:Y:S01]  /*3ed0*/  IADD3 R10, R28, 0xb8, RZ ;  /* 0x000000b81c0a7810 */ /* 0x000fe20007ffe0ff */
[----:B------:R-:W-:-:S02]  /*3ee0*/  IMAD R9, R24, R19, R16 ;  /* 0x0000001318097224 */ /* 0x000fc400078e0210 */
[----:B------:R-:W-:Y:S01]  /*3ef0*/  IMAD.MOV R17, RZ, RZ, -R17 ;  /* 0x000000ffff117224 */ /* 0x000fe200078e0a11 */
[----:B------:R-:W-:Y:S01]  /*3f00*/  IABS R16, R10 ;  /* 0x0000000a00107213 */ /* 0x000fe20000000000 */
[----:B------:R-:W-:Y:S02]  /*3f10*/  IMAD.MOV.U32 R20, RZ, RZ, R2 ;  /* 0x000000ffff147224 */ /* 0x000fe400078e0002 */
[----:B------:R-:W-:Y:S02]  /*3f20*/  @!P6 IMAD.IADD R8, R8, 0x1, -R24 ;  /* 0x000000010808e824 */ /* 0x000fe400078e0a18 */
[----:B0-----:R-:W-:Y:S01]  /*3f30*/  IMAD.MOV.U32 R18, RZ, RZ, R13 ;  /* 0x000000ffff127224 */ /* 0x001fe200078e000d */
[C---:B------:R-:W-:Y:S01]  /*3f40*/  ISETP.GT.U32.AND P6, PT, R24.reuse, R9, PT ;  /* 0x000000091800720c */ /* 0x040fe20003fc4070 */
[----:B------:R-:W-:Y:S02]  /*3f50*/  IMAD R13, R24, R17, R15 ;  /* 0x00000011180d7224 */ /* 0x000fe400078e020f */
[----:B------:R-:W-:-:S04]  /*3f60*/  IMAD.HI.U32 R2, R25, R18, RZ ;  /* 0x0000001219027227 */ /* 0x000fc800078e00ff */
[----:B------:R-:W-:Y:S01]  /*3f70*/  @!P2 IMAD.MOV R20, RZ, RZ, -R20 ;  /* 0x000000ffff14a224 */ /* 0x000fe200078e0a14 */
[----:B------:R-:W-:Y:S01]  /*3f80*/  ISETP.GT.U32.AND P2, PT, R24, R7, PT ;  /* 0x000000071800720c */ /* 0x000fe20003f44070 */
[----:B------:R-:W-:Y:S02]  /*3f90*/  IMAD.MOV.U32 R17, RZ, RZ, R3 ;  /* 0x000000ffff117224 */ /* 0x000fe400078e0003 */
[----:B------:R-:W-:Y:S02]  /*3fa0*/  IMAD.MOV.U32 R15, RZ, RZ, R8 ;  /* 0x000000ffff0f7224 */ /* 0x000fe400078e0008 */
[----:B------:R-:W-:-:S04]  /*3fb0*/  IMAD.HI.U32 R3, R25, R16, RZ ;  /* 0x0000001019037227 */ /* 0x000fc800078e00ff */
[----:B------:R-:W-:Y:S02]  /*3fc0*/  IMAD.MOV R2, RZ, RZ, -R2 ;  /* 0x000000ffff027224 */ /* 0x000fe400078e0a02 */
[----:B------:R-:W-:Y:S02]  /*3fd0*/  @!P5 IMAD.IADD R14, R14, 0x1, -R24 ;  /* 0x000000010e0ed824 */ /* 0x000fe400078e0a18 */
[----:B------:R-:W-:Y:S01]  /*3fe0*/  @!P4 IMAD.MOV R15, RZ, RZ, -R15 ;  /* 0x000000ffff0fc224 */ /* 0x000fe200078e0a0f */
[C---:B------:R-:W-:Y:S01]  /*3ff0*/  ISETP.GT.U32.AND P4, PT, R24.reuse, R13, PT ;  /* 0x0000000d1800720c */ /* 0x040fe20003f84070 */
[----:B------:R-:W-:Y:S02]  /*4000*/  IMAD.MOV R8, RZ, RZ, -R3 ;  /* 0x000000ffff087224 */ /* 0x000fe400078e0a03 */
[C---:B------:R-:W-:Y:S01]  /*4010*/  IMAD R3, R24.reuse, R2, R18 ;  /* 0x0000000218037224 */ /* 0x040fe200078e0212 */
[----:B------:R-:W-:Y:S01]  /*4020*/  ISETP.GT.U32.AND P5, PT, R24, R14, PT ;  /* 0x0000000e1800720c */ /* 0x000fe20003fa4070 */
[----:B------:R-:W-:-:S03]  /*4030*/  @!P6 IMAD.IADD R9, R9, 0x1, -R24 ;  /* 0x000000010909e824 */ /* 0x000fc600078e0a18 */
[----:B------:R-:W-:Y:S01]  /*4040*/  ISETP.GT.U32.AND P6, PT, R24, R3, PT ;  /* 0x000000031800720c */ /* 0x000fe20003fc4070 */
[--C-:B------:R-:W-:Y:S02]  /*4050*/  @!P2 IMAD.IADD R7, R7, 0x1, -R24.reuse ;  /* 0x000000010707a824 */ /* 0x100fe400078e0a18 */
[----:B------:R-:W-:Y:S01]  /*4060*/  @!P0 IMAD.MOV R17, RZ, RZ, -R17 ;  /* 0x000000ffff118224 */ /* 0x000fe200078e0a11 */
[----:B------:R-:W-:Y:S01]  /*4070*/  ISETP.GE.AND P0, PT, R11, RZ, PT ;  /* 0x000000ff0b00720c */ /* 0x000fe20003f06270 */
[----:B------:R-:W-:Y:S02]  /*4080*/  IMAD.MOV.U32 R11, RZ, RZ, R7 ;  /* 0x000000ffff0b7224 */ /* 0x000fe400078e0007 */
[--C-:B------:R-:W-:Y:S01]  /*4090*/  @!P4 IMAD.IADD R13, R13, 0x1, -R24.reuse ;  /* 0x000000010d0dc824 */ /* 0x100fe200078e0a18 */
[----:B------:R-:W-:Y:S01]  /*40a0*/  IADD3 R2, R28, 0xb7, RZ ;  /* 0x000000b71c027810 */ /* 0x000fe20007ffe0ff */
[----:B------:R-:W-:Y:S01]  /*40b0*/  @!P5 IMAD.IADD R14, R14, 0x1, -R24 ;  /* 0x000000010e0ed824 */ /* 0x000fe200078e0a18 */
[----:B------:R-:W-:Y:S01]  /*40c0*/  ISETP.GE.AND P5, PT, R0, RZ, PT ;  /* 0x000000ff0000720c */ /* 0x000fe20003fa6270 */
[----:B------:R-:W-:Y:S01]  /*40d0*/  @!P1 IMAD.MOV R11, RZ, RZ, -R11 ;  /* 0x000000ffff0b9224 */ /* 0x000fe200078e0a0b */
[C---:B------:R-:W-:Y:S01]  /*40e0*/  ISETP.GT.U32.AND P4, PT, R24.reuse, R9, PT ;  /* 0x000000091800720c */ /* 0x040fe20003f84070 */
[C---:B------:R-:W-:Y:S01]  /*40f0*/  IMAD R0, R24.reuse, R8, R16 ;  /* 0x0000000818007224 */ /* 0x040fe200078e0210 */
[----:B------:R-:W-:Y:S01]  /*4100*/  ISETP.GT.U32.AND P1, PT, R24, R13, PT ;  /* 0x0000000d1800720c */ /* 0x000fe20003f24070 */
[----:B------:R-:W-:Y:S01]  /*4110*/  @!P6 IMAD.IADD R3, R3, 0x1, -R24 ;  /* 0x000000010303e824 */ /* 0x000fe200078e0a18 */
[----:B------:R-:W-:-:S04]  /*4120*/  IABS R16, R2 ;  /* 0x0000000200107213 */ /* 0x000fc80000000000 */
[----:B------:R-:W-:Y:S01]  /*4130*/  ISETP.GT.U32.AND P6, PT, R24, R3, PT ;  /* 0x000000031800720c */ /* 0x000fe20003fc4070 */
[----:B------:R-:W-:-:S04]  /*4140*/  IMAD.HI.U32 R18, R25, R16, RZ ;  /* 0x0000001019127227 */ /* 0x000fc800078e00ff */
[----:B------:R-:W-:Y:S02]  /*4150*/  IMAD.MOV R18, RZ, RZ, -R18 ;  /* 0x000000ffff127224 */ /* 0x000fe400078e0a12 */
[--C-:B------:R-:W-:Y:S01]  /*4160*/  @!P4 IMAD.IADD R9, R9, 0x1, -R24.reuse ;  /* 0x000000010909c824 */ /* 0x100fe200078e0a18 */
[----:B------:R-:W-:Y:S01]  /*4170*/  ISETP.GT.U32.AND P4, PT, R24, R0, PT ;  /* 0x000000001800720c */ /* 0x000fe20003f84070 */
[----:B------:R-:W-:Y:S01]  /*4180*/  @!P1 IMAD.IADD R13, R13, 0x1, -R24 ;  /* 0x000000010d0d9824 */ /* 0x000fe200078e0a18 */
[----:B------:R-:W-:Y:S01]  /*4190*/  ISETP.GE.AND P1, PT, R10, RZ, PT ;  /* 0x000000ff0a00720c */ /* 0x000fe20003f26270 */
[----:B------:R-:W-:Y:S01]  /*41a0*/  STL [R1+0x2e4], R20 ;  /* 0x0002e41401007387 */ /* 0x000fe20000100800 */
[----:B------:R-:W-:Y:S01]  /*41b0*/  IADD3 R7, R28, 0xb4, RZ ;  /* 0x000000b41c077810 */ /* 0x000fe20007ffe0ff */
[----:B------:R-:W-:Y:S02]  /*41c0*/  IMAD R10, R24, R18, R16 ;  /* 0x00000012180a7224 */ /* 0x000fe400078e0210 */
[----:B------:R-:W-:Y:S01]  /*41d0*/  STL [R1+0x2dc], R17 ;  /* 0x0002dc1101007387 */ /* 0x000fe20000100800 */
[----:B------:R-:W-:-:S03]  /*41e0*/  @!P6 IMAD.IADD R3, R3, 0x1, -R24 ;  /* 0x000000010303e824 */ /* 0x000fc600078e0a18 */
[----:B------:R-:W-:Y:S01]  /*41f0*/  STL [R1+0x2d8], R15 ;  /* 0x0002d80f01007387 */ /* 0x000fe20000100800 */
[----:B------:R-:W-:-:S03]  /*4200*/  IADD3 R8, R28, 0xb6, RZ ;  /* 0x000000b61c087810 */ /* 0x000fc60007ffe0ff */
[----:B------:R0:W-:Y:S01]  /*4210*/  STL [R1+0x2d4], R11 ;  /* 0x0002d40b01007387 */ /* 0x0001e20000100800 */
[----:B------:R-:W-:Y:S02]  /*4220*/  ISETP.GT.U32.AND P6, PT, R24, R10, PT ;  /* 0x0000000a1800720c */ /* 0x000fe40003fc4070 */
[----:B------:R-:W-:Y:S02]  /*4230*/  ISETP.GE.AND P2, PT, R12, RZ, PT ;  /* 0x000000ff0c00720c */ /* 0x000fe40003f46270 */
[----:B------:R-:W-:Y:S02]  /*4240*/  IADD3 R12, R28, 0xb5, RZ ;  /* 0x000000b51c0c7810 */ /* 0x000fe40007ffe0ff */
[----:B0-----:R-:W-:Y:S02]  /*4250*/  IABS R11, R7 ;  /* 0x00000007000b7213 */ /* 0x001fe40000000000 */
[----:B------:R-:W-:-:S03]  /*4260*/  IABS R17, R8 ;  /* 0x0000000800117213 */ /* 0x000fc60000000000 */
[----:B------:R-:W-:Y:S01]  /*4270*/  IMAD.HI.U32 R18, R25, R11, RZ ;  /* 0x0000000b19127227 */ /* 0x000fe200078e00ff */
[----:B------:R-:W-:-:S03]  /*4280*/  IABS R15, R12 ;  /* 0x0000000c000f7213 */ /* 0x000fc60000000000 */
[----:B------:R-:W-:Y:S01]  /*4290*/  @!P4 IMAD.IADD R0, R0, 0x1, -R24 ;  /* 0x000000010000c824 */ /* 0x000fe200078e0a18 */
[----:B------:R-:W-:Y:S01]  /*42a0*/  ISETP.GE.AND P4, PT, R2, RZ, PT ;  /* 0x000000ff0200720c */ /* 0x000fe20003f86270 */
[----:B------:R-:W-:Y:S01]  /*42b0*/  IMAD.MOV R18, RZ, RZ, -R18 ;  /* 0x000000ffff127224 */ /* 0x000fe200078e0a12 */
[----:B------:R-:W-:Y:S01]  /*42c0*/  IADD3 R2, R28, 0xb3, RZ ;  /* 0x000000b31c027810 */ /* 0x000fe20007ffe0ff */
[----:B------:R-:W-:-:S04]  /*42d0*/  IMAD.HI.U32 R16, R25, R17, RZ ;  /* 0x0000001119107227 */ /* 0x000fc800078e00ff */
[----:B------:R-:W-:-:S04]  /*42e0*/  IMAD.HI.U32 R19, R25, R15, RZ ;  /* 0x0000000f19137227 */ /* 0x000fc800078e00ff */
[----:B------:R-:W-:Y:S01]  /*42f0*/  IMAD R11, R24, R18, R11 ;  /* 0x00000012180b7224 */ /* 0x000fe200078e020b */
[----:B------:R-:W-:Y:S01]  /*4300*/  IABS R18, R2 ;  /* 0x0000000200127213 */ /* 0x000fe20000000000 */
[----:B------:R-:W-:Y:S02]  /*4310*/  IMAD.MOV R16, RZ, RZ, -R16 ;  /* 0x000000ffff107224 */ /* 0x000fe400078e0a10 */
[----:B------:R-:W-:Y:S01]  /*4320*/  @!P6 IMAD.IADD R10, R10, 0x1, -R24 ;  /* 0x000000010a0ae824 */ /* 0x000fe200078e0a18 */
[C---:B------:R-:W-:Y:S01]  /*4330*/  ISETP.GT.U32.AND P6, PT, R24.reuse, R0, PT ;  /* 0x000000001800720c */ /* 0x040fe20003fc4070 */
[----:B------:R-:W-:Y:S02]  /*4340*/  IMAD.MOV R19, RZ, RZ, -R19 ;  /* 0x000000ffff137224 */ /* 0x000fe400078e0a13 */
[----:B------:R-:W-:Y:S02]  /*4350*/  IMAD R16, R24, R16, R17 ;  /* 0x0000001018107224 */ /* 0x000fe400078e0211 */
[----:B------:R-:W-:-:S02]  /*4360*/  IMAD.MOV.U32 R20, RZ, RZ, R9 ;  /* 0x000000ffff147224 */ /* 0x000fc400078e0009 */
[----:B------:R-:W-:Y:S02]  /*4370*/  IMAD.MOV.U32 R9, RZ, RZ, R18 ;  /* 0x000000ffff097224 */ /* 0x000fe400078e0012 */
[C---:B------:R-:W-:Y:S02]  /*4380*/  IMAD R15, R24.reuse, R19, R15 ;  /* 0x00000013180f7224 */ /* 0x040fe400078e020f */
[----:B------:R-:W-:Y:S02]  /*4390*/  IMAD.MOV.U32 R18, RZ, RZ, R13 ;  /* 0x000000ffff127224 */ /* 0x000fe400078e000d */
[----:B------:R-:W-:Y:S01]  /*43a0*/  @!P3 IMAD.MOV R14, RZ, RZ, -R14 ;  /* 0x000000ffff0eb224 */ /* 0x000fe200078e0a0e */
[C---:B------:R-:W-:Y:S01]  /*43b0*/  ISETP.GT.U32.AND P3, PT, R24.reuse, R16, PT ;  /* 0x000000101800720c */ /* 0x040fe20003f64070 */
[----:B------:R-:W-:Y:S01]  /*43c0*/  @!P2 IMAD.MOV R18, RZ, RZ, -R18 ;  /* 0x000000ffff12a224 */ /* 0x000fe200078e0a12 */
[C---:B------:R-:W-:Y:S01]  /*43d0*/  ISETP.GT.U32.AND P2, PT, R24.reuse, R15, PT ;  /* 0x0000000f1800720c */ /* 0x040fe20003f44070 */
[----:B------:R-:W-:Y:S01]  /*43e0*/  @!P0 IMAD.MOV R20, RZ, RZ, -R20 ;  /* 0x000000ffff148224 */ /* 0x000fe200078e0a14 */
[----:B------:R-:W-:Y:S01]  /*43f0*/  ISETP.GT.U32.AND P0, PT, R24, R10, PT ;  /* 0x0000000a1800720c */ /* 0x000fe20003f04070 */
[----:B------:R-:W-:Y:S01]  /*4400*/  @!P6 IMAD.IADD R0, R0, 0x1, -R24 ;  /* 0x000000010000e824 */ /* 0x000fe200078e0a18 */
[----:B------:R-:W-:Y:S01]  /*4410*/  ISETP.GT.U32.AND P6, PT, R24, R11, PT ;  /* 0x0000000b1800720c */ /* 0x000fe20003fc4070 */
[----:B------:R-:W-:Y:S01]  /*4420*/  IMAD.HI.U32 R13, R25, R9, RZ ;  /* 0x00000009190d7227 */ /* 0x000fe200078e00ff */
[----:B------:R-:W-:Y:S01]  /*4430*/  IADD3 R17, R28, 0xb2, RZ ;  /* 0x000000b21c117810 */ /* 0x000fe20007ffe0ff */
[----:B------:R0:W-:Y:S02]  /*4440*/  STL [R1+0x2d0], R14 ;  /* 0x0002d00e01007387 */ /* 0x0001e40000100800 */
[----:B------:R-:W-:-:S02]  /*4450*/  @!P5 IMAD.MOV R3, RZ, RZ, -R3 ;  /* 0x000000ffff03d224 */ /* 0x000fc400078e0a03 */
[----:B------:R-:W-:Y:S01]  /*4460*/  IMAD.MOV R13, RZ, RZ, -R13 ;  /* 0x000000ffff0d7224 */ /* 0x000fe200078e0a0d */
[----:B------:R-:W-:Y:S01]  /*4470*/  STL [R1+0x2cc], R20 ;  /* 0x0002cc1401007387 */ /* 0x000fe20000100800 */
[--C-:B------:R-:W-:Y:S01]  /*4480*/  @!P3 IMAD.IADD R16, R16, 0x1, -R24.reuse ;  /* 0x000000011010b824 */ /* 0x100fe200078e0a18 */
[----:B0-----:R-:W-:Y:S02]  /*4490*/  IABS R14, R17 ;  /* 0x00000011000e7213 */ /* 0x001fe40000000000 */
[----:B------:R-:W-:Y:S01]  /*44a0*/  STL [R1+0x2c8], R18 ;  /* 0x0002c81201007387 */ /* 0x000fe20000100800 */
[--C-:B------:R-:W-:Y:S01]  /*44b0*/  @!P2 IMAD.IADD R15, R15, 0x1, -R24.reuse ;  /* 0x000000010f0fa824 */ /* 0x100fe200078e0a18 */
[----:B------:R-:W-:Y:S01]  /*44c0*/  ISETP.GE.AND P3, PT, R7, RZ, PT ;  /* 0x000000ff0700720c */ /* 0x000fe20003f66270 */
[--C-:B------:R-:W-:Y:S01]  /*44d0*/  @!P0 IMAD.IADD R10, R10, 0x1, -R24.reuse ;  /* 0x000000010a0a8824 */ /* 0x100fe200078e0a18 */
[----:B------:R0:W-:Y:S01]  /*44e0*/  STL [R1+0x2c4], R3 ;  /* 0x0002c40301007387 */ /* 0x0001e20000100800 */
[C---:B------:R-:W-:Y:S01]  /*44f0*/  IMAD R7, R24.reuse, R13, R9 ;  /* 0x0000000d18077224 */ /* 0x040fe200078e0209 */
[----:B------:R-:W-:Y:S01]  /*4500*/  ISETP.GT.U32.AND P2, PT, R24, R16, PT ;  /* 0x000000101800720c */ /* 0x000fe20003f44070 */
[----:B------:R-:W-:Y:S01]  /*4510*/  @!P6 IMAD.IADD R11, R11, 0x1, -R24 ;  /* 0x000000010b0be824 */ /* 0x000fe200078e0a18 */
[----:B------:R-:W-:Y:S01]  /*4520*/  ISETP.GE.AND P5, PT, R8, RZ, PT ;  /* 0x000000ff0800720c */ /* 0x000fe20003fa6270 */
[----:B------:R-:W-:Y:S01]  /*4530*/  @!P4 IMAD.MOV R10, RZ, RZ, -R10 ;  /* 0x000000ffff0ac224 */ /* 0x000fe200078e0a0a */
[C---:B------:R-:W-:Y:S01]  /*4540*/  ISETP.GT.U32.AND P6, PT, R24.reuse, R15, PT ;  /* 0x0000000f1800720c */ /* 0x040fe20003fc4070 */
[----:B0-----:R-:W-:Y:S01]  /*4550*/  IMAD.MOV.U32 R3, RZ, RZ, R14 ;  /* 0x000000ffff037224 */ /* 0x001fe200078e000e */
[----:B------:R-:W-:-:S03]  /*4560*/  ISETP.GT.U32.AND P4, PT, R24, R7, PT ;  /* 0x000000071800720c */ /* 0x000fc60003f84070 */
[----:B------:R-:W-:Y:S01]  /*4570*/  IMAD.HI.U32 R8, R25, R3, RZ ;  /* 0x0000000319087227 */ /* 0x000fe200078e00ff */
[----:B------:R-:W-:-:S03]  /*4580*/  IADD3 R9, R28, 0xb1, RZ ;  /* 0x000000b11c097810 */ /* 0x000fc60007ffe0ff */
[----:B------:R-:W-:Y:S02]  /*4590*/  IMAD.MOV.U32 R18, RZ, RZ, R0 ;  /* 0x000000ffff127224 */ /* 0x000fe400078e0000 */
[----:B------:R-:W-:Y:S02]  /*45a0*/  IMAD.MOV R8, RZ, RZ, -R8 ;  /* 0x000000ffff087224 */ /* 0x000fe400078e0a08 */
[----:B------:R-:W-:Y:S01]  /*45b0*/  @!P1 IMAD.MOV R18, RZ, RZ, -R18 ;  /* 0x000000ffff129224 */ /* 0x000fe200078e0a12 */
[C---:B------:R-:W-:Y:S01]  /*45c0*/  ISETP.GT.U32.AND P1, PT, R24.reuse, R11, PT ;  /* 0x0000000b1800720c */ /* 0x040fe20003f24070 */
[----:B------:R-:W-:Y:S01]  /*45d0*/  IMAD R0, R24, R8, R3 ;  /* 0x0000000818007224 */ /* 0x000fe200078e0203 */
[----:B------:R-:W-:Y:S01]  /*45e0*/  IABS R3, R9 ;  /* 0x0000000900037213 */ /* 0x000fe20000000000 */
[--C-:B------:R-:W-:Y:S01]  /*45f0*/  @!P2 IMAD.IADD R16, R16, 0x1, -R24.reuse ;  /* 0x000000011010a824 */ /* 0x100fe200078e0a18 */
[----:B------:R-:W-:Y:S01]  /*4600*/  ISETP.GE.AND P0, PT, R12, RZ, PT ;  /* 0x000000ff0c00720c */ /* 0x000fe20003f06270 */
[--C-:B------:R-:W-:Y:S01]  /*4610*/  @!P6 IMAD.IADD R15, R15, 0x1, -R24.reuse ;  /* 0x000000010f0fe824 */ /* 0x100fe200078e0a18 */
[----:B------:R-:W-:Y:S01]  /*4620*/  ISETP.GT.U32.AND P6, PT, R24, R0, PT ;  /* 0x000000001800720c */ /* 0x000fe20003fc4070 */
[----:B------:R-:W-:Y:S01]  /*4630*/  IMAD.HI.U32 R13, R25, R3, RZ ;  /* 0x00000003190d7227 */ /* 0x000fe200078e00ff */
[----:B------:R-:W-:Y:S03]  /*4640*/  STL [R1+0x2c0], R18 ;  /* 0x0002c01201007387 */ /* 0x000fe60000100800 */
[----:B------:R-:W-:-:S02]  /*4650*/  @!P4 IMAD.IADD R7, R7, 0x1, -R24 ;  /* 0x000000010707c824 */ /* 0x000fc400078e0a18 */
[----:B------:R-:W-:Y:S01]  /*4660*/  IMAD.MOV.U32 R14, RZ, RZ, R16 ;  /* 0x000000ffff0e7224 */ /* 0x000fe200078e0010 */
[----:B------:R0:W-:Y:S01]  /*4670*/  STL [R1+0x2bc], R10 ;  /* 0x0002bc0a01007387 */ /* 0x0001e20000100800 */
[----:B------:R-:W-:Y:S02]  /*4680*/  IMAD.MOV R13, RZ, RZ, -R13 ;  /* 0x000000ffff0d7224 */ /* 0x000fe400078e0a0d */
[----:B------:R-:W-:Y:S01]  /*4690*/  @!P5 IMAD.MOV R14, RZ, RZ, -R14 ;  /* 0x000000ffff0ed224 */ /* 0x000fe200078e0a0e */
[C---:B------:R-:W-:Y:S01]  /*46a0*/  ISETP.GT.U32.AND P5, PT, R24.reuse, R7, PT ;  /* 0x000000071800720c */ /* 0x040fe20003fa4070 */
[----:B------:R-:W-:Y:S01]  /*46b0*/  @!P1 IMAD.IADD R11, R11, 0x1, -R24 ;  /* 0x000000010b0b9824 */ /* 0x000fe200078e0a18 */
[----:B------:R-:W-:Y:S01]  /*46c0*/  ISETP.GE.AND P4, PT, R9, RZ, PT ;  /* 0x000000ff0900720c */ /* 0x000fe20003f86270 */
[----:B------:R-:W-:Y:S01]  /*46d0*/  IMAD R3, R24, R13, R3 ;  /* 0x0000000d18037224 */ /* 0x000fe200078e0203 */
[C---:B0-----:R-:W-:Y:S01]  /*46e0*/  IADD3 R10, R28.reuse, 0xaf, RZ ;  /* 0x000000af1c0a7810 */ /* 0x041fe20007ffe0ff */
[----:B------:R0:W-:Y:S01]  /*46f0*/  STL [R1+0x2b8], R14 ;  /* 0x0002b80e01007387 */ /* 0x0001e20000100800 */
[----:B------:R-:W-:-:S02]  /*4700*/  IADD3 R8, R28, 0xb0, RZ ;  /* 0x000000b01c087810 */ /* 0x000fc40007ffe0ff */
[----:B------:R-:W-:Y:S01]  /*4710*/  IABS R9, R10 ;  /* 0x0000000a00097213 */ /* 0x000fe20000000000 */
[----:B------:R-:W-:Y:S01]  /*4720*/  @!P6 IMAD.IADD R0, R0, 0x1, -R24 ;  /* 0x000000010000e824 */ /* 0x000fe200078e0a18 */
[----:B------:R-:W-:Y:S01]  /*4730*/  ISETP.GE.AND P2, PT, R2, RZ, PT ;  /* 0x000000ff0200720c */ /* 0x000fe20003f46270 */
[----:B------:R-:W-:Y:S01]  /*4740*/  @!P0 IMAD.MOV R15, RZ, RZ, -R15 ;  /* 0x000000ffff0f8224 */ /* 0x000fe200078e0a0f */
[C---:B------:R-:W-:Y:S01]  /*4750*/  ISETP.GT.U32.AND P0, PT, R24.reuse, R3, PT ;  /* 0x000000031800720c */ /* 0x040fe20003f04070 */
[----:B0-----:R-:W-:Y:S01]  /*4760*/  IMAD.MOV.U32 R14, RZ, RZ, R11 ;  /* 0x000000ffff0e7224 */ /* 0x001fe200078e000b */
[----:B------:R-:W-:Y:S01]  /*4770*/  IABS R2, R8 ;  /* 0x0000000800027213 */ /* 0x000fe20000000000 */
[----:B------:R-:W-:Y:S01]  /*4780*/  IMAD.HI.U32 R11, R25, R9, RZ ;  /* 0x00000009190b7227 */ /* 0x000fe200078e00ff */
[----:B------:R-:W-:-:S03]  /*4790*/  ISETP.GT.U32.AND P6, PT, R24, R0, PT ;  /* 0x000000001800720c */ /* 0x000fc60003fc4070 */
[----:B------:R-:W-:Y:S01]  /*47a0*/  @!P3 IMAD.MOV R14, RZ, RZ, -R14 ;  /* 0x000000ffff0eb224 */ /* 0x000fe200078e0a0e */
[----:B------:R-:W-:Y:S01]  /*47b0*/  ISETP.GE.AND P3, PT, R8, RZ, PT ;  /* 0x000000ff0800720c */ /* 0x000fe20003f66270 */
[----:B------:R-:W-:Y:S02]  /*47c0*/  IMAD.MOV R8, RZ, RZ, -R11 ;  /* 0x000000ffff087224 */ /* 0x000fe400078e0a0b */
[----:B------:R-:W-:Y:S01]  /*47d0*/  @!P5 IMAD.IADD R7, R7, 0x1, -R24 ;  /* 0x000000010707d824 */ /* 0x000fe200078e0a18 */
[----:B------:R-:W-:Y:S01]  /*47e0*/  STL [R1+0x29c], R15 ;  /* 0x00029c0f01007387 */ /* 0x000fe20000100800 */
[----:B------:R-:W-:-:S03]  /*47f0*/  IMAD.HI.U32 R12, R25, R2, RZ ;  /* 0x00000002190c7227 */ /* 0x000fc600078e00ff */
[----:B------:R0:W-:Y:S01]  /*4800*/  STL [R1+0x2a0], R14 ;  /* 0x0002a00e01007387 */ /* 0x0001e20000100800 */
[C---:B------:R-:W-:Y:S02]  /*4810*/  IMAD R9, R24.reuse, R8, R9 ;  /* 0x0000000818097224 */ /* 0x040fe400078e0209 */
[----:B------:R-:W-:Y:S01]  /*4820*/  IMAD.MOV R12, RZ, RZ, -R12 ;  /* 0x000000ffff0c7224 */ /* 0x000fe200078e0a0c */
[----:B------:R-:W-:Y:S01]  /*4830*/  ISETP.GE.AND P1, PT, R17, RZ, PT ;  /* 0x000000ff1100720c */ /* 0x000fe20003f26270 */
[----:B------:R-:W-:Y:S02]  /*4840*/  @!P0 IMAD.IADD R3, R3, 0x1, -R24 ;  /* 0x0000000103038824 */ /* 0x000fe400078e0a18 */
[----:B0-----:R-:W-:Y:S02]  /*4850*/  IMAD.MOV.U32 R14, RZ, RZ, R7 ;  /* 0x000000ffff0e7224 */ /* 0x001fe400078e0007 */
[C---:B------:R-:W-:Y:S02]  /*4860*/  IMAD R2, R24.reuse, R12, R2 ;  /* 0x0000000c18027224 */ /* 0x040fe400078e0202 */
[----:B------:R-:W-:Y:S01]  /*4870*/  @!P2 IMAD.MOV R14, RZ, RZ, -R14 ;  /* 0x000000ffff0ea224 */ /* 0x000fe200078e0a0e */
[----:B------:R-:W-:Y:S01]  /*4880*/  ISETP.GT.U32.AND P2, PT, R24, R9, PT ;  /* 0x000000091800720c */ /* 0x000fe20003f44070 */
[----:B------:R-:W-:Y:S01]  /*4890*/  @!P6 IMAD.IADD R0, R0, 0x1, -R24 ;  /* 0x000000010000e824 */ /* 0x000fe200078e0a18 */
[----:B------:R-:W-:-:S02]  /*48a0*/  IADD3 R11, R28, 0xae, RZ ;  /* 0x000000ae1c0b7810 */ /* 0x000fc40007ffe0ff */
[C---:B------:R-:W-:Y:S02]  /*48b0*/  ISETP.GT.U32.AND P0, PT, R24.reuse, R3, PT ;  /* 0x000000031800720c */ /* 0x040fe40003f04070 */
[----:B------:R-:W-:Y:S01]  /*48c0*/  ISETP.GT.U32.AND P5, PT, R24, R2, PT ;  /* 0x000000021800720c */ /* 0x000fe20003fa4070 */
[----:B------:R-:W-:Y:S01]  /*48d0*/  IMAD.MOV.U32 R13, RZ, RZ, R0 ;  /* 0x000000ffff0d7224 */ /* 0x000fe200078e0000 */
[----:B------:R-:W-:Y:S02]  /*48e0*/  IABS R19, R11 ;  /* 0x0000000b00137213 */ /* 0x000fe40000000000 */
[----:B------:R-:W-:Y:S02]  /*48f0*/  ISETP.GE.AND P6, PT, R10, RZ, PT ;  /* 0x000000ff0a00720c */ /* 0x000fe40003fc6270 */
[C---:B------:R-:W-:Y:S01]  /*4900*/  IADD3 R8, R28.reuse, 0xac, RZ ;  /* 0x000000ac1c087810 */ /* 0x040fe20007ffe0ff */
[----:B------:R-:W-:Y:S01]  /*4910*/  @!P1 IMAD.MOV R13, RZ, RZ, -R13 ;  /* 0x000000ffff0d9224 */ /* 0x000fe200078e0a0d */
[----:B------:R-:W-:Y:S01]  /*4920*/  IADD3 R10, R28, 0xad, RZ ;  /* 0x000000ad1c0a7810 */ /* 0x000fe20007ffe0ff */
[----:B------:R-:W-:Y:S01]  /*4930*/  @!P2 IMAD.IADD R9, R9, 0x1, -R24 ;  /* 0x000000010909a824 */ /* 0x000fe200078e0a18 */
[----:B------:R-:W-:Y:S01]  /*4940*/  ISETP.GE.AND P1, PT, R11, RZ, PT ;  /* 0x000000ff0b00720c */ /* 0x000fe20003f26270 */
[----:B------:R-:W-:Y:S01]  /*4950*/  IMAD.HI.U32 R11, R25, R19, RZ ;  /* 0x00000013190b7227 */ /* 0x000fe200078e00ff */
[----:B------:R-:W-:-:S02]  /*4960*/  IABS R12, R8 ;  /* 0x00000008000c7213 */ /* 0x000fc40000000000 */
[----:B------:R-:W-:Y:S01]  /*4970*/  IABS R20, R10 ;  /* 0x0000000a00147213 */ /* 0x000fe20000000000 */
[--C-:B------:R-:W-:Y:S01]  /*4980*/  @!P0 IMAD.IADD R3, R3, 0x1, -R24.reuse ;  /* 0x0000000103038824 */ /* 0x100fe200078e0a18 */
[----:B------:R-:W-:Y:S01]  /*4990*/  ISETP.GT.U32.AND P2, PT, R24, R9, PT ;  /* 0x000000091800720c */ /* 0x000fe20003f44070 */
[----:B------:R-:W-:Y:S02]  /*49a0*/  IMAD.MOV R11, RZ, RZ, -R11 ;  /* 0x000000ffff0b7224 */ /* 0x000fe400078e0a0b */
[----:B------:R-:W-:Y:S02]  /*49b0*/  @!P5 IMAD.IADD R2, R2, 0x1, -R24 ;  /* 0x000000010202d824 */ /* 0x000fe400078e0a18 */
[----:B------:R-:W-:Y:S01]  /*49c0*/  IMAD.MOV.U32 R7, RZ, RZ, R12 ;  /* 0x000000ffff077224 */ /* 0x000fe200078e000c */
[----:B------:R0:W-:Y:S01]  /*49d0*/  STL [R1+0x2a4], R14 ;  /* 0x0002a40e01007387 */ /* 0x0001e20000100800 */
[----:B------:R-:W-:Y:S01]  /*49e0*/  IMAD.HI.U32 R12, R25, R20, RZ ;  /* 0x00000014190c7227 */ /* 0x000fe200078e00ff */
[----:B------:R-:W-:-:S03]  /*49f0*/  ISETP.GE.AND P0, PT, R10, RZ, PT ;  /* 0x000000ff0a00720c */ /* 0x000fc60003f06270 */
[C---:B------:R-:W-:Y:S01]  /*4a00*/  IMAD R19, R24.reuse, R11, R19 ;  /* 0x0000000b18137224 */ /* 0x040fe200078e0213 */
[C---:B------:R-:W-:Y:S01]  /*4a10*/  ISETP.GT.U32.AND P5, PT, R24.reuse, R2, PT ;  /* 0x000000021800720c */ /* 0x040fe20003fa4070 */
[----:B------:R-:W-:Y:S02]  /*4a20*/  IMAD.MOV R10, RZ, RZ, -R12 ;  /* 0x000000ffff0a7224 */ /* 0x000fe400078e0a0c */
[----:B0-----:R-:W-:Y:S02]  /*4a30*/  IMAD.MOV.U32 R14, RZ, RZ, R3 ;  /* 0x000000ffff0e7224 */ /* 0x001fe400078e0003 */
[C---:B------:R-:W-:Y:S02]  /*4a40*/  IMAD R20, R24.reuse, R10, R20 ;  /* 0x0000000a18147224 */ /* 0x040fe400078e0214 */
[----:B------:R-:W-:Y:S01]  /*4a50*/  @!P4 IMAD.MOV R14, RZ, RZ, -R14 ;  /* 0x000000ffff0ec224 */ /* 0x000fe200078e0a0e */
[C---:B------:R-:W-:Y:S01]  /*4a60*/  ISETP.GT.U32.AND P4, PT, R24.reuse, R19, PT ;  /* 0x000000131800720c */ /* 0x040fe20003f84070 */
[----:B------:R-:W-:Y:S01]  /*4a70*/  @!P2 IMAD.IADD R9, R9, 0x1, -R24 ;  /* 0x000000010909a824 */ /* 0x000fe200078e0a18 */
[----:B------:R-:W-:-:S03]  /*4a80*/  ISETP.GT.U32.AND P2, PT, R24, R20, PT ;  /* 0x000000141800720c */ /* 0x000fc60003f44070 */
[----:B------:R-:W-:Y:S01]  /*4a90*/  @!P5 IMAD.IADD R2, R2, 0x1, -R24 ;  /* 0x000000010202d824 */ /* 0x000fe200078e0a18 */
[----:B------:R0:W-:Y:S01]  /*4aa0*/  STL [R1+0x2ac], R13 ;  /* 0x0002ac0d01007387 */ /* 0x0001e20000100800 */
[----:B------:R-:W-:Y:S01]  /*4ab0*/  IMAD.HI.U32 R0, R25, R7, RZ ;  /* 0x0000000719007227 */ /* 0x000fe200078e00ff */
[----:B------:R-:W-:-:S05]  /*4ac0*/  IADD3 R11, R28, 0xab, RZ ;  /* 0x000000ab1c0b7810 */ /* 0x000fca0007ffe0ff */
[----:B------:R-:W-:Y:S02]  /*4ad0*/  @!P4 IMAD.IADD R19, R19, 0x1, -R24 ;  /* 0x000000011313c824 */ /* 0x000fe400078e0a18 */
[----:B0-----:R-:W-:Y:S01]  /*4ae0*/  IMAD.MOV.U32 R13, RZ, RZ, R2 ;  /* 0x000000ffff0d7224 */ /* 0x001fe200078e0002 */
[----:B------:R-:W-:Y:S01]  /*4af0*/  ISETP.GE.AND P5, PT, R8, RZ, PT ;  /* 0x000000ff0800720c */ /* 0x000fe20003fa6270 */
[----:B------:R-:W-:Y:S01]  /*4b00*/  IMAD.MOV R0, RZ, RZ, -R0 ;  /* 0x000000ffff007224 */ /* 0x000fe200078e0a00 */
[----:B------:R-:W-:Y:S01]  /*4b10*/  ISETP.GT.U32.AND P4, PT, R24, R19, PT ;  /* 0x000000131800720c */ /* 0x000fe20003f84070 */
[----:B------:R-:W-:Y:S01]  /*4b20*/  @!P3 IMAD.MOV R13, RZ, RZ, -R13 ;  /* 0x000000ffff0db224 */ /* 0x000fe200078e0a0d */
[----:B------:R-:W-:Y:S01]  /*4b30*/  IADD3 R8, R28, 0xaa, RZ ;  /* 0x000000aa1c087810 */ /* 0x000fe20007ffe0ff */
[----:B------:R-:W-:Y:S01]  /*4b40*/  @!P2 IMAD.IADD R20, R20, 0x1, -R24 ;  /* 0x000000011414a824 */ /* 0x000fe200078e0a18 */
[----:B------:R-:W-:Y:S02]  /*4b50*/  ISETP.GE.AND P3, PT, R11, RZ, PT ;  /* 0x000000ff0b00720c */ /* 0x000fe40003f66270 */
[----:B------:R-:W-:Y:S01]  /*4b60*/  IABS R11, R11 ;  /* 0x0000000b000b7213 */ /* 0x000fe20000000000 */
[C---:B------:R-:W-:Y:S01]  /*4b70*/  IMAD R0, R24.reuse, R0, R7 ;  /* 0x0000000018007224 */ /* 0x040fe200078e0207 */
[----:B------:R-:W-:Y:S01]  /*4b80*/  IABS R3, R8 ;  /* 0x0000000800037213 */ /* 0x000fe20000000000 */
[----:B------:R-:W-:Y:S01]  /*4b90*/  IMAD.MOV.U32 R17, RZ, RZ, R9 ;  /* 0x000000ffff117224 */ /* 0x000fe200078e0009 */
[----:B------:R-:W-:Y:S01]  /*4ba0*/  ISETP.GT.U32.AND P2, PT, R24, R20, PT ;  /* 0x000000141800720c */ /* 0x000fe20003f44070 */
[----:B------:R-:W-:-:S04]  /*4bb0*/  IMAD.HI.U32 R12, R25, R11, RZ ;  /* 0x0000000b190c7227 */ /* 0x000fc800078e00ff */
[----:B------:R-:W-:Y:S01]  /*4bc0*/  @!P6 IMAD.MOV R17, RZ, RZ, -R17 ;  /* 0x000000ffff11e224 */ /* 0x000fe200078e0a11 */
[----:B------:R-:W-:Y:S01]  /*4bd0*/  ISETP.GT.U32.AND P6, PT, R24, R0, PT ;  /* 0x000000001800720c */ /* 0x000fe20003fc4070 */
[----:B------:R-:W-:-:S04]  /*4be0*/  IMAD.HI.U32 R10, R25, R3, RZ ;  /* 0x00000003190a7227 */ /* 0x000fc800078e00ff */
[----:B------:R-:W-:Y:S02]  /*4bf0*/  IMAD.MOV R12, RZ, RZ, -R12 ;  /* 0x000000ffff0c7224 */ /* 0x000fe400078e0a0c */
[----:B------:R-:W-:Y:S01]  /*4c00*/  @!P4 IMAD.IADD R19, R19, 0x1, -R24 ;  /* 0x000000011313c824 */ /* 0x000fe200078e0a18 */
[----:B------:R-:W-:Y:S01]  /*4c10*/  ISETP.GE.AND P4, PT, R8, RZ, PT ;  /* 0x000000ff0800720c */ /* 0x000fe20003f86270 */
[----:B------:R-:W-:Y:S01]  /*4c20*/  IMAD.MOV R10, RZ, RZ, -R10 ;  /* 0x000000ffff0a7224 */ /* 0x000fe200078e0a0a */
[----:B------:R-:W-:Y:S01]  /*4c30*/  IADD3 R16, R28, 0xa9, RZ ;  /* 0x000000a91c107810 */ /* 0x000fe20007ffe0ff */
[C---:B------:R-:W-:Y:S01]  /*4c40*/  IMAD R8, R24.reuse, R12, R11 ;  /* 0x0000000c18087224 */ /* 0x040fe200078e020b */
[----:B------:R0:W-:Y:S01]  /*4c50*/  STL [R1+0x2b0], R14 ;  /* 0x0002b00e01007387 */ /* 0x0001e20000100800 */
[----:B------:R-:W-:Y:S02]  /*4c60*/  IMAD R3, R24, R10, R3 ;  /* 0x0000000a18037224 */ /* 0x000fe400078e0203 */
[--C-:B------:R-:W-:Y:S01]  /*4c70*/  @!P2 IMAD.IADD R20, R20, 0x1, -R24.reuse ;  /* 0x000000011414a824 */ /* 0x100fe200078e0a18 */
[----:B------:R-:W-:Y:S01]  /*4c80*/  ISETP.GT.U32.AND P2, PT, R24, R8, PT ;  /* 0x000000081800720c */ /* 0x000fe20003f44070 */
[----:B------:R-:W-:Y:S01]  /*4c90*/  @!P6 IMAD.IADD R0, R0, 0x1, -R24 ;  /* 0x000000010000e824 */ /* 0x000fe200078e0a18 */
[----:B------:R1:W-:Y:S01]  /*4ca0*/  STL [R1+0x2b4], R13 ;  /* 0x0002b40d01007387 */ /* 0x0003e20000100800 */
[----:B0-----:R-:W-:-:S02]  /*4cb0*/  IABS R14, R16 ;  /* 0x00000010000e7213 */ /* 0x001fc40000000000 */
[----:B------:R-:W-:-:S03]  /*4cc0*/  ISETP.GT.U32.AND P6, PT, R24, R3, PT ;  /* 0x000000031800720c */ /* 0x000fc60003fc4070 */
[----:B-1----:R-:W-:Y:S01]  /*4cd0*/  IMAD.HI.U32 R13, R25, R14, RZ ;  /* 0x0000000e190d7227 */ /* 0x002fe200078e00ff */
[----:B------:R-:W-:-:S03]  /*4ce0*/  IADD3 R7, R28, 0xa8, RZ ;  /* 0x000000a81c077810 */ /* 0x000fc60007ffe0ff */
[----:B------:R-:W-:Y:S01]  /*4cf0*/  IMAD.MOV R9, RZ, RZ, -R13 ;  /* 0x000000ffff097224 */ /* 0x000fe200078e0a0d */
[----:B------:R-:W-:Y:S01]  /*4d00*/  IADD3 R13, R28, 0xa7, RZ ;  /* 0x000000a71c0d7810 */ /* 0x000fe20007ffe0ff */
[----:B------:R-:W-:Y:S01]  /*4d10*/  @!P2 IMAD.IADD R8, R8, 0x1, -R24 ;  /* 0x000000010808a824 */ /* 0x000fe200078e0a18 */
[----:B------:R-:W-:Y:S01]  /*4d20*/  IABS R15, R7 ;  /* 0x00000007000f7213 */ /* 0x000fe20000000000 */
[----:B------:R-:W-:Y:S01]  /*4d30*/  IMAD R14, R24, R9, R14 ;  /* 0x00000009180e7224 */ /* 0x000fe200078e020e */
[----:B------:R-:W-:Y:S01]  /*4d40*/  IADD3 R9, R28, 0xa6, RZ ;  /* 0x000000a61c097810 */ /* 0x000fe20007ffe0ff */
[----:B------:R-:W-:Y:S01]  /*4d50*/  IMAD.MOV.U32 R22, RZ, RZ, R19 ;  /* 0x000000ffff167224 */ /* 0x000fe200078e0013 */
[----:B------:R-:W-:Y:S01]  /*4d60*/  IABS R10, R13 ;  /* 0x0000000d000a7213 */ /* 0x000fe20000000000 */
[----:B------:R0:W-:Y:S01]  /*4d70*/  STL [R1+0x2a8], R17 ;  /* 0x0002a81101007387 */ /* 0x0001e20000100800 */
[----:B------:R-:W-:Y:S01]  /*4d80*/  @!P6 IMAD.IADD R3, R3, 0x1, -R24 ;  /* 0x000000010303e824 */ /* 0x000fe200078e0a18 */
[C---:B------:R-:W-:Y:S01]  /*4d90*/  ISETP.GT.U32.AND P2, PT, R24.reuse, R0, PT ;  /* 0x000000001800720c */ /* 0x040fe20003f44070 */
[----:B------:R-:W-:Y:S01]  /*4da0*/  @!P1 IMAD.MOV R22, RZ, RZ, -R22 ;  /* 0x000000ffff169224 */ /* 0x000fe200078e0a16 */
[C---:B------:R-:W-:Y:S01]  /*4db0*/  ISETP.GT.U32.AND P1, PT, R24.reuse, R8, PT ;  /* 0x000000081800720c */ /* 0x040fe20003f24070 */
[----:B------:R-:W-:Y:S01]  /*4dc0*/  IMAD.HI.U32 R2, R25, R15, RZ ;  /* 0x0000000f19027227 */ /* 0x000fe200078e00ff */
[----:B------:R-:W-:-:S02]  /*4dd0*/  ISETP.GT.U32.AND P6, PT, R24, R3, PT ;  /* 0x000000031800720c */ /* 0x000fc40003fc4070 */
[----:B0-----:R-:W-:Y:S01]  /*4de0*/  IABS R17, R9 ;  /* 0x0000000900117213 */ /* 0x001fe20000000000 */
[----:B------:R-:W-:-:S04]  /*4df0*/  IMAD.HI.U32 R21, R25, R10, RZ ;  /* 0x0000000a19157227 */ /* 0x000fc800078e00ff */
[----:B------:R-:W-:Y:S02]  /*4e00*/  IMAD.MOV R2, RZ, RZ, -R2 ;  /* 0x000000ffff027224 */ /* 0x000fe400078e0a02 */
[----:B------:R-:W-:-:S04]  /*4e10*/  IMAD.HI.U32 R19, R25, R17, RZ ;  /* 0x0000001119137227 */ /* 0x000fc800078e00ff */
[----:B------:R-:W-:Y:S02]  /*4e20*/  IMAD.MOV R21, RZ, RZ, -R21 ;  /* 0x000000ffff157224 */ /* 0x000fe400078e0a15 */
[C---:B------:R-:W-:Y:S02]  /*4e30*/  IMAD R15, R24.reuse, R2, R15 ;  /* 0x00000002180f7224 */ /* 0x040fe400078e020f */
[----:B------:R-:W-:Y:S02]  /*4e40*/  IMAD.MOV R19, RZ, RZ, -R19 ;  /* 0x000000ffff137224 */ /* 0x000fe400078e0a13 */
[----:B------:R-:W-:Y:S02]  /*4e50*/  IMAD R10, R24, R21, R10 ;  /* 0x00000015180a7224 */ /* 0x000fe400078e020a */
[----:B------:R-:W-:Y:S01]  /*4e60*/  @!P2 IMAD.IADD R0, R0, 0x1, -R24 ;  /* 0x000000010000a824 */ /* 0x000fe200078e0a18 */
[C---:B------:R-:W-:Y:S01]  /*4e70*/  ISETP.GT.U32.AND P2, PT, R24.reuse, R15, PT ;  /* 0x0000000f1800720c */ /* 0x040fe20003f44070 */
[----:B------:R-:W-:-:S02]  /*4e80*/  IMAD R17, R24, R19, R17 ;  /* 0x0000001318117224 */ /* 0x000fc400078e0211 */
[----:B------:R-:W-:Y:S01]  /*4e90*/  @!P0 IMAD.MOV R20, RZ, RZ, -R20 ;  /* 0x000000ffff148224 */ /* 0x000fe200078e0a14 */
[----:B------:R-:W-:Y:S01]  /*4ea0*/  ISETP.GT.U32.AND P0, PT, R24, R14, PT ;  /* 0x0000000e1800720c */ /* 0x000fe20003f04070 */
[--C-:B------:R-:W-:Y:S01]  /*4eb0*/  @!P1 IMAD.IADD R8, R8, 0x1, -R24.reuse ;  /* 0x0000000108089824 */ /* 0x100fe200078e0a18 */
[----:B------:R-:W-:Y:S01]  /*4ec0*/  ISETP.GT.U32.AND P1, PT, R24, R10, PT ;  /* 0x0000000a1800720c */ /* 0x000fe20003f24070 */
[----:B------:R-:W-:Y:S01]  /*4ed0*/  @!P6 IMAD.IADD R3, R3, 0x1, -R24 ;  /* 0x000000010303e824 */ /* 0x000fe200078e0a18 */
[----:B------:R-:W-:Y:S02]  /*4ee0*/  IADD3 R12, R28, 0xa5, RZ ;  /* 0x000000a51c0c7810 */ /* 0x000fe40007ffe0ff */
[----:B------:R-:W-:Y:S02]  /*4ef0*/  ISETP.GT.U32.AND P6, PT, R24, R17, PT ;  /* 0x000000111800720c */ /* 0x000fe40003fc4070 */
[----:B------:R-:W-:Y:S01]  /*4f00*/  IABS R18, R12 ;  /* 0x0000000c00127213 */ /* 0x000fe20000000000 */
[----:B------:R-:W-:Y:S01]  /*4f10*/  STL [R1+0x298], R22 ;  /* 0x0002981601007387 */ /* 0x000fe20000100800 */
[----:B------:R-:W-:-:S03]  /*4f20*/  IADD3 R11, R28, 0xa4, RZ ;  /* 0x000000a41c0b7810 */ /* 0x000fc60007ffe0ff */
[----:B------:R0:W-:Y:S01]  /*4f30*/  STL [R1+0x294], R20 ;  /* 0x0002941401007387 */ /* 0x0001e20000100800 */
[--C-:B------:R-:W-:Y:S01]  /*4f40*/  @!P2 IMAD.IADD R15, R15, 0x1, -R24.reuse ;  /* 0x000000010f0fa824 */ /* 0x100fe200078e0a18 */
[----:B------:R-:W-:Y:S01]  /*4f50*/  IABS R2, R11 ;  /* 0x0000000b00027213 */ /* 0x000fe20000000000 */
[--C-:B------:R-:W-:Y:S02]  /*4f60*/  @!P0 IMAD.IADD R14, R14, 0x1, -R24.reuse ;  /* 0x000000010e0e8824 */ /* 0x100fe400078e0a18 */
[----:B------:R-:W-:Y:S02]  /*4f70*/  @!P1 IMAD.IADD R10, R10, 0x1, -R24 ;  /* 0x000000010a0a9824 */ /* 0x000fe400078e0a18 */
[----:B------:R-:W-:Y:S02]  /*4f80*/  IMAD.MOV.U32 R23, RZ, RZ, R0 ;  /* 0x000000ffff177224 */ /* 0x000fe400078e0000 */
[----:B0-----:R-:W-:-:S04]  /*4f90*/  IMAD.HI.U32 R20, R25, R18, RZ ;  /* 0x0000001219147227 */ /* 0x001fc800078e00ff */
[----:B------:R-:W-:Y:S02]  /*4fa0*/  IMAD.MOV R20, RZ, RZ, -R20 ;  /* 0x000000ffff147224 */ /* 0x000fe400078e0a14 */
[----:B------:R-:W-:Y:S01]  /*4fb0*/  @!P6 IMAD.IADD R17, R17, 0x1, -R24 ;  /* 0x000000011111e824 */ /* 0x000fe200078e0a18 */
[C---:B------:R-:W-:Y:S01]  /*4fc0*/  ISETP.GT.U32.AND P6, PT, R24.reuse, R15, PT ;  /* 0x0000000f1800720c */ /* 0x040fe20003fc4070 */
[----:B------:R-:W-:Y:S01]  /*4fd0*/  @!P5 IMAD.MOV R23, RZ, RZ, -R23 ;  /* 0x000000ffff17d224 */ /* 0x000fe200078e0a17 */
[C---:B------:R-:W-:Y:S01]  /*4fe0*/  ISETP.GT.U32.AND P1, PT, R24.reuse, R14, PT ;  /* 0x0000000e1800720c */ /* 0x040fe20003f24070 */
[----:B------:R-:W-:Y:S01]  /*4ff0*/  IMAD.HI.U32 R21, R25, R2, RZ ;  /* 0x0000000219157227 */ /* 0x000fe200078e00ff */
[----:B------:R-:W-:-:S03]  /*5000*/  ISETP.GT.U32.AND P5, PT, R24, R10, PT ;  /* 0x0000000a1800720c */ /* 0x000fc60003fa4070 */
[----:B------:R-:W-:Y:S01]  /*5010*/  IMAD R18, R24, R20, R18 ;  /* 0x0000001418127224 */ /* 0x000fe200078e0212 */
[----:B------:R-:W-:Y:S01]  /*5020*/  ISETP.GE.AND P0, PT, R16, RZ, PT ;  /* 0x000000ff1000720c */ /* 0x000fe20003f06270 */
[----:B------:R-:W-:Y:S02]  /*5030*/  IMAD.MOV R21, RZ, RZ, -R21 ;  /* 0x000000ffff157224 */ /* 0x000fe400078e0a15 */
[----:B------:R-:W-:Y:S01]  /*5040*/  @!P4 IMAD.MOV R3, RZ, RZ, -R3 ;  /* 0x000000ffff03c224 */ /* 0x000fe200078e0a03 */
[----:B------:R-:W-:Y:S01]  /*5050*/  ISETP.GT.U32.AND P4, PT, R24, R18, PT ;  /* 0x000000121800720c */ /* 0x000fe20003f84070 */
[----:B------:R-:W-:Y:S01]  /*5060*/  IMAD.MOV.U32 R22, RZ, RZ, R8 ;  /* 0x000000ffff167224 */ /* 0x000fe200078e0008 */
[----:B------:R-:W-:Y:S01]  /*5070*/  IADD3 R16, R28, 0xa3, RZ ;  /* 0x000000a31c107810 */ /* 0x000fe20007ffe0ff */
[----:B------:R-:W-:Y:S01]  /*5080*/  IMAD R2, R24, R21, R2 ;  /* 0x0000001518027224 */ /* 0x000fe200078e0202 */
[----:B------:R-:W-:Y:S01]  /*5090*/  ISETP.GE.AND P2, PT, R7, RZ, PT ;  /* 0x000000ff0700720c */ /* 0x000fe20003f46270 */
[----:B------:R-:W-:Y:S01]  /*50a0*/  @!P3 IMAD.MOV R22, RZ, RZ, -R22 ;  /* 0x000000ffff16b224 */ /* 0x000fe200078e0a16 */
[----:B------:R-:W-:-:S02]  /*50b0*/  IADD3 R7, R28, 0xa2, RZ ;  /* 0x000000a21c077810 */ /* 0x000fc40007ffe0ff */
[----:B------:R-:W-:Y:S02]  /*50c0*/  IABS R0, R16 ;  /* 0x0000001000007213 */ /* 0x000fe40000000000 */
[C---:B------:R-:W-:Y:S01]  /*50d0*/  ISETP.GT.U32.AND P3, PT, R24.reuse, R17, PT ;  /* 0x000000111800720c */ /* 0x040fe20003f64070 */
[--C-:B------:R-:W-:Y:S01]  /*50e0*/  @!P6 IMAD.IADD R15, R15, 0x1, -R24.reuse ;  /* 0x000000010f0fe824 */ /* 0x100fe200078e0a18 */
[----:B------:R-:W-:Y:S01]  /*50f0*/  ISETP.GT.U32.AND P6, PT, R24, R2, PT ;  /* 0x000000021800720c */ /* 0x000fe20003fc4070 */
[--C-:B------:R-:W-:Y:S01]  /*5100*/  @!P1 IMAD.IADD R14, R14, 0x1, -R24.reuse ;  /* 0x000000010e0e9824 */ /* 0x100fe200078e0a18 */
[----:B------:R-:W-:Y:S01]  /*5110*/  IABS R8, R7 ;  /* 0x0000000700087213 */ /* 0x000fe20000000000 */
[--C-:B------:R-:W-:Y:S01]  /*5120*/  @!P5 IMAD.IADD R10, R10, 0x1, -R24.reuse ;  /* 0x000000010a0ad824 */ /* 0x100fe200078e0a18 */
[----:B------:R-:W-:Y:S02]  /*5130*/  ISETP.GE.AND P1, PT, R13, RZ, PT ;  /* 0x000000ff0d00720c */ /* 0x000fe40003f26270 */
[----:B------:R-:W-:Y:S01]  /*5140*/  ISETP.GE.AND P5, PT, R9, RZ, PT ;  /* 0x000000ff0900720c */ /* 0x000fe20003fa6270 */
[----:B------:R-:W-:Y:S01]  /*5150*/  IMAD.HI.U32 R9, R25, R0, RZ ;  /* 0x0000000019097227 */ /* 0x000fe200078e00ff */
[----:B------:R-:W-:Y:S03]  /*5160*/  STL [R1+0x290], R23 ;  /* 0x0002901701007387 */ /* 0x000fe60000100800 */
[----:B------:R-:W-:Y:S01]  /*5170*/  @!P4 IMAD.IADD R18, R18, 0x1, -R24 ;  /* 0x000000011212c824 */ /* 0x000fe200078e0a18 */
[----:B------:R-:W-:Y:S01]  /*5180*/  STL [R1+0x28c], R22 ;  /* 0x00028c1601007387 */ /* 0x000fe20000100800 */
[----:B------:R-:W-:-:S02]  /*5190*/  IMAD.MOV.U32 R20, RZ, RZ, R14 ;  /* 0x000000ffff147224 */ /* 0x000fc400078e000e */
[----:B------:R-:W-:Y:S01]  /*51a0*/  IMAD.MOV R9, RZ, RZ, -R9 ;  /* 0x000000ffff097224 */ /* 0x000fe200078e0a09 */
[----:B------:R0:W-:Y:S01]  /*51b0*/  STL [R1+0x288], R3 ;  /* 0x0002880301007387 */ /* 0x0001e20000100800 */
[----:B------:R-:W-:Y:S01]  /*51c0*/  @!P0 IMAD.MOV R20, RZ, RZ, -R20 ;  /* 0x000000ffff148224 */ /* 0x000fe200078e0a14 */
[C---:B------:R-:W-:Y:S01]  /*51d0*/  ISETP.GT.U32.AND P0, PT, R24.reuse, R18, PT ;  /* 0x000000121800720c */ /* 0x040fe20003f04070 */
[----:B------:R-:W-:Y:S02]  /*51e0*/  @!P3 IMAD.IADD R17, R17, 0x1, -R24 ;  /* 0x000000011111b824 */ /* 0x000fe400078e0a18 */
[----:B------:R-:W-:Y:S02]  /*51f0*/  IMAD R9, R24, R9, R0 ;  /* 0x0000000918097224 */ /* 0x000fe400078e0200 */
[----:B0-----:R-:W-:Y:S01]  /*5200*/  IMAD.HI.U32 R3, R25, R8, RZ ;  /* 0x0000000819037227 */ /* 0x001fe200078e00ff */
[----:B------:R-:W-:-:S03]  /*5210*/  ISETP.GE.AND P4, PT, R11, RZ, PT ;  /* 0x000000ff0b00720c */ /* 0x000fc60003f86270 */
[----:B------:R-:W-:Y:S02]  /*5220*/  IMAD.MOV R3, RZ, RZ, -R3 ;  /* 0x000000ffff037224 */ /* 0x000fe400078e0a03 */
[----:B------:R-:W-:Y:S02]  /*5230*/  IMAD.MOV.U32 R19, RZ, RZ, R15 ;  /* 0x000000ffff137224 */ /* 0x000fe400078e000f */
[----:B------:R-:W-:Y:S02]  /*5240*/  @!P6 IMAD.IADD R2, R2, 0x1, -R24 ;  /* 0x000000010202e824 */ /* 0x000fe400078e0a18 */
[C---:B------:R-:W-:Y:S02]  /*5250*/  IMAD R8, R24.reuse, R3, R8 ;  /* 0x0000000318087224 */ /* 0x040fe400078e0208 */
[----:B------:R-:W-:Y:S02]  /*5260*/  IMAD.MOV.U32 R11, RZ, RZ, R17 ;  /* 0x000000ffff0b7224 */ /* 0x000fe400078e0011 */
[----:B------:R-:W-:Y:S01]  /*5270*/  @!P1 IMAD.MOV R10, RZ, RZ, -R10 ;  /* 0x000000ffff0a9224 */ /* 0x000fe200078e0a0a */
[----:B------:R-:W-:Y:S01]  /*5280*/  ISETP.GT.U32.AND P1, PT, R24, R9, PT ;  /* 0x000000091800720c */ /* 0x000fe20003f24070 */
[----:B------:R-:W-:Y:S01]  /*5290*/  @!P2 IMAD.MOV R19, RZ, RZ, -R19 ;  /* 0x000000ffff13a224 */ /* 0x000fe200078e0a13 */
[----:B------:R-:W-:Y:S01]  /*52a0*/  ISETP.GE.AND P3, PT, R12, RZ, PT ;  /* 0x000000ff0c00720c */ /* 0x000fe20003f66270 */
[----:B------:R-:W-:Y:S01]  /*52b0*/  @!P5 IMAD.MOV R11, RZ, RZ, -R11 ;  /* 0x000000ffff0bd224 */ /* 0x000fe200078e0a0b */
[----:B------:R-:W-:-:S02]  /*52c0*/  ISETP.GT.U32.AND P2, PT, R24, R2, PT ;  /* 0x000000021800720c */ /* 0x000fc40003f44070 */
[----:B------:R-:W-:Y:S01]  /*52d0*/  ISETP.GT.U32.AND P5, PT, R24, R8, PT ;  /* 0x000000081800720c */ /* 0x000fe20003fa4070 */
[--C-:B------:R-:W-:Y:S01]  /*52e0*/  @!P0 IMAD.IADD R18, R18, 0x1, -R24.reuse ;  /* 0x0000000112128824 */ /* 0x100fe200078e0a18 */
[----:B------:R-:W-:Y:S01]  /*52f0*/  STL [R1+0x284], R20 ;  /* 0x0002841401007387 */ /* 0x000fe20000100800 */
[C---:B------:R-:W-:Y:S02]  /*5300*/  IADD3 R0, R28.reuse, 0xa0, RZ ;  /* 0x000000a01c007810 */ /* 0x040fe40007ffe0ff */
[----:B------:R-:W-:Y:S01]  /*5310*/  IADD3 R3, R28, 0xa1, RZ ;  /* 0x000000a11c037810 */ /* 0x000fe20007ffe0ff */
[----:B------:R-:W-:Y:S01]  /*5320*/  STL [R1+0x280], R19 ;  /* 0x0002801301007387 */ /* 0x000fe20000100800 */
[----:B------:R-:W-:Y:S01]  /*5330*/  ISETP.GE.AND P0, PT, R7, RZ, PT ;  /* 0x000000ff0700720c */ /* 0x000fe20003f06270 */
[----:B------:R-:W-:Y:S02]  /*5340*/  @!P1 IMAD.IADD R9, R9, 0x1, -R24 ;  /* 0x0000000109099824 */ /* 0x000fe400078e0a18 */
[----:B------:R0:W-:Y:S01]  /*5350*/  STL [R1+0x27c], R10 ;  /* 0x00027c0a01007387 */ /* 0x0001e20000100800 */
[----:B------:R-:W-:-:S02]  /*5360*/  IABS R7, R0 ;  /* 0x0000000000077213 */ /* 0x000fc40000000000 */
[----:B------:R-:W-:Y:S01]  /*5370*/  IABS R13, R3 ;  /* 0x00000003000d7213 */ /* 0x000fe20000000000 */
[----:B------:R-:W-:Y:S01]  /*5380*/  @!P2 IMAD.IADD R2, R2, 0x1, -R24 ;  /* 0x000000010202a824 */ /* 0x000fe200078e0a18 */
[----:B------:R-:W-:Y:S01]  /*5390*/  ISETP.GE.AND P2, PT, R3, RZ, PT ;  /* 0x000000ff0300720c */ /* 0x000fe20003f46270 */
[----:B0-----:R-:W-:Y:S02]  /*53a0*/  IMAD.MOV.U32 R10, RZ, RZ, R18 ;  /* 0x000000ffff0a7224 */ /* 0x001fe400078e0012 */
[----:B------:R-:W-:Y:S02]  /*53b0*/  @!P5 IMAD.IADD R8, R8, 0x1, -R24 ;  /* 0x000000010808d824 */ /* 0x000fe400078e0a18 */
[----:B------:R-:W-:Y:S01]  /*53c0*/  @!P3 IMAD.MOV R10, RZ, RZ, -R10 ;  /* 0x000000ffff0ab224 */ /* 0x000fe200078e0a0a */
[----:B------:R-:W-:Y:S01]  /*53d0*/  ISETP.GT.U32.AND P5, PT, R24, R9, PT ;  /* 0x000000091800720c */ /* 0x000fe20003fa4070 */
[----:B------:R-:W-:Y:S01]  /*53e0*/  IMAD.MOV.U32 R3, RZ, RZ, R7 ;  /* 0x000000ffff037224 */ /* 0x000fe200078e0007 */
[----:B------:R-:W-:Y:S01]  /*53f0*/  STL [R1+0x260], R11 ;  /* 0x0002600b01007387 */ /* 0x000fe20000100800 */
[----:B------:R-:W-:-:S03]  /*5400*/  IMAD.HI.U32 R7, R25, R13, RZ ;  /* 0x0000000d19077227 */ /* 0x000fc600078e00ff */
[----:B------:R0:W-:Y:S01]  /*5410*/  STL [R1+0x264], R10 ;  /* 0x0002640a01007387 */ /* 0x0001e20000100800 */
[----:B------:R-:W-:Y:S02]  /*5420*/  ISETP.GE.AND P6, PT, R16, RZ, PT ;  /* 0x000000ff1000720c */ /* 0x000fe40003fc6270 */
[----:B------:R-:W-:Y:S01]  /*5430*/  ISETP.GE.AND P1, PT, R0, RZ, PT ;  /* 0x000000ff0000720c */ /* 0x000fe20003f26270 */
[----:B0-----:R-:W-:Y:S02]  /*5440*/  IMAD.MOV.U32 R10, RZ, RZ, R2 ;  /* 0x000000ffff0a7224 */ /* 0x001fe400078e0002 */
[----:B------:R-:W-:Y:S02]  /*5450*/  IMAD.MOV R2, RZ, RZ, -R7 ;  /* 0x000000ffff027224 */ /* 0x000fe400078e0a07 */
[----:B------:R-:W-:-:S04]  /*5460*/  IMAD.HI.U32 R0, R25, R3, RZ ;  /* 0x0000000319007227 */ /* 0x000fc800078e00ff */
[C---:B------:R-:W-:Y:S02]  /*5470*/  IMAD R13, R24.reuse, R2, R13 ;  /* 0x00000002180d7224 */ /* 0x040fe400078e020d */
[----:B------:R-:W-:Y:S01]  /*5480*/  @!P5 IMAD.IADD R9, R9, 0x1, -R24 ;  /* 0x000000010909d824 */ /* 0x000fe200078e0a18 */
[C---:B------:R-:W-:Y:S01]  /*5490*/  ISETP.GT.U32.AND P3, PT, R24.reuse, R8, PT ;  /* 0x000000081800720c */ /* 0x040fe20003f64070 */
[----:B------:R-:W-:Y:S01]  /*54a0*/  IMAD.MOV R0, RZ, RZ, -R0 ;  /* 0x000000ffff007224 */ /* 0x000fe200078e0a00 */
[C---:B------:R-:W-:Y:S01]  /*54b0*/  ISETP.GT.U32.AND P5, PT, R24.reuse, R13, PT ;  /* 0x0000000d1800720c */ /* 0x040fe20003fa4070 */
[----:B------:R-:W-:Y:S02]  /*54c0*/  IMAD.MOV.U32 R14, RZ, RZ, R9 ;  /* 0x000000ffff0e7224 */ /* 0x000fe400078e0009 */
[----:B------:R-:W-:Y:S01]  /*54d0*/  IMAD R3, R24, R0, R3 ;  /* 0x0000000018037224 */ /* 0x000fe200078e0203 */
[----:B------:R-:W-:Y:S01]  /*54e0*/  IADD3 R12, R28, 0x9f, RZ ;  /* 0x0000009f1c0c7810 */ /* 0x000fe20007ffe0ff */
[----:B------:R-:W-:-:S03]  /*54f0*/  @!P6 IMAD.MOV R14, RZ, RZ, -R14 ;  /* 0x000000ffff0ee224 */ /* 0x000fc600078e0a0e */
[----:B------:R-:W-:Y:S01]  /*5500*/  ISETP.GT.U32.AND P6, PT, R24, R3, PT ;  /* 0x000000031800720c */ /* 0x000fe20003fc4070 */
[----:B------:R-:W-:Y:S01]  /*5510*/  @!P4 IMAD.MOV R10, RZ, RZ, -R10 ;  /* 0x000000ffff0ac224 */ /* 0x000fe200078e0a0a */
[----:B------:R-:W-:Y:S01]  /*5520*/  ISETP.GE.AND P4, PT, R12, RZ, PT ;  /* 0x000000ff0c00720c */ /* 0x000fe20003f86270 */
[--C-:B------:R-:W-:Y:S01]  /*5530*/  @!P3 IMAD.IADD R8, R8, 0x1, -R24.reuse ;  /* 0x000000010808b824 */ /* 0x100fe200078e0a18 */
[----:B------:R-:W-:Y:S01]  /*5540*/  IABS R12, R12 ;  /* 0x0000000c000c7213 */ /* 0x000fe20000000000 */
[----:B------:R-:W-:Y:S01]  /*5550*/  @!P5 IMAD.IADD R13, R13, 0x1, -R24 ;  /* 0x000000010d0dd824 */ /* 0x000fe200078e0a18 */
[----:B------:R0:W-:Y:S01]  /*5560*/  STL [R1+0x268], R10 ;  /* 0x0002680a01007387 */ /* 0x0001e20000100800 */
[----:B------:R-:W-:Y:S02]  /*5570*/  IADD3 R2, R28, 0x9e, RZ ;  /* 0x0000009e1c027810 */ /* 0x000fe40007ffe0ff */
[----:B------:R-:W-:Y:S01]  /*5580*/  IMAD.HI.U32 R7, R25, R12, RZ ;  /* 0x0000000c19077227 */ /* 0x000fe200078e00ff */
[----:B------:R-:W-:-:S02]  /*5590*/  ISETP.GT.U32.AND P5, PT, R24, R13, PT ;  /* 0x0000000d1800720c */ /* 0x000fc40003fa4070 */
[----:B------:R-:W-:Y:S01]  /*55a0*/  IADD3 R11, R28, 0x9d, RZ ;  /* 0x0000009d1c0b7810 */ /* 0x000fe20007ffe0ff */
[----:B0-----:R-:W-:Y:S01]  /*55b0*/  IMAD.MOV.U32 R10, RZ, RZ, R8 ;  /* 0x000000ffff0a7224 */ /* 0x001fe200078e0008 */
[----:B------:R-:W-:Y:S01]  /*55c0*/  ISETP.GE.AND P3, PT, R2, RZ, PT ;  /* 0x000000ff0200720c */ /* 0x000fe20003f66270 */
[----:B------:R-:W-:Y:S02]  /*55d0*/  IMAD.MOV R7, RZ, RZ, -R7 ;  /* 0x000000ffff077224 */ /* 0x000fe400078e0a07 */
[----:B------:R-:W-:Y:S01]  /*55e0*/  @!P0 IMAD.MOV R10, RZ, RZ, -R10 ;  /* 0x000000ffff0a8224 */ /* 0x000fe200078e0a0a */
[----:B------:R-:W-:Y:S01]  /*55f0*/  ISETP.GE.AND P0, PT, R11, RZ, PT ;  /* 0x000000ff0b00720c */ /* 0x000fe20003f06270 */
[----:B------:R-:W-:Y:S01]  /*5600*/  @!P6 IMAD.IADD R3, R3, 0x1, -R24 ;  /* 0x000000010303e824 */ /* 0x000fe200078e0a18 */
[----:B------:R-:W-:Y:S02]  /*5610*/  IABS R2, R2 ;  /* 0x0000000200027213 */ /* 0x000fe40000000000 */
[----:B------:R-:W-:-:S02]  /*5620*/  IADD3 R0, R28, 0x9c, RZ ;  /* 0x0000009c1c007810 */ /* 0x000fc40007ffe0ff */
[----:B------:R-:W-:Y:S01]  /*5630*/  IABS R11, R11 ;  /* 0x0000000b000b7213 */ /* 0x000fe20000000000 */
[----:B------:R-:W-:Y:S01]  /*5640*/  STL [R1+0x26c], R14 ;  /* 0x00026c0e01007387 */ /* 0x000fe20000100800 */
[C---:B------:R-:W-:Y:S01]  /*5650*/  IMAD R12, R24.reuse, R7, R12 ;  /* 0x00000007180c7224 */ /* 0x040fe200078e020c */
[----:B------:R-:W-:Y:S02]  /*5660*/  ISETP.GT.U32.AND P6, PT, R24, R3, PT ;  /* 0x000000031800720c */ /* 0x000fe40003fc4070 */
[----:B------:R0:W-:Y:S01]  /*5670*/  STL [R1+0x278], R10 ;  /* 0x0002780a01007387 */ /* 0x0001e20000100800 */
[----:B------:R-:W-:Y:S02]  /*5680*/  IMAD.MOV.U32 R9, RZ, RZ, R2 ;  /* 0x000000ffff097224 */ /* 0x000fe400078e0002 */
[----:B------:R-:W-:-:S04]  /*5690*/  IMAD.HI.U32 R7, R25, R11, RZ ;  /* 0x0000000b19077227 */ /* 0x000fc800078e00ff */
[----:B------:R-:W-:Y:S01]  /*56a0*/  @!P5 IMAD.IADD R13, R13, 0x1, -R24 ;  /* 0x000000010d0dd824 */ /* 0x000fe200078e0a18 */
[----:B0-----:R-:W-:Y:S01]  /*56b0*/  IABS R10, R0 ;  /* 0x00000000000a7213 */ /* 0x001fe20000000000 */
[----:B------:R-:W-:Y:S01]  /*56c0*/  IMAD.HI.U32 R2, R25, R9, RZ ;  /* 0x0000000919027227 */ /* 0x000fe200078e00ff */
[----:B------:R-:W-:-:S03]  /*56d0*/  ISETP.GT.U32.AND P5, PT, R24, R12, PT ;  /* 0x0000000c1800720c */ /* 0x000fc60003fa4070 */
[----:B------:R-:W-:-:S04]  /*56e0*/  IMAD.HI.U32 R8, R25, R10, RZ ;  /* 0x0000000a19087227 */ /* 0x000fc800078e00ff */
[----:B------:R-:W-:Y:S02]  /*56f0*/  IMAD.MOV R7, RZ, RZ, -R7 ;  /* 0x000000ffff077224 */ /* 0x000fe400078e0a07 */
[----:B------:R-:W-:Y:S02]  /*5700*/  IMAD.MOV R2, RZ, RZ, -R2 ;  /* 0x000000ffff027224 */ /* 0x000fe400078e0a02 */
[----:B------:R-:W-:Y:S02]  /*5710*/  IMAD.MOV R8, RZ, RZ, -R8 ;  /* 0x000000ffff087224 */ /* 0x000fe400078e0a08 */
[C---:B------:R-:W-:Y:S02]  /*5720*/  IMAD R11, R24.reuse, R7, R11 ;  /* 0x00000007180b7224 */ /* 0x040fe400078e020b */
[----:B------:R-:W-:Y:S02]  /*5730*/  IMAD R9, R24, R2, R9 ;  /* 0x0000000218097224 */ /* 0x000fe400078e0209 */
[----:B------:R-:W-:-:S02]  /*5740*/  IMAD.MOV.U32 R14, RZ, RZ, R13 ;  /* 0x000000ffff0e7224 */ /* 0x000fc400078e000d */
[C---:B------:R-:W-:Y:S02]  /*5750*/  IMAD R10, R24.reuse, R8, R10 ;  /* 0x00000008180a7224 */ /* 0x040fe400078e020a */
[----:B------:R-:W-:Y:S01]  /*5760*/  @!P6 IMAD.IADD R3, R3, 0x1, -R24 ;  /* 0x000000010303e824 */ /* 0x000fe200078e0a18 */
[C---:B------:R-:W-:Y:S01]  /*5770*/  ISETP.GT.U32.AND P6, PT, R24.reuse, R11, PT ;  /* 0x0000000b1800720c */ /* 0x040fe20003fc4070 */
[----:B------:R-:W-:Y:S01]  /*5780*/  @!P2 IMAD.MOV R14, RZ, RZ, -R14 ;  /* 0x000000ffff0ea224 */ /* 0x000fe200078e0a0e */
[----:B------:R-:W-:Y:S01]  /*5790*/  ISETP.GT.U32.AND P2, PT, R24, R9, PT ;  /* 0x000000091800720c */ /* 0x000fe20003f44070 */
[----:B------:R-:W-:Y:S01]  /*57a0*/  @!P5 IMAD.IADD R12, R12, 0x1, -R24 ;  /* 0x000000010c0cd824 */ /* 0x000fe200078e0a18 */
[----:B------:R-:W-:Y:S02]  /*57b0*/  ISETP.GT.U32.AND P5, PT, R24, R10, PT ;  /* 0x0000000a1800720c */ /* 0x000fe40003fa4070 */
[C---:B------:R-:W-:Y:S02]  /*57c0*/  IADD3 R18, R28.reuse, 0x9b, RZ ;  /* 0x0000009b1c127810 */ /* 0x040fe40007ffe0ff */
[----:B------:R-:W-:Y:S01]  /*57d0*/  IADD3 R15, R28, 0x9a, RZ ;  /* 0x0000009a1c0f7810 */ /* 0x000fe20007ffe0ff */
[----:B------:R0:W-:Y:S01]  /*57e0*/  STL [R1+0x274], R14 ;  /* 0x0002740e01007387 */ /* 0x0001e20000100800 */
[----:B------:R-:W-:-:S03]  /*57f0*/  IABS R2, R18 ;  /* 0x0000001200027213 */ /* 0x000fc60000000000 */
[--C-:B------:R-:W-:Y:S02]  /*5800*/  @!P6 IMAD.IADD R11, R11, 0x1, -R24.reuse ;  /* 0x000000010b0be824 */ /* 0x100fe400078e0a18 */
[--C-:B------:R-:W-:Y:S01]  /*5810*/  @!P2 IMAD.IADD R9, R9, 0x1, -R24.reuse ;  /* 0x000000010909a824 */ /* 0x100fe200078e0a18 */
[----:B0-----:R-:W-:Y:S01]  /*5820*/  IABS R14, R15 ;  /* 0x0000000f000e7213 */ /* 0x001fe20000000000 */
[----:B------:R-:W-:Y:S01]  /*5830*/  @!P5 IMAD.IADD R10, R10, 0x1, -R24 ;  /* 0x000000010a0ad824 */ /* 0x000fe200078e0a18 */
[C---:B------:R-:W-:Y:S01]  /*5840*/  ISETP.GT.U32.AND P2, PT, R24.reuse, R12, PT ;  /* 0x0000000c1800720c */ /* 0x040fe20003f44070 */
[----:B------:R-:W-:Y:S01]  /*5850*/  IMAD.MOV.U32 R13, RZ, RZ, R3 ;  /* 0x000000ffff0d7224 */ /* 0x000fe200078e0003 */
[----:B------:R-:W-:Y:S01]  /*5860*/  ISETP.GT.U32.AND P5, PT, R24, R11, PT ;  /* 0x0000000b1800720c */ /* 0x000fe20003fa4070 */
[----:B------:R-:W-:-:S04]  /*5870*/  IMAD.HI.U32 R7, R25, R2, RZ ;  /* 0x0000000219077227 */ /* 0x000fc800078e00ff */
[----:B------:R-:W-:-:S04]  /*5880*/  IMAD.HI.U32 R3, R25, R14, RZ ;  /* 0x0000000e19037227 */ /* 0x000fc800078e00ff */
[----:B------:R-:W-:Y:S02]  /*5890*/  IMAD.MOV R7, RZ, RZ, -R7 ;  /* 0x000000ffff077224 */ /* 0x000fe400078e0a07 */
[----:B------:R-:W-:Y:S02]  /*58a0*/  IMAD.MOV R3, RZ, RZ, -R3 ;  /* 0x000000ffff037224 */ /* 0x000fe400078e0a03 */
[----:B------:R-:W-:Y:S01]  /*58b0*/  @!P1 IMAD.MOV R13, RZ, RZ, -R13 ;  /* 0x000000ffff0d9224 */ /* 0x000fe200078e0a0d */
[C---:B------:R-:W-:Y:S01]  /*58c0*/  ISETP.GT.U32.AND P1, PT, R24.reuse, R10, PT ;  /* 0x0000000a1800720c */ /* 0x040fe20003f24070 */
[C---:B------:R-:W-:Y:S01]  /*58d0*/  IMAD R2, R24.reuse, R7, R2 ;  /* 0x0000000718027224 */ /* 0x040fe200078e0202 */
[C---:B------:R-:W-:Y:S01]  /*58e0*/  ISETP.GT.U32.AND P6, PT, R24.reuse, R9, PT ;  /* 0x000000091800720c */ /* 0x040fe20003fc4070 */
[----:B------:R-:W-:Y:S02]  /*58f0*/  IMAD R14, R24, R3, R14 ;  /* 0x00000003180e7224 */ /* 0x000fe400078e020e */
[--C-:B------:R-:W-:Y:S01]  /*5900*/  @!P2 IMAD.IADD R12, R12, 0x1, -R24.reuse ;  /* 0x000000010c0ca824 */ /* 0x100fe200078e0a18 */
[C---:B------:R-:W-:Y:S01]  /*5910*/  ISETP.GT.U32.AND P2, PT, R24.reuse, R2, PT ;  /* 0x000000021800720c */ /* 0x040fe20003f44070 */
[----:B------:R-:W-:Y:S01]  /*5920*/  @!P5 IMAD.IADD R11, R11, 0x1, -R24 ;  /* 0x000000010b0bd824 */ /* 0x000fe200078e0a18 */
[----:B------:R-:W-:-:S02]  /*5930*/  ISETP.GT.U32.AND P5, PT, R24, R14, PT ;  /* 0x0000000e1800720c */ /* 0x000fc40003fa4070 */
[C---:B------:R-:W-:Y:S02]  /*5940*/  IADD3 R3, R28.reuse, 0x97, RZ ;  /* 0x000000971c037810 */ /* 0x040fe40007ffe0ff */
[----:B------:R-:W-:Y:S01]  /*5950*/  IADD3 R8, R28, 0x99, RZ ;  /* 0x000000991c087810 */ /* 0x000fe20007ffe0ff */
[--C-:B------:R-:W-:Y:S01]  /*5960*/  @!P1 IMAD.IADD R10, R10, 0x1, -R24.reuse ;  /* 0x000000010a0a9824 */ /* 0x100fe200078e0a18 */
[----:B------:R-:W-:Y:S01]  /*5970*/  ISETP.GE.AND P1, PT, R18, RZ, PT ;  /* 0x000000ff1200720c */ /* 0x000fe20003f26270 */
[--C-:B------:R-:W-:Y:S01]  /*5980*/  @!P6 IMAD.IADD R9, R9, 0x1, -R24.reuse ;  /* 0x000000010909e824 */ /* 0x100fe200078e0a18 */
[----:B------:R-:W-:Y:S02]  /*5990*/  IABS R18, R3 ;  /* 0x0000000300127213 */ /* 0x000fe40000000000 */
[----:B------:R-:W-:Y:S01]  /*59a0*/  IABS R17, R8 ;  /* 0x0000000800117213 */ /* 0x000fe20000000000 */
[--C-:B------:R-:W-:Y:S01]  /*59b0*/  @!P2 IMAD.IADD R2, R2, 0x1, -R24.reuse ;  /* 0x000000010202a824 */ /* 0x100fe200078e0a18 */
[----:B------:R-:W-:Y:S01]  /*59c0*/  ISETP.GE.AND P2, PT, R15, RZ, PT ;  /* 0x000000ff0f00720c */ /* 0x000fe20003f46270 */
[----:B------:R-:W-:-:S02]  /*59d0*/  @!P5 IMAD.IADD R14, R14, 0x1, -R24 ;  /* 0x000000010e0ed824 */ /* 0x000fc400078e0a18 */
[----:B------:R-:W-:Y:S02]  /*59e0*/  IMAD.MOV.U32 R19, RZ, RZ, R9 ;  /* 0x000000ffff137224 */ /* 0x000fe400078e0009 */
[----:B------:R-:W-:Y:S01]  /*59f0*/  IMAD.MOV.U32 R15, RZ, RZ, R18 ;  /* 0x000000ffff0f7224 */ /* 0x000fe200078e0012 */
[----:B------:R0:W-:Y:S01]  /*5a00*/  STL [R1+0x270], R13 ;  /* 0x0002700d01007387 */ /* 0x0001e20000100800 */
[----:B------:R-:W-:Y:S01]  /*5a10*/  @!P3 IMAD.MOV R19, RZ, RZ, -R19 ;  /* 0x000000ffff13b224 */ /* 0x000fe200078e0a13 */
[----:B------:R-:W-:Y:S01]  /*5a20*/  ISETP.GT.U32.AND P3, PT, R24, R14, PT ;  /* 0x0000000e1800720c */ /* 0x000fe20003f64070 */
[----:B------:R-:W-:Y:S01]  /*5a30*/  IMAD.MOV.U32 R20, RZ, RZ, R12 ;  /* 0x000000ffff147224 */ /* 0x000fe200078e000c */
[----:B------:R-:W-:Y:S01]  /*5a40*/  IADD3 R7, R28, 0x98, RZ ;  /* 0x000000981c077810 */ /* 0x000fe20007ffe0ff */
[----:B------:R-:W-:-:S04]  /*5a50*/  IMAD.HI.U32 R12, R25, R15, RZ ;  /* 0x0000000f190c7227 */ /* 0x000fc800078e00ff */
[----:B0-----:R-:W-:Y:S01]  /*5a60*/  IMAD.HI.U32 R13, R25, R17, RZ ;  /* 0x00000011190d7227 */ /* 0x001fe200078e00ff */
[----:B------:R-:W-:-:S03]  /*5a70*/  IABS R16, R7 ;  /* 0x0000000700107213 */ /* 0x000fc60000000000 */
[----:B------:R-:W-:Y:S02]  /*5a80*/  IMAD.MOV R13, RZ, RZ, -R13 ;  /* 0x000000ffff0d7224 */ /* 0x000fe400078e0a0d */
[----:B------:R-:W-:Y:S01]  /*5a90*/  @!P4 IMAD.MOV R20, RZ, RZ, -R20 ;  /* 0x000000ffff14c224 */ /* 0x000fe200078e0a14 */
[----:B------:R-:W-:Y:S01]  /*5aa0*/  ISETP.GT.U32.AND P4, PT, R24, R2, PT ;  /* 0x000000021800720c */ /* 0x000fe20003f84070 */
[----:B------:R-:W-:Y:S01]  /*5ab0*/  IMAD.MOV R9, RZ, RZ, -R12 ;  /* 0x000000ffff097224 */ /* 0x000fe200078e0a0c */
[----:B------:R-:W-:Y:S01]  /*5ac0*/  ISETP.GE.AND P6, PT, R0, RZ, PT ;  /* 0x000000ff0000720c */ /* 0x000fe20003fc6270 */
[C---:B------:R-:W-:Y:S02]  /*5ad0*/  IMAD R17, R24.reuse, R13, R17 ;  /* 0x0000000d18117224 */ /* 0x040fe400078e0211 */
[C---:B------:R-:W-:Y:S02]  /*5ae0*/  IMAD R15, R24.reuse, R9, R15 ;  /* 0x00000009180f7224 */ /* 0x040fe400078e020f */
[----:B------:R-:W-:Y:S01]  /*5af0*/  IMAD.HI.U32 R0, R25, R16, RZ ;  /* 0x0000001019007227 */ /* 0x000fe200078e00ff */
[----:B------:R-:W-:-:S03]  /*5b00*/  ISETP.GT.U32.AND P5, PT, R24, R17, PT ;  /* 0x000000111800720c */ /* 0x000fc60003fa4070 */
[----:B------:R-:W-:Y:S01]  /*5b10*/  @!P3 IMAD.IADD R14, R14, 0x1, -R24 ;  /* 0x000000010e0eb824 */ /* 0x000fe200078e0a18 */
[----:B------:R-:W-:Y:S01]  /*5b20*/  ISETP.GT.U32.AND P3, PT, R24, R15, PT ;  /* 0x0000000f1800720c */ /* 0x000fe20003f64070 */
[----:B------:R-:W-:Y:S02]  /*5b30*/  IMAD.MOV R0, RZ, RZ, -R0 ;  /* 0x000000ffff007224 */ /* 0x000fe400078e0a00 */
[----:B------:R-:W-:Y:S02]  /*5b40*/  @!P4 IMAD.IADD R2, R2, 0x1, -R24 ;  /* 0x000000010202c824 */ /* 0x000fe400078e0a18 */
[----:B------:R-:W-:Y:S02]  /*5b50*/  IMAD R16, R24, R0, R16 ;  /* 0x0000000018107224 */ /* 0x000fe400078e0210 */
[----:B------:R-:W-:Y:S01]  /*5b60*/  @!P0 IMAD.MOV R11, RZ, RZ, -R11 ;  /* 0x000000ffff0b8224 */ /* 0x000fe200078e0a0b */
[----:B------:R-:W-:Y:S01]  /*5b70*/  ISETP.GE.AND P0, PT, R8, RZ, PT ;  /* 0x000000ff0800720c */ /* 0x000fe20003f06270 */
[----:B------:R-:W-:Y:S01]  /*5b80*/  @!P6 IMAD.MOV R10, RZ, RZ, -R10 ;  /* 0x000000ffff0ae224 */ /* 0x000fe200078e0a0a */
[----:B------:R-:W-:Y:S01]  /*5b90*/  ISETP.GT.U32.AND P6, PT, R24, R16, PT ;  /* 0x000000101800720c */ /* 0x000fe20003fc4070 */
[----:B------:R-:W-:Y:S01]  /*5ba0*/  IMAD.MOV.U32 R8, RZ, RZ, R2 ;  /* 0x000000ffff087224 */ /* 0x000fe200078e0002 */
[----:B------:R-:W-:-:S02]  /*5bb0*/  ISETP.GE.AND P4, PT, R7, RZ, PT ;  /* 0x000000ff0700720c */ /* 0x000fc40003f86270 */
[C---:B------:R-:W-:Y:S01]  /*5bc0*/  IADD3 R7, R28.reuse, 0x95, RZ ;  /* 0x000000951c077810 */ /* 0x040fe20007ffe0ff */
[----:B------:R-:W-:Y:S01]  /*5bd0*/  @!P5 IMAD.IADD R17, R17, 0x1, -R24 ;  /* 0x000000011111d824 */ /* 0x000fe200078e0a18 */
[----:B------:R-:W-:Y:S01]  /*5be0*/  ISETP.GE.AND P5, PT, R3, RZ, PT ;  /* 0x000000ff0300720c */ /* 0x000fe20003fa6270 */
[----:B------:R-:W-:Y:S01]  /*5bf0*/  @!P1 IMAD.MOV R8, RZ, RZ, -R8 ;  /* 0x000000ffff089224 */ /* 0x000fe200078e0a08 */
[----:B------:R-:W-:Y:S01]  /*5c00*/  STL [R1+0x24c], R20 ;  /* 0x00024c1401007387 */ /* 0x000fe20000100800 */
[----:B------:R-:W-:Y:S01]  /*5c10*/  @!P3 IMAD.IADD R15, R15, 0x1, -R24 ;  /* 0x000000010f0fb824 */ /* 0x000fe200078e0a18 */
[----:B------:R-:W-:Y:S02]  /*5c20*/  IABS R3, R7 ;  /* 0x0000000700037213 */ /* 0x000fe40000000000 */
[----:B------:R-:W-:Y:S01]  /*5c30*/  IADD3 R0, R28, 0x96, RZ ;  /* 0x000000961c007810 */ /* 0x000fe20007ffe0ff */
[----:B------:R-:W-:Y:S01]  /*5c40*/  STL [R1+0x250], R19 ;  /* 0x0002501301007387 */ /* 0x000fe20000100800 */
[----:B------:R-:W-:-:S03]  /*5c50*/  ISETP.GT.U32.AND P3, PT, R24, R15, PT ;  /* 0x0000000f1800720c */ /* 0x000fc60003f64070 */
[----:B------:R-:W-:Y:S01]  /*5c60*/  STL [R1+0x254], R11 ;  /* 0x0002540b01007387 */ /* 0x000fe20000100800 */
[----:B------:R-:W-:-:S03]  /*5c70*/  IABS R12, R0 ;  /* 0x00000000000c7213 */ /* 0x000fc60000000000 */
[----:B------:R-:W-:Y:S04]  /*5c80*/  STL [R1+0x258], R10 ;  /* 0x0002580a01007387 */ /* 0x000fe80000100800 */
[----:B------:R0:W-:Y:S01]  /*5c90*/  STL [R1+0x25c], R8 ;  /* 0x00025c0801007387 */ /* 0x0001e20000100800 */
[----:B------:R-:W-:Y:S01]  /*5ca0*/  @!P6 IMAD.IADD R16, R16, 0x1, -R24 ;  /* 0x000000011010e824 */ /* 0x000fe200078e0a18 */
[----:B------:R-:W-:Y:S01]  /*5cb0*/  ISETP.GT.U32.AND P6, PT, R24, R17, PT ;  /* 0x000000111800720c */ /* 0x000fe20003fc4070 */
[----:B------:R-:W-:-:S04]  /*5cc0*/  IMAD.HI.U32 R9, R25, R12, RZ ;  /* 0x0000000c19097227 */ /* 0x000fc800078e00ff */
[----:B0-----:R-:W-:-:S04]  /*5cd0*/  IMAD.HI.U32 R8, R25, R3, RZ ;  /* 0x0000000319087227 */ /* 0x001fc800078e00ff */
[----:B------:R-:W-:Y:S02]  /*5ce0*/  IMAD.MOV R8, RZ, RZ, -R8 ;  /* 0x000000ffff087224 */ /* 0x000fe400078e0a08 */
[----:B------:R-:W-:Y:S02]  /*5cf0*/  IMAD.MOV R9, RZ, RZ, -R9 ;  /* 0x000000ffff097224 */ /* 0x000fe400078e0a09 */
[C---:B------:R-:W-:Y:S02]  /*5d00*/  IMAD R3, R24.reuse, R8, R3 ;  /* 0x0000000818037224 */ /* 0x040fe400078e0203 */
[----:B------:R-:W-:Y:S02]  /*5d10*/  @!P3 IMAD.IADD R15, R15, 0x1, -R24 ;  /* 0x000000010f0fb824 */ /* 0x000fe400078e0a18 */
[C---:B------:R-:W-:Y:S01]  /*5d20*/  IMAD R12, R24.reuse, R9, R12 ;  /* 0x00000009180c7224 */ /* 0x040fe200078e020c */
[----:B------:R-:W-:Y:S01]  /*5d30*/  ISETP.GT.U32.AND P3, PT, R24, R3, PT ;  /* 0x000000031800720c */ /* 0x000fe20003f64070 */
[----:B------:R-:W-:-:S03]  /*5d40*/  @!P6 IMAD.IADD R17, R17, 0x1, -R24 ;  /* 0x000000011111e824 */ /* 0x000fc600078e0a18 */
[C---:B------:R-:W-:Y:S02]  /*5d50*/  ISETP.GT.U32.AND P6, PT, R24.reuse, R12, PT ;  /* 0x0000000c1800720c */ /* 0x040fe40003fc4070 */
[----:B------:R-:W-:Y:S02]  /*5d60*/  ISETP.GT.U32.AND P1, PT, R24, R16, PT ;  /* 0x000000101800720c */ /* 0x000fe40003f24070 */
[C---:B------:R-:W-:Y:S01]  /*5d70*/  IADD3 R8, R28.reuse, 0x92, RZ ;  /* 0x000000921c087810 */ /* 0x040fe20007ffe0ff */
[----:B------:R-:W-:Y:S01]  /*5d80*/  IMAD.MOV.U32 R20, RZ, RZ, R14 ;  /* 0x000000ffff147224 */ /* 0x000fe200078e000e */
[C---:B------:R-:W-:Y:S02]  /*5d90*/  IADD3 R10, R28.reuse, 0x94, RZ ;  /* 0x000000941c0a7810 */ /* 0x040fe40007ffe0ff */
[----:B------:R-:W-:Y:S01]  /*5da0*/  IABS R11, R8 ;  /* 0x00000008000b7213 */ /* 0x000fe20000000000 */
[----:B------:R-:W-:Y:S01]  /*5db0*/  @!P3 IMAD.IADD R3, R3, 0x1, -R24 ;  /* 0x000000010303b824 */ /* 0x000fe200078e0a18 */
[----:B------:R-:W-:Y:S01]  /*5dc0*/  IADD3 R2, R28, 0x93, RZ ;  /* 0x000000931c027810 */ /* 0x000fe20007ffe0ff */
[----:B------:R-:W-:Y:S01]  /*5dd0*/  @!P2 IMAD.MOV R20, RZ, RZ, -R20 ;  /* 0x000000ffff14a224 */ /* 0x000fe200078e0a14 */
[----:B------:R-:W-:Y:S01]  /*5de0*/  IABS R13, R10 ;  /* 0x0000000a000d7213 */ /* 0x000fe20000000000 */
[----:B------:R-:W-:Y:S01]  /*5df0*/  @!P6 IMAD.IADD R12, R12, 0x1, -R24 ;  /* 0x000000010c0ce824 */ /* 0x000fe200078e0a18 */
[----:B------:R-:W-:Y:S01]  /*5e00*/  ISETP.GT.U32.AND P2, PT, R24, R3, PT ;  /* 0x000000031800720c */ /* 0x000fe20003f44070 */
[----:B------:R-:W-:Y:S01]  /*5e10*/  IMAD.HI.U32 R14, R25, R11, RZ ;  /* 0x0000000b190e7227 */ /* 0x000fe200078e00ff */
[----:B------:R-:W-:-:S03]  /*5e20*/  IABS R9, R2 ;  /* 0x0000000200097213 */ /* 0x000fc60000000000 */
[----:B------:R-:W-:Y:S02]  /*5e30*/  @!P1 IMAD.IADD R16, R16, 0x1, -R24 ;  /* 0x0000000110109824 */ /* 0x000fe400078e0a18 */
[C---:B------:R-:W-:Y:S01]  /*5e40*/  IMAD.HI.U32 R18, R25.reuse, R13, RZ ;  /* 0x0000000d19127227 */ /* 0x040fe200078e00ff */
[----:B------:R-:W-:Y:S02]  /*5e50*/  ISETP.GT.U32.AND P3, PT, R24, R12, PT ;  /* 0x0000000c1800720c */ /* 0x000fe40003f64070 */
[----:B------:R-:W-:Y:S01]  /*5e60*/  ISETP.GE.AND P1, PT, R0, RZ, PT ;  /* 0x000000ff0000720c */ /* 0x000fe20003f26270 */
[----:B------:R-:W-:Y:S02]  /*5e70*/  IMAD.MOV R14, RZ, RZ, -R14 ;  /* 0x000000ffff0e7224 */ /* 0x000fe400078e0a0e */
[----:B------:R-:W-:-:S04]  /*5e80*/  IMAD.HI.U32 R0, R25, R9, RZ ;  /* 0x0000000919007227 */ /* 0x000fc800078e00ff */
[----:B------:R-:W-:Y:S02]  /*5e90*/  IMAD.MOV R18, RZ, RZ, -R18 ;  /* 0x000000ffff127224 */ /* 0x000fe400078e0a12 */
[----:B------:R-:W-:Y:S01]  /*5ea0*/  @!P4 IMAD.MOV R16, RZ, RZ, -R16 ;  /* 0x000000ffff10c224 */ /* 0x000fe200078e0a10 */
[----:B------:R-:W-:Y:S01]  /*5eb0*/  ISETP.GE.AND P4, PT, R10, RZ, PT ;  /* 0x000000ff0a00720c */ /* 0x000fe20003f86270 */
[C---:B------:R-:W-:Y:S02]  /*5ec0*/  IMAD R10, R24.reuse, R14, R11 ;  /* 0x0000000e180a7224 */ /* 0x040fe400078e020b */
[----:B------:R-:W-:Y:S02]  /*5ed0*/  IMAD.MOV R0, RZ, RZ, -R0 ;  /* 0x000000ffff007224 */ /* 0x000fe400078e0a00 */
[----:B------:R-:W-:Y:S02]  /*5ee0*/  IMAD R13, R24, R18, R13 ;  /* 0x00000012180d7224 */ /* 0x000fe400078e020d */
[----:B------:R-:W-:-:S02]  /*5ef0*/  IMAD.MOV.U32 R19, RZ, RZ, R17 ;  /* 0x000000ffff137224 */ /* 0x000fc400078e0011 */
[--C-:B------:R-:W-:Y:S01]  /*5f00*/  @!P2 IMAD.IADD R3, R3, 0x1, -R24.reuse ;  /* 0x000000010303a824 */ /* 0x100fe200078e0a18 */
[C---:B------:R-:W-:Y:S01]  /*5f10*/  ISETP.GT.U32.AND P2, PT, R24.reuse, R10, PT ;  /* 0x0000000a1800720c */ /* 0x040fe20003f44070 */
[C---:B------:R-:W-:Y:S02]  /*5f20*/  IMAD R9, R24.reuse, R0, R9 ;  /* 0x0000000018097224 */ /* 0x040fe400078e0209 */
[----:B------:R-:W-:Y:S01]  /*5f30*/  @!P0 IMAD.MOV R19, RZ, RZ, -R19 ;  /* 0x000000ffff138224 */ /* 0x000fe200078e0a13 */
[----:B------:R-:W-:Y:S01]  /*5f40*/  ISETP.GT.U32.AND P0, PT, R24, R13, PT ;  /* 0x0000000d1800720c */ /* 0x000fe20003f04070 */
[----:B------:R-:W-:Y:S02]  /*5f50*/  @!P3 IMAD.IADD R12, R12, 0x1, -R24 ;  /* 0x000000010c0cb824 */ /* 0x000fe400078e0a18 */
[----:B------:R-:W-:Y:S01]  /*5f60*/  @!P5 IMAD.MOV R15, RZ, RZ, -R15 ;  /* 0x000000ffff0fd224 */ /* 0x000fe200078e0a0f */
[----:B------:R-:W-:Y:S01]  /*5f70*/  ISETP.GT.U32.AND P5, PT, R24, R9, PT ;  /* 0x000000091800720c */ /* 0x000fe20003fa4070 */
[----:B------:R-:W-:Y:S01]  /*5f80*/  IMAD.MOV.U32 R14, RZ, RZ, R12 ;  /* 0x000000ffff0e7224 */ /* 0x000fe200078e000c */
[----:B------:R-:W-:-:S02]  /*5f90*/  ISETP.GE.AND P3, PT, R2, RZ, PT ;  /* 0x000000ff0200720c */ /* 0x000fc40003f66270 */
[C---:B------:R-:W-:Y:S01]  /*5fa0*/  IADD3 R2, R28.reuse, 0x90, RZ ;  /* 0x000000901c027810 */ /* 0x040fe20007ffe0ff */
[----:B------:R-:W-:Y:S01]  /*5fb0*/  @!P1 IMAD.MOV R14, RZ, RZ, -R14 ;  /* 0x000000ffff0e9224 */ /* 0x000fe200078e0a0e */
[----:B------:R-:W-:Y:S01]  /*5fc0*/  ISETP.GE.AND P6, PT, R7, RZ, PT ;  /* 0x000000ff0700720c */ /* 0x000fe20003fc6270 */
[----:B------:R-:W-:Y:S01]  /*5fd0*/  STL [R1+0x1d4], R20 ;  /* 0x0001d41401007387 */ /* 0x000fe20000100800 */
[----:B------:R-:W-:Y:S01]  /*5fe0*/  IADD3 R7, R28, 0x91, RZ ;  /* 0x000000911c077810 */ /* 0x000fe20007ffe0ff */
[--C-:B------:R-:W-:Y:S01]  /*5ff0*/  @!P2 IMAD.IADD R10, R10, 0x1, -R24.reuse ;  /* 0x000000010a0aa824 */ /* 0x100fe200078e0a18 */
[----:B------:R-:W-:Y:S01]  /*6000*/  IABS R12, R2 ;  /* 0x00000002000c7213 */ /* 0x000fe20000000000 */
[----:B------:R-:W-:Y:S01]  /*6010*/  STL [R1+0x1dc], R19 ;  /* 0x0001dc1301007387 */ /* 0x000fe20000100800 */
[----:B------:R-:W-:Y:S01]  /*6020*/  @!P0 IMAD.IADD R13, R13, 0x1, -R24 ;  /* 0x000000010d0d8824 */ /* 0x000fe200078e0a18 */
[----:B------:R-:W-:Y:S02]  /*6030*/  IABS R0, R7 ;  /* 0x0000000700007213 */ /* 0x000fe40000000000 */
[----:B------:R-:W-:Y:S01]  /*6040*/  STL [R1+0x1ec], R16 ;  /* 0x0001ec1001007387 */ /* 0x000fe20000100800 */
[----:B------:R-:W-:-:S03]  /*6050*/  ISETP.GT.U32.AND P2, PT, R24, R10, PT ;  /* 0x0000000a1800720c */ /* 0x000fc60003f44070 */
[----:B------:R-:W-:Y:S01]  /*6060*/  STL [R1+0x23c], R15 ;  /* 0x00023c0f01007387 */ /* 0x000fe20000100800 */
[----:B------:R-:W-:-:S03]  /*6070*/  @!P5 IMAD.IADD R9, R9, 0x1, -R24 ;  /* 0x000000010909d824 */ /* 0x000fc600078e0a18 */
[----:B------:R0:W-:Y:S01]  /*6080*/  STL [R1+0x240], R14 ;  /* 0x0002400e01007387 */ /* 0x0001e20000100800 */
[----:B------:R-:W-:Y:S01]  /*6090*/  ISETP.GT.U32.AND P5, PT, R24, R13, PT ;  /* 0x0000000d1800720c */ /* 0x000fe20003fa4070 */
[----:B------:R-:W-:-:S04]  /*60a0*/  IMAD.HI.U32 R11, R25, R0, RZ ;  /* 0x00000000190b7227 */ /* 0x000fc800078e00ff */
[----:B0-----:R-:W-:Y:S02]  /*60b0*/  IMAD.MOV.U32 R14, RZ, RZ, R3 ;  /* 0x000000ffff0e7224 */ /* 0x001fe400078e0003 */
[----:B------:R-:W-:-:S04]  /*60c0*/  IMAD.HI.U32 R3, R25, R12, RZ ;  /* 0x0000000c19037227 */ /* 0x000fc800078e00ff */
[----:B------:R-:W-:Y:S02]  /*60d0*/  IMAD.MOV R3, RZ, RZ, -R3 ;  /* 0x000000ffff037224 */ /* 0x000fe400078e0a03 */
[----:B------:R-:W-:Y:S01]  /*60e0*/  IMAD.MOV R11, RZ, RZ, -R11 ;  /* 0x000000ffff0b7224 */ /* 0x000fe200078e0a0b */
[C---:B------:R-:W-:Y:S01]  /*60f0*/  ISETP.GT.U32.AND P1, PT, R24.reuse, R9, PT ;  /* 0x000000091800720c */ /* 0x040fe20003f24070 */
[C---:B------:R-:W-:Y:S02]  /*6100*/  IMAD R12, R24.reuse, R3, R12 ;  /* 0x00000003180c7224 */ /* 0x040fe400078e020c */
[----:B------:R-:W-:Y:S02]  /*6110*/  IMAD R0, R24, R11, R0 ;  /* 0x0000000b18007224 */ /* 0x000fe400078e0200 */
[--C-:B------:R-:W-:Y:S01]  /*6120*/  @!P2 IMAD.IADD R10, R10, 0x1, -R24.reuse ;  /* 0x000000010a0aa824 */ /* 0x100fe200078e0a18 */
[C---:B------:R-:W-:Y:S01]  /*6130*/  ISETP.GT.U32.AND P2, PT, R24.reuse, R12, PT ;  /* 0x0000000c1800720c */ /* 0x040fe20003f44070 */
[----:B------:R-:W-:Y:S01]  /*6140*/  @!P5 IMAD.IADD R13, R13, 0x1, -R24 ;  /* 0x000000010d0dd824 */ /* 0x000fe200078e0a18 */
[----:B------:R-:W-:-:S02]  /*6150*/  ISETP.GT.U32.AND P5, PT, R24, R0, PT ;  /* 0x000000001800720c */ /* 0x000fc40003fa4070 */
[----:B------:R-:W-:Y:S02]  /*6160*/  ISETP.GE.AND P0, PT, R8, RZ, PT ;  /* 0x000000ff0800720c */ /* 0x000fe40003f06270 */
[----:B------:R-:W-:Y:S01]  /*6170*/  IADD3 R8, R28, 0x8f, RZ ;  /* 0x0000008f1c087810 */ /* 0x000fe20007ffe0ff */
[----:B------:R-:W-:Y:S01]  /*6180*/  @!P1 IMAD.IADD R9, R9, 0x1, -R24 ;  /* 0x0000000109099824 */ /* 0x000fe200078e0a18 */
[----:B------:R-:W-:Y:S02]  /*6190*/  ISETP.GE.AND P1, PT, R2, RZ, PT ;  /* 0x000000ff0200720c */ /* 0x000fe40003f26270 */
[----:B------:R-:W-:Y:S02]  /*61a0*/  IABS R11, R8 ;  /* 0x00000008000b7213 */ /* 0x000fe40000000000 */
[----:B------:R-:W-:Y:S01]  /*61b0*/  IADD3 R2, R28, 0x8e, RZ ;  /* 0x0000008e1c027810 */ /* 0x000fe20007ffe0ff */
[----:B------:R-:W-:Y:S01]  /*61c0*/  @!P6 IMAD.MOV R14, RZ, RZ, -R14 ;  /* 0x000000ffff0ee224 */ /* 0x000fe200078e0a0e */
[----:B------:R-:W-:Y:S01]  /*61d0*/  ISETP.GE.AND P6, PT, R7, RZ, PT ;  /* 0x000000ff0700720c */ /* 0x000fe20003fc6270 */
[----:B------:R-:W-:Y:S01]  /*61e0*/  IMAD.HI.U32 R15, R25, R11, RZ ;  /* 0x0000000b190f7227 */ /* 0x000fe200078e00ff */
[----:B------:R-:W-:-:S03]  /*61f0*/  IABS R7, R2 ;  /* 0x0000000200077213 */ /* 0x000fc60000000000 */
[--C-:B------:R-:W-:Y:S02]  /*6200*/  @!P2 IMAD.IADD R12, R12, 0x1, -R24.reuse ;  /* 0x000000010c0ca824 */ /* 0x100fe400078e0a18 */
[----:B------:R-:W-:Y:S02]  /*6210*/  IMAD.MOV.U32 R16, RZ, RZ, R13 ;  /* 0x000000ffff107224 */ /* 0x000fe400078e000d */
[----:B------:R-:W-:Y:S01]  /*6220*/  @!P5 IMAD.IADD R0, R0, 0x1, -R24 ;  /* 0x000000010000d824 */ /* 0x000fe200078e0a18 */
[----:B------:R-:W-:Y:S01]  /*6230*/  ISETP.GE.AND P5, PT, R8, RZ, PT ;  /* 0x000000ff0800720c */ /* 0x000fe20003fa6270 */
[----:B------:R-:W-:Y:S01]  /*6240*/  IMAD.MOV R15, RZ, RZ, -R15 ;  /* 0x000000ffff0f7224 */ /* 0x000fe200078e0a0f */
[----:B------:R-:W-:Y:S01]  /*6250*/  ISETP.GT.U32.AND P2, PT, R24, R12, PT ;  /* 0x0000000c1800720c */ /* 0x000fe20003f44070 */
[----:B------:R-:W-:Y:S01]  /*6260*/  @!P4 IMAD.MOV R16, RZ, RZ, -R16 ;  /* 0x000000ffff10c224 */ /* 0x000fe200078e0a10 */
[----:B------:R-:W-:Y:S01]  /*6270*/  IADD3 R3, R28, 0x8d, RZ ;  /* 0x0000008d1c037810 */ /* 0x000fe20007ffe0ff */
[----:B------:R-:W-:Y:S01]  /*6280*/  IMAD.HI.U32 R8, R25, R7, RZ ;  /* 0x0000000719087227 */ /* 0x000fe200078e00ff */
[C---:B------:R-:W-:Y:S01]  /*6290*/  ISETP.GT.U32.AND P4, PT, R24.reuse, R0, PT ;  /* 0x000000001800720c */ /* 0x040fe20003f84070 */
[----:B------:R0:W-:Y:S02]  /*62a0*/  STL [R1+0x248], R14 ;  /* 0x0002480e01007387 */ /* 0x0001e40000100800 */
[----:B------:R-:W-:-:S02]  /*62b0*/  IMAD R11, R24, R15, R11 ;  /* 0x0000000f180b7224 */ /* 0x000fc400078e020b */
[----:B------:R-:W-:Y:S02]  /*62c0*/  IMAD.MOV.U32 R13, RZ, RZ, R9 ;  /* 0x000000ffff0d7224 */ /* 0x000fe400078e0009 */
[----:B------:R-:W-:Y:S02]  /*62d0*/  IMAD.MOV R8, RZ, RZ, -R8 ;  /* 0x000000ffff087224 */ /* 0x000fe400078e0a08 */
[----:B------:R-:W-:Y:S01]  /*62e0*/  @!P3 IMAD.MOV R13, RZ, RZ, -R13 ;  /* 0x000000ffff0db224 */ /* 0x000fe200078e0a0d */
[----:B0-----:R-:W-:Y:S01]  /*62f0*/  IABS R14, R3 ;  /* 0x00000003000e7213 */ /* 0x001fe20000000000 */
[C---:B------:R-:W-:Y:S01]  /*6300*/  IMAD R7, R24.reuse, R8, R7 ;  /* 0x0000000818077224 */ /* 0x040fe200078e0207 */
[----:B------:R-:W-:Y:S01]  /*6310*/  ISETP.GT.U32.AND P3, PT, R24, R11, PT ;  /* 0x0000000b1800720c */ /* 0x000fe20003f64070 */
[----:B------:R-:W-:Y:S02]  /*6320*/  @!P2 IMAD.IADD R12, R12, 0x1, -R24 ;  /* 0x000000010c0ca824 */ /* 0x000fe400078e0a18 */
[----:B------:R-:W-:Y:S01]  /*6330*/  IMAD.HI.U32 R9, R25, R14, RZ ;  /* 0x0000000e19097227 */ /* 0x000fe200078e00ff */
[----:B------:R-:W-:-:S03]  /*6340*/  ISETP.GT.U32.AND P2, PT, R24, R7, PT ;  /* 0x000000071800720c */ /* 0x000fc60003f44070 */
[----:B------:R-:W-:Y:S02]  /*6350*/  IMAD.MOV R9, RZ, RZ, -R9 ;  /* 0x000000ffff097224 */ /* 0x000fe400078e0a09 */
[----:B------:R-:W-:Y:S02]  /*6360*/  @!P4 IMAD.IADD R0, R0, 0x1, -R24 ;  /* 0x000000010000c824 */ /* 0x000fe400078e0a18 */
[C---:B------:R-:W-:Y:S02]  /*6370*/  IMAD R14, R24.reuse, R9, R14 ;  /* 0x00000009180e7224 */ /* 0x040fe400078e020e */
[----:B------:R-:W-:Y:S02]  /*6380*/  IMAD.MOV.U32 R15, RZ, RZ, R0 ;  /* 0x000000ffff0f7224 */ /* 0x000fe400078e0000 */
[----:B------:R-:W-:Y:S02]  /*6390*/  @!P3 IMAD.IADD R11, R11, 0x1, -R24 ;  /* 0x000000010b0bb824 */ /* 0x000fe400078e0a18 */
[----:B------:R-:W-:Y:S01]  /*63a0*/  @!P6 IMAD.MOV R15, RZ, RZ, -R15 ;  /* 0x000000ffff0fe224 */ /* 0x000fe200078e0a0f */
[C---:B------:R-:W-:Y:S01]  /*63b0*/  ISETP.GT.U32.AND P6, PT, R24.reuse, R14, PT ;  /* 0x0000000e1800720c */ /* 0x040fe20003fc4070 */
[----:B------:R-:W-:Y:S01]  /*63c0*/  @!P0 IMAD.MOV R10, RZ, RZ, -R10 ;  /* 0x000000ffff0a8224 */ /* 0x000fe200078e0a0a */
[----:B------:R-:W-:Y:S01]  /*63d0*/  ISETP.GT.U32.AND P3, PT, R24, R11, PT ;  /* 0x0000000b1800720c */ /* 0x000fe20003f64070 */
[----:B------:R-:W-:Y:S01]  /*63e0*/  @!P2 IMAD.IADD R7, R7, 0x1, -R24 ;  /* 0x000000010707a824 */ /* 0x000fe200078e0a18 */
[----:B------:R-:W-:Y:S01]  /*63f0*/  STL [R1+0x244], R16 ;  /* 0x0002441001007387 */ /* 0x000fe20000100800 */
[----:B------:R-:W-:-:S03]  /*6400*/  IADD3 R9, R28, 0x8b, RZ ;  /* 0x0000008b1c097810 */ /* 0x000fc60007ffe0ff */
[----:B------:R0:W-:Y:S01]  /*6410*/  STL [R1+0x220], R13 ;  /* 0x0002200d01007387 */ /* 0x0001e20000100800 */
[----:B------:R-:W-:-:S03]  /*6420*/  ISETP.GT.U32.AND P2, PT, R24, R7, PT ;  /* 0x000000071800720c */ /* 0x000fc60003f44070 */
[----:B------:R1:W-:Y:S01]  /*6430*/  STL [R1+0x224], R10 ;  /* 0x0002240a01007387 */ /* 0x0003e20000100800 */
[----:B------:R-:W-:Y:S01]  /*6440*/  ISETP.GE.AND P4, PT, R3, RZ, PT ;  /* 0x000000ff0300720c */ /* 0x000fe20003f86270 */
[----:B------:R-:W-:Y:S01]  /*6450*/  @!P6 IMAD.IADD R14, R14, 0x1, -R24 ;  /* 0x000000010e0ee824 */ /* 0x000fe200078e0a18 */
[----:B------:R-:W-:Y:S01]  /*6460*/  IABS R8, R9 ;  /* 0x0000000900087213 */ /* 0x000fe20000000000 */
[----:B0-----:R-:W-:Y:S01]  /*6470*/  IMAD.MOV.U32 R13, RZ, RZ, R12 ;  /* 0x000000ffff0d7224 */ /* 0x001fe200078e000c */
[----:B-1----:R-:W-:-:S03]  /*6480*/  IADD3 R10, R28, 0x8c, RZ ;  /* 0x0000008c1c0a7810 */ /* 0x002fc60007ffe0ff */
[----:B------:R-:W-:Y:S01]  /*6490*/  @!P1 IMAD.MOV R13, RZ, RZ, -R13 ;  /* 0x000000ffff0d9224 */ /* 0x000fe200078e0a0d */
[----:B------:R-:W-:Y:S01]  /*64a0*/  IABS R3, R10 ;  /* 0x0000000a00037213 */ /* 0x000fe20000000000 */
[----:B------:R-:W-:Y:S01]  /*64b0*/  @!P3 IMAD.IADD R11, R11, 0x1, -R24 ;  /* 0x000000010b0bb824 */ /* 0x000fe200078e0a18 */
[----:B------:R-:W-:Y:S01]  /*64c0*/  ISETP.GE.AND P0, PT, R2, RZ, PT ;  /* 0x000000ff0200720c */ /* 0x000fe20003f06270 */
[----:B------:R-:W-:Y:S01]  /*64d0*/  STL [R1+0x238], R15 ;  /* 0x0002380f01007387 */ /* 0x000fe20000100800 */
[----:B------:R-:W-:Y:S01]  /*64e0*/  ISETP.GE.AND P3, PT, R9, RZ, PT ;  /* 0x000000ff0900720c */ /* 0x000fe20003f66270 */
[C---:B------:R-:W-:Y:S01]  /*64f0*/  IMAD.HI.U32 R12, R25.reuse, R3, RZ ;  /* 0x00000003190c7227 */ /* 0x040fe200078e00ff */
[----:B------:R-:W-:Y:S01]  /*6500*/  IADD3 R2, R28, 0x8a, RZ ;  /* 0x0000008a1c027810 */ /* 0x000fe20007ffe0ff */
[----:B------:R0:W-:Y:S01]  /*6510*/  STL [R1+0x234], R13 ;  /* 0x0002340d01007387 */ /* 0x0001e20000100800 */
[----:B------:R-:W-:Y:S01]  /*6520*/  ISETP.GT.U32.AND P6, PT, R24, R14, PT ;  /* 0x0000000e1800720c */ /* 0x000fe20003fc4070 */
[----:B------:R-:W-:Y:S01]  /*6530*/  IMAD.HI.U32 R9, R25, R8, RZ ;  /* 0x0000000819097227 */ /* 0x000fe200078e00ff */
[----:B------:R-:W-:-:S03]  /*6540*/  IABS R0, R2 ;  /* 0x0000000200007213 */ /* 0x000fc60000000000 */
[----:B------:R-:W-:Y:S02]  /*6550*/  IMAD.MOV R12, RZ, RZ, -R12 ;  /* 0x000000ffff0c7224 */ /* 0x000fe400078e0a0c */
[----:B------:R-:W-:Y:S02]  /*6560*/  IMAD.MOV R9, RZ, RZ, -R9 ;  /* 0x000000ffff097224 */ /* 0x000fe400078e0a09 */
[----:B0-----:R-:W-:Y:S02]  /*6570*/  IMAD.MOV.U32 R13, RZ, RZ, R11 ;  /* 0x000000ffff0d7224 */ /* 0x001fe400078e000b */
[----:B------:R-:W-:Y:S02]  /*6580*/  @!P2 IMAD.IADD R7, R7, 0x1, -R24 ;  /* 0x000000010707a824 */ /* 0x000fe400078e0a18 */
[----:B------:R-:W-:Y:S01]  /*6590*/  @!P5 IMAD.MOV R13, RZ, RZ, -R13 ;  /* 0x000000ffff0dd224 */ /* 0x000fe200078e0a0d */
[----:B------:R-:W-:Y:S01]  /*65a0*/  ISETP.GE.AND P5, PT, R2, RZ, PT ;  /* 0x000000ff0200720c */ /* 0x000fe20003fa6270 */
[----:B------:R-:W-:Y:S01]  /*65b0*/  IMAD R3, R24, R12, R3 ;  /* 0x0000000c18037224 */ /* 0x000fe200078e0203 */
[----:B------:R-:W-:Y:S01]  /*65c0*/  ISETP.GE.AND P1, PT, R10, RZ, PT ;  /* 0x000000ff0a00720c */ /* 0x000fe20003f26270 */
[----:B------:R-:W-:-:S02]  /*65d0*/  IMAD R2, R24, R9, R8 ;  /* 0x0000000918027224 */ /* 0x000fc400078e0208 */
[----:B------:R-:W-:Y:S02]  /*65e0*/  IMAD.MOV.U32 R11, RZ, RZ, R7 ;  /* 0x000000ffff0b7224 */ /* 0x000fe400078e0007 */
[----:B------:R-:W-:Y:S01]  /*65f0*/  IMAD.HI.U32 R10, R25, R0, RZ ;  /* 0x00000000190a7227 */ /* 0x000fe200078e00ff */
[----:B------:R-:W-:-:S03]  /*6600*/  ISETP.GT.U32.AND P2, PT, R24, R3, PT ;  /* 0x000000031800720c */ /* 0x000fc60003f44070 */
[----:B------:R-:W-:Y:S01]  /*6610*/  @!P0 IMAD.MOV R11, RZ, RZ, -R11 ;  /* 0x000000ffff0b8224 */ /* 0x000fe200078e0a0b */
[----:B------:R-:W-:Y:S01]  /*6620*/  ISETP.GT.U32.AND P0, PT, R24, R2, PT ;  /* 0x000000021800720c */ /* 0x000fe20003f04070 */
[----:B------:R-:W-:Y:S02]  /*6630*/  IMAD.MOV R10, RZ, RZ, -R10 ;  /* 0x000000ffff0a7224 */ /* 0x000fe400078e0a0a */
[----:B------:R-:W-:Y:S02]  /*6640*/  @!P6 IMAD.IADD R14, R14, 0x1, -R24 ;  /* 0x000000010e0ee824 */ /* 0x000fe400078e0a18 */
[----:B------:R-:W-:Y:S02]  /*6650*/  IMAD R0, R24, R10, R0 ;  /* 0x0000000a18007224 */ /* 0x000fe400078e0200 */
[----:B------:R-:W-:-:S04]  /*6660*/  IMAD.MOV.U32 R16, RZ, RZ, R14 ;  /* 0x000000ffff107224 */ /* 0x000fc800078e000e */
[----:B------:R-:W-:Y:S01]  /*6670*/  @!P4 IMAD.MOV R16, RZ, RZ, -R16 ;  /* 0x000000ffff10c224 */ /* 0x000fe200078e0a10 */
[----:B------:R-:W-:Y:S01]  /*6680*/  ISETP.GT.U32.AND P4, PT, R24, R0, PT ;  /* 0x000000001800720c */ /* 0x000fe20003f84070 */
[--C-:B------:R-:W-:Y:S01]  /*6690*/  @!P2 IMAD.IADD R3, R3, 0x1, -R24.reuse ;  /* 0x000000010303a824 */ /* 0x100fe200078e0a18 */
[----:B------:R-:W-:Y:S01]  /*66a0*/  IADD3 R10, R28, 0x89, RZ ;  /* 0x000000891c0a7810 */ /* 0x000fe20007ffe0ff */
[----:B------:R-:W-:-:S03]  /*66b0*/  @!P0 IMAD.IADD R2, R2, 0x1, -R24 ;  /* 0x0000000102028824 */ /* 0x000fc600078e0a18 */
[----:B------:R-:W-:Y:S02]  /*66c0*/  ISETP.GE.AND P6, PT, R10, RZ, PT ;  /* 0x000000ff0a00720c */ /* 0x000fe40003fc6270 */
[C---:B------:R-:W-:Y:S02]  /*66d0*/  ISETP.GT.U32.AND P2, PT, R24.reuse, R3, PT ;  /* 0x000000031800720c */ /* 0x040fe40003f44070 */
[----:B------:R-:W-:Y:S02]  /*66e0*/  IABS R10, R10 ;  /* 0x0000000a000a7213 */ /* 0x000fe40000000000 */
[----:B------:R-:W-:Y:S01]  /*66f0*/  ISETP.GT.U32.AND P0, PT, R24, R2, PT ;  /* 0x000000021800720c */ /* 0x000fe20003f04070 */
[----:B------:R-:W-:Y:S01]  /*6700*/  @!P4 IMAD.IADD R0, R0, 0x1, -R24 ;  /* 0x000000010000c824 */ /* 0x000fe200078e0a18 */
[C---:B------:R-:W-:Y:S01]  /*6710*/  IADD3 R8, R28.reuse, 0x87, RZ ;  /* 0x000000871c087810 */ /* 0x040fe20007ffe0ff */
[----:B------:R-:W-:Y:S01]  /*6720*/  IMAD.HI.U32 R14, R25, R10, RZ ;  /* 0x0000000a190e7227 */ /* 0x000fe200078e00ff */
[C---:B------:R-:W-:Y:S01]  /*6730*/  IADD3 R7, R28.reuse, 0x88, RZ ;  /* 0x000000881c077810 */ /* 0x040fe20007ffe0ff */
[----:B------:R0:W-:Y:S01]  /*6740*/  STL [R1+0x22c], R13 ;  /* 0x00022c0d01007387 */ /* 0x0001e20000100800 */
[----:B------:R-:W-:Y:S01]  /*6750*/  IABS R12, R8 ;  /* 0x00000008000c7213 */ /* 0x000fe20000000000 */
[----:B------:R-:W-:Y:S01]  /*6760*/  IMAD.MOV R14, RZ, RZ, -R14 ;  /* 0x000000ffff0e7224 */ /* 0x000fe200078e0a0e */
[----:B------:R-:W-:Y:S01]  /*6770*/  IADD3 R9, R28, 0x86, RZ ;  /* 0x000000861c097810 */ /* 0x000fe20007ffe0ff */
[----:B------:R1:W-:Y:S01]  /*6780*/  STL [R1+0x230], R11 ;  /* 0x0002300b01007387 */ /* 0x0003e20000100800 */
[----:B------:R-:W-:Y:S01]  /*6790*/  ISETP.GT.U32.AND P4, PT, R24, R0, PT ;  /* 0x000000001800720c */ /* 0x000fe20003f84070 */
[----:B------:R-:W-:-:S02]  /*67a0*/  @!P2 IMAD.IADD R3, R3, 0x1, -R24 ;  /* 0x000000010303a824 */ /* 0x000fc400078e0a18 */
[----:B------:R2:W-:Y:S01]  /*67b0*/  STL [R1+0x228], R16 ;  /* 0x0002281001007387 */ /* 0x0005e20000100800 */
[----:B------:R-:W-:Y:S01]  /*67c0*/  IMAD R10, R24, R14, R10 ;  /* 0x0000000e180a7224 */ /* 0x000fe200078e020a */
[----:B0-----:R-:W-:Y:S01]  /*67d0*/  IABS R13, R9 ;  /* 0x00000009000d7213 */ /* 0x001fe20000000000 */
[----:B------:R-:W-:Y:S01]  /*67e0*/  @!P0 IMAD.IADD R2, R2, 0x1, -R24 ;  /* 0x0000000102028824 */ /* 0x000fe200078e0a18 */
[----:B-1----:R-:W-:Y:S01]  /*67f0*/  IABS R11, R7 ;  /* 0x00000007000b7213 */ /* 0x002fe20000000000 */
[----:B------:R-:W-:Y:S02]  /*6800*/  IMAD.MOV.U32 R18, RZ, RZ, R3 ;  /* 0x000000ffff127224 */ /* 0x000fe400078e0003 */
[----:B--2---:R-:W-:Y:S01]  /*6810*/  IMAD.HI.U32 R16, R25, R12, RZ ;  /* 0x0000000c19107227 */ /* 0x004fe200078e00ff */
[----:B------:R-:W-:-:S03]  /*6820*/  ISETP.GT.U32.AND P0, PT, R24, R10, PT ;  /* 0x0000000a1800720c */ /* 0x000fc60003f04070 */
[----:B------:R-:W-:-:S04]  /*6830*/  IMAD.HI.U32 R15, R25, R11, RZ ;  /* 0x0000000b190f7227 */ /* 0x000fc800078e00ff */
[----:B------:R-:W-:Y:S02]  /*6840*/  IMAD.MOV R16, RZ, RZ, -R16 ;  /* 0x000000ffff107224 */ /* 0x000fe400078e0a10 */
[----:B------:R-:W-:Y:S02]  /*6850*/  IMAD.MOV.U32 R17, RZ, RZ, R2 ;  /* 0x000000ffff117224 */ /* 0x000fe400078e0002 */
[----:B------:R-:W-:Y:S02]  /*6860*/  IMAD.MOV R15, RZ, RZ, -R15 ;  /* 0x000000ffff0f7224 */ /* 0x000fe400078e0a0f */
[----:B------:R-:W-:-:S04]  /*6870*/  IMAD.HI.U32 R14, R25, R13, RZ ;  /* 0x0000000d190e7227 */ /* 0x000fc800078e00ff */
[----:B------:R-:W-:Y:S02]  /*6880*/  @!P1 IMAD.MOV R18, RZ, RZ, -R18 ;  /* 0x000000ffff129224 */ /* 0x000fe400078e0a12 */
[----:B------:R-:W-:Y:S02]  /*6890*/  @!P3 IMAD.MOV R17, RZ, RZ, -R17 ;  /* 0x000000ffff11b224 */ /* 0x000fe400078e0a11 */
[C---:B------:R-:W-:Y:S02]  /*68a0*/  IMAD R3, R24.reuse, R16, R12 ;  /* 0x0000001018037224 */ /* 0x040fe400078e020c */
[----:B------:R-:W-:Y:S02]  /*68b0*/  IMAD R11, R24, R15, R11 ;  /* 0x0000000f180b7224 */ /* 0x000fe400078e020b */
[----:B------:R-:W-:Y:S02]  /*68c0*/  IMAD.MOV R14, RZ, RZ, -R14 ;  /* 0x000000ffff0e7224 */ /* 0x000fe400078e0a0e */
[----:B------:R-:W-:Y:S01]  /*68d0*/  @!P4 IMAD.IADD R0, R0, 0x1, -R24 ;  /* 0x000000010000c824 */ /* 0x000fe200078e0a18 */
[----:B------:R-:W-:Y:S01]  /*68e0*/  STL [R1+0x21c], R18 ;  /* 0x00021c1201007387 */ /* 0x000fe20000100800 */
[C---:B------:R-:W-:Y:S01]  /*68f0*/  ISETP.GT.U32.AND P4, PT, R24.reuse, R3, PT ;  /* 0x000000031800720c */ /* 0x040fe20003f84070 */
[----:B------:R-:W-:-:S02]  /*6900*/  IMAD R2, R24, R14, R13 ;  /* 0x0000000e18027224 */ /* 0x000fc400078e020d */
[----:B------:R0:W-:Y:S01]  /*6910*/  STL [R1+0x218], R17 ;  /* 0x0002181101007387 */ /* 0x0001e20000100800 */
[----:B------:R-:W-:Y:S01]  /*6920*/  ISETP.GT.U32.AND P1, PT, R24, R11, PT ;  /* 0x0000000b1800720c */ /* 0x000fe20003f24070 */
[----:B------:R-:W-:Y:S02]  /*6930*/  @!P0 IMAD.IADD R10, R10, 0x1, -R24 ;  /* 0x000000010a0a8824 */ /* 0x000fe400078e0a18 */
[----:B0-----:R-:W-:-:S04]  /*6940*/  IMAD.MOV.U32 R17, RZ, RZ, R0 ;  /* 0x000000ffff117224 */ /* 0x001fc800078e0000 */
[----:B------:R-:W-:Y:S01]  /*6950*/  @!P5 IMAD.MOV R17, RZ, RZ, -R17 ;  /* 0x000000ffff11d224 */ /* 0x000fe200078e0a11 */
[C---:B------:R-:W-:Y:S02]  /*6960*/  ISETP.GT.U32.AND P5, PT, R24.reuse, R2, PT ;  /* 0x000000021800720c */ /* 0x040fe40003fa4070 */
[----:B------:R-:W-:Y:S02]  /*6970*/  ISETP.GT.U32.AND P0, PT, R24, R10, PT ;  /* 0x0000000a1800720c */ /* 0x000fe40003f04070 */
[----:B------:R-:W-:Y:S01]  /*6980*/  ISETP.GE.AND P2, PT, R7, RZ, PT ;  /* 0x000000ff0700720c */ /* 0x000fe20003f46270 */
[--C-:B------:R-:W-:Y:S01]  /*6990*/  @!P4 IMAD.IADD R3, R3, 0x1, -R24.reuse ;  /* 0x000000010303c824 */ /* 0x100fe200078e0a18 */
[----:B------:R-:W-:Y:S01]  /*69a0*/  IADD3 R7, R28, 0x85, RZ ;  /* 0x000000851c077810 */ /* 0x000fe20007ffe0ff */
[----:B------:R-:W-:Y:S01]  /*69b0*/  @!P1 IMAD.IADD R11, R11, 0x1, -R24 ;  /* 0x000000010b0b9824 */ /* 0x000fe200078e0a18 */
[----:B------:R-:W-:Y:S02]  /*69c0*/  ISETP.GE.AND P3, PT, R8, RZ, PT ;  /* 0x000000ff0800720c */ /* 0x000fe40003f66270 */
[----:B------:R-:W-:-:S02]  /*69d0*/  IADD3 R8, R28, 0x84, RZ ;  /* 0x000000841c087810 */ /* 0x000fc40007ffe0ff */
[----:B------:R-:W-:Y:S01]  /*69e0*/  IABS R13, R7 ;  /* 0x00000007000d7213 */ /* 0x000fe20000000000 */
[--C-:B------:R-:W-:Y:S01]  /*69f0*/  @!P5 IMAD.IADD R2, R2, 0x1, -R24.reuse ;  /* 0x000000010202d824 */ /* 0x100fe200078e0a18 */
[C---:B------:R-:W-:Y:S02]  /*6a00*/  ISETP.GT.U32.AND P4, PT, R24.reuse, R3, PT ;  /* 0x000000031800720c */ /* 0x040fe40003f84070 */
[----:B------:R-:W-:Y:S01]  /*6a10*/  IABS R14, R8 ;  /* 0x00000008000e7213 */ /* 0x000fe20000000000 */
[----:B------:R-:W-:Y:S01]  /*6a20*/  IMAD.HI.U32 R15, R25, R13, RZ ;  /* 0x0000000d190f7227 */ /* 0x000fe200078e00ff */
[C---:B------:R-:W-:Y:S02]  /*6a30*/  ISETP.GT.U32.AND P1, PT, R24.reuse, R11, PT ;  /* 0x0000000b1800720c */ /* 0x040fe40003f24070 */
[----:B------:R-:W-:Y:S01]  /*6a40*/  ISETP.GT.U32.AND P5, PT, R24, R2, PT ;  /* 0x000000021800720c */ /* 0x000fe20003fa4070 */
[----:B------:R-:W-:Y:S01]  /*6a50*/  @!P0 IMAD.IADD R10, R10, 0x1, -R24 ;  /* 0x000000010a0a8824 */ /* 0x000fe200078e0a18 */
[----:B------:R-:W-:Y:S01]  /*6a60*/  ISETP.GE.AND P0, PT, R9, RZ, PT ;  /* 0x000000ff0900720c */ /* 0x000fe20003f06270 */
[----:B------:R-:W-:-:S02]  /*6a70*/  IMAD.MOV R15, RZ, RZ, -R15 ;  /* 0x000000ffff0f7224 */ /* 0x000fc400078e0a0f */
[----:B------:R-:W-:Y:S01]  /*6a80*/  IMAD.HI.U32 R9, R25, R14, RZ ;  /* 0x0000000e19097227 */ /* 0x000fe200078e00ff */
[----:B------:R-:W-:-:S03]  /*6a90*/  IADD3 R12, R28, 0x83, RZ ;  /* 0x000000831c0c7810 */ /* 0x000fc60007ffe0ff */
[----:B------:R-:W-:Y:S02]  /*6aa0*/  IMAD R13, R24, R15, R13 ;  /* 0x0000000f180d7224 */ /* 0x000fe400078e020d */
[----:B------:R-:W-:Y:S01]  /*6ab0*/  IMAD.MOV R9, RZ, RZ, -R9 ;  /* 0x000000ffff097224 */ /* 0x000fe200078e0a09 */
[----:B------:R-:W-:Y:S01]  /*6ac0*/  IABS R0, R12 ;  /* 0x0000000c00007213 */ /* 0x000fe20000000000 */
[--C-:B------:R-:W-:Y:S01]  /*6ad0*/  @!P4 IMAD.IADD R3, R3, 0x1, -R24.reuse ;  /* 0x000000010303c824 */ /* 0x100fe200078e0a18 */
[----:B------:R-:W-:Y:S01]  /*6ae0*/  ISETP.GE.AND P4, PT, R12, RZ, PT ;  /* 0x000000ff0c00720c */ /* 0x000fe20003f86270 */
[----:B------:R-:W-:Y:S01]  /*6af0*/  @!P1 IMAD.IADD R11, R11, 0x1, -R24 ;  /* 0x000000010b0b9824 */ /* 0x000fe200078e0a18 */
[C---:B------:R-:W-:Y:S01]  /*6b00*/  ISETP.GT.U32.AND P1, PT, R24.reuse, R13, PT ;  /* 0x0000000d1800720c */ /* 0x040fe20003f24070 */
[----:B------:R-:W-:Y:S01]  /*6b10*/  IMAD R12, R24, R9, R14 ;  /* 0x00000009180c7224 */ /* 0x000fe200078e020e */
[----:B------:R0:W-:Y:S01]  /*6b20*/  STL [R1+0x214], R17 ;  /* 0x0002141101007387 */ /* 0x0001e20000100800 */
[----:B------:R-:W-:-:S03]  /*6b30*/  @!P5 IMAD.IADD R2, R2, 0x1, -R24 ;  /* 0x000000010202d824 */ /* 0x000fc600078e0a18 */
[----:B------:R-:W-:Y:S01]  /*6b40*/  ISETP.GT.U32.AND P5, PT, R24, R12, PT ;  /* 0x0000000c1800720c */ /* 0x000fe20003fa4070 */
[----:B------:R-:W-:Y:S02]  /*6b50*/  IMAD.MOV.U32 R16, RZ, RZ, R11 ;  /* 0x000000ffff107224 */ /* 0x000fe400078e000b */
[----:B0-----:R-:W-:Y:S02]  /*6b60*/  IMAD.MOV.U32 R17, RZ, RZ, R10 ;  /* 0x000000ffff117224 */ /* 0x001fe400078e000a */
[----:B------:R-:W-:-:S04]  /*6b70*/  IMAD.HI.U32 R10, R25, R0, RZ ;  /* 0x00000000190a7227 */ /* 0x000fc800078e00ff */
[----:B------:R-:W-:Y:S02]  /*6b80*/  IMAD.MOV R10, RZ, RZ, -R10 ;  /* 0x000000ffff0a7224 */ /* 0x000fe400078e0a0a */
[----:B------:R-:W-:Y:S01]  /*6b90*/  @!P2 IMAD.MOV R16, RZ, RZ, -R16 ;  /* 0x000000ffff10a224 */ /* 0x000fe200078e0a10 */
[----:B------:R-:W-:Y:S01]  /*6ba0*/  ISETP.GE.AND P2, PT, R8, RZ, PT ;  /* 0x000000ff0800720c */ /* 0x000fe20003f46270 */
[----:B------:R-:W-:Y:S02]  /*6bb0*/  @!P1 IMAD.IADD R13, R13, 0x1, -R24 ;  /* 0x000000010d0d9824 */ /* 0x000fe400078e0a18 */
[----:B------:R-:W-:Y:S01]  /*6bc0*/  IMAD R8, R24, R10, R0 ;  /* 0x0000000a18087224 */ /* 0x000fe200078e0200 */
[----:B------:R-:W-:Y:S01]  /*6bd0*/  IADD3 R0, R28, 0x82, RZ ;  /* 0x000000821c007810 */ /* 0x000fe20007ffe0ff */
[----:B------:R-:W-:Y:S01]  /*6be0*/  IMAD.MOV.U32 R11, RZ, RZ, R3 ;  /* 0x000000ffff0b7224 */ /* 0x000fe200078e0003 */
[----:B------:R-:W-:Y:S01]  /*6bf0*/  ISETP.GT.U32.AND P1, PT, R24, R13, PT ;  /* 0x0000000d1800720c */ /* 0x000fe20003f24070 */
[----:B------:R-:W-:Y:S01]  /*6c00*/  @!P5 IMAD.IADD R12, R12, 0x1, -R24 ;  /* 0x000000010c0cd824 */ /* 0x000fe200078e0a18 */
[----:B------:R-:W-:-:S02]  /*6c10*/  IADD3 R3, R28, 0x81, RZ ;  /* 0x000000811c037810 */ /* 0x000fc40007ffe0ff */
[----:B------:R-:W-:Y:S02]  /*6c20*/  IABS R10, R0 ;  /* 0x00000000000a7213 */ /* 0x000fe40000000000 */
[----:B------:R-:W-:Y:S02]  /*6c30*/  IABS R15, R3 ;  /* 0x00000003000f7213 */ /* 0x000fe40000000000 */
[----:B------:R-:W-:Y:S01]  /*6c40*/  ISETP.GT.U32.AND P5, PT, R24, R12, PT ;  /* 0x0000000c1800720c */ /* 0x000fe20003fa4070 */
[----:B------:R-:W-:-:S04]  /*6c50*/  IMAD.HI.U32 R9, R25, R10, RZ ;  /* 0x0000000a19097227 */ /* 0x000fc800078e00ff */
[----:B------:R-:W-:Y:S01]  /*6c60*/  @!P6 IMAD.MOV R17, RZ, RZ, -R17 ;  /* 0x000000ffff11e224 */ /* 0x000fe200078e0a11 */
[----:B------:R-:W-:Y:S01]  /*6c70*/  ISETP.GE.AND P6, PT, R7, RZ, PT ;  /* 0x000000ff0700720c */ /* 0x000fe20003fc6270 */
[----:B------:R-:W-:Y:S02]  /*6c80*/  IMAD.MOV.U32 R7, RZ, RZ, R2 ;  /* 0x000000ffff077224 */ /* 0x000fe400078e0002 */
[----:B------:R-:W-:-:S04]  /*6c90*/  IMAD.HI.U32 R2, R25, R15, RZ ;  /* 0x0000000f19027227 */ /* 0x000fc800078e00ff */
[----:B------:R-:W-:Y:S02]  /*6ca0*/  IMAD.MOV R9, RZ, RZ, -R9 ;  /* 0x000000ffff097224 */ /* 0x000fe400078e0a09 */
[----:B------:R-:W-:Y:S02]  /*6cb0*/  @!P1 IMAD.IADD R13, R13, 0x1, -R24 ;  /* 0x000000010d0d9824 */ /* 0x000fe400078e0a18 */
[----:B------:R-:W-:Y:S02]  /*6cc0*/  IMAD.MOV R2, RZ, RZ, -R2 ;  /* 0x000000ffff027224 */ /* 0x000fe400078e0a02 */
[C---:B------:R-:W-:Y:S01]  /*6cd0*/  IMAD R10, R24.reuse, R9, R10 ;  /* 0x00000009180a7224 */ /* 0x040fe200078e020a */
[----:B------:R-:W-:Y:S01]  /*6ce0*/  STL [R1+0x210], R17 ;  /* 0x0002101101007387 */ /* 0x000fe20000100800 */
[----:B------:R-:W-:Y:S02]  /*6cf0*/  IMAD R15, R24, R2, R15 ;  /* 0x00000002180f7224 */ /* 0x000fe400078e020f */
[----:B------:R-:W-:Y:S01]  /*6d00*/  @!P5 IMAD.IADD R12, R12, 0x1, -R24 ;  /* 0x000000010c0cd824 */ /* 0x000fe200078e0a18 */
[----:B------:R0:W-:Y:S01]  /*6d10*/  STL [R1+0x1f0], R16 ;  /* 0x0001f01001007387 */ /* 0x0001e20000100800 */
[----:B------:R-:W-:Y:S01]  /*6d20*/  ISETP.GT.U32.AND P5, PT, R24, R10, PT ;  /* 0x0000000a1800720c */ /* 0x000fe20003fa4070 */
[----:B------:R-:W-:-:S02]  /*6d30*/  @!P3 IMAD.MOV R11, RZ, RZ, -R11 ;  /* 0x000000ffff0bb224 */ /* 0x000fc400078e0a0b */
[----:B0-----:R-:W-:-:S04]  /*6d40*/  IMAD.MOV.U32 R16, RZ, RZ, R13 ;  /* 0x000000ffff107224 */ /* 0x001fc800078e000d */
[----:B------:R-:W-:Y:S01]  /*6d50*/  @!P6 IMAD.MOV R16, RZ, RZ, -R16 ;  /* 0x000000ffff10e224 */ /* 0x000fe200078e0a10 */
[----:B------:R-:W-:Y:S01]  /*6d60*/  ISETP.GT.U32.AND P6, PT, R24, R15, PT ;  /* 0x0000000f1800720c */ /* 0x000fe20003fc4070 */
[----:B------:R-:W-:Y:S01]  /*6d70*/  @!P0 IMAD.MOV R7, RZ, RZ, -R7 ;  /* 0x000000ffff078224 */ /* 0x000fe200078e0a07 */
[----:B------:R-:W-:Y:S02]  /*6d80*/  ISETP.GE.AND P3, PT, R0, RZ, PT ;  /* 0x000000ff0000720c */ /* 0x000fe40003f66270 */
[----:B------:R-:W-:Y:S01]  /*6d90*/  IADD3 R0, R28, 0x80, RZ ;  /* 0x000000801c007810 */ /* 0x000fe20007ffe0ff */
[----:B------:R-:W-:Y:S01]  /*6da0*/  STL [R1+0x208], R11 ;  /* 0x0002080b01007387 */ /* 0x000fe20000100800 */
[----:B------:R-:W-:Y:S01]  /*6db0*/  ISETP.GE.AND P0, PT, R3, RZ, PT ;  /* 0x000000ff0300720c */ /* 0x000fe20003f06270 */
[--C-:B------:R-:W-:Y:S01]  /*6dc0*/  @!P5 IMAD.IADD R10, R10, 0x1, -R24.reuse ;  /* 0x000000010a0ad824 */ /* 0x100fe200078e0a18 */
[----:B------:R-:W-:Y:S01]  /*6dd0*/  IABS R3, R0 ;  /* 0x0000000000037213 */ /* 0x000fe20000000000 */
[----:B------:R0:W-:Y:S03]  /*6de0*/  STL [R1+0x20c], R7 ;  /* 0x00020c0701007387 */ /* 0x0001e60000100800 */
[----:B------:R-:W-:Y:S01]  /*6df0*/  ISETP.GT.U32.AND P5, PT, R24, R10, PT ;  /* 0x0000000a1800720c */ /* 0x000fe20003fa4070 */
[----:B------:R-:W-:Y:S01]  /*6e00*/  @!P6 IMAD.IADD R15, R15, 0x1, -R24 ;  /* 0x000000010f0fe824 */ /* 0x000fe200078e0a18 */
[----:B0-----:R-:W-:Y:S01]  /*6e10*/  IADD3 R7, R28, 0x7f, RZ ;  /* 0x0000007f1c077810 */ /* 0x001fe20007ffe0ff */
[----:B------:R-:W-:-:S03]  /*6e20*/  IMAD.HI.U32 R9, R25, R3, RZ ;  /* 0x0000000319097227 */ /* 0x000fc600078e00ff */
[----:B------:R-:W-:Y:S01]  /*6e30*/  IABS R11, R7 ;  /* 0x00000007000b7213 */ /* 0x000fe20000000000 */
[----:B------:R-:W-:Y:S01]  /*6e40*/  IMAD.MOV.U32 R14, RZ, RZ, R12 ;  /* 0x000000ffff0e7224 */ /* 0x000fe200078e000c */
[C---:B------:R-:W-:Y:S01]  /*6e50*/  ISETP.GT.U32.AND P6, PT, R24.reuse, R15, PT ;  /* 0x0000000f1800720c */ /* 0x040fe20003fc4070 */
[----:B------:R-:W-:Y:S01]  /*6e60*/  IMAD.MOV R9, RZ, RZ, -R9 ;  /* 0x000000ffff097224 */ /* 0x000fe200078e0a09 */
[----:B------:R0:W-:Y:S01]  /*6e70*/  STL [R1+0x200], R16 ;  /* 0x0002001001007387 */ /* 0x0001e20000100800 */
[----:B------:R-:W-:Y:S01]  /*6e80*/  IMAD.HI.U32 R2, R25, R11, RZ ;  /* 0x0000000b19027227 */ /* 0x000fe200078e00ff */
[----:B------:R-:W-:-:S03]  /*6e90*/  ISETP.GT.U32.AND P1, PT, R24, R8, PT ;  /* 0x000000081800720c */ /* 0x000fc60003f24070 */
[----:B------:R-:W-:Y:S01]  /*6ea0*/  @!P2 IMAD.MOV R14, RZ, RZ, -R14 ;  /* 0x000000ffff0ea224 */ /* 0x000fe200078e0a0e */
[----:B------:R-:W-:Y:S01]  /*6eb0*/  ISETP.GE.AND P2, PT, R0, RZ, PT ;  /* 0x000000ff0000720c */ /* 0x000fe20003f46270 */
[----:B------:R-:W-:Y:S01]  /*6ec0*/  IMAD.MOV R2, RZ, RZ, -R2 ;  /* 0x000000ffff027224 */ /* 0x000fe200078e0a02 */
[----:B0-----:R-:W-:Y:S01]  /*6ed0*/  IADD3 R16, R28, 0x7e, RZ ;  /* 0x0000007e1c107810 */ /* 0x001fe20007ffe0ff */
[----:B------:R-:W-:Y:S01]  /*6ee0*/  IMAD R0, R24, R9, R3 ;  /* 0x0000000918007224 */ /* 0x000fe200078e0203 */
[----:B------:R-:W-:Y:S02]  /*6ef0*/  IADD3 R3, R28, 0x7d, RZ ;  /* 0x0000007d1c037810 */ /* 0x000fe40007ffe0ff */
[----:B------:R-:W-:Y:S01]  /*6f00*/  IABS R9, R16 ;  /* 0x0000001000097213 */ /* 0x000fe20000000000 */
[----:B------:R-:W-:Y:S01]  /*6f10*/  IMAD R11, R24, R2, R11 ;  /* 0x00000002180b7224 */ /* 0x000fe200078e020b */
[----:B------:R0:W-:Y:S01]  /*6f20*/  STL [R1+0x204], R14 ;  /* 0x0002040e01007387 */ /* 0x0001e20000100800 */
[----:B------:R-:W-:Y:S01]  /*6f30*/  @!P5 IMAD.IADD R10, R10, 0x1, -R24 ;  /* 0x000000010a0ad824 */ /* 0x000fe200078e0a18 */
[----:B------:R-:W-:-:S02]  /*6f40*/  IABS R21, R3 ;  /* 0x0000000300157213 */ /* 0x000fc40000000000 */
[C---:B------:R-:W-:Y:S01]  /*6f50*/  ISETP.GT.U32.AND P5, PT, R24.reuse, R0, PT ;  /* 0x000000001800720c */ /* 0x040fe20003fa4070 */
[----:B------:R-:W-:Y:S01]  /*6f60*/  @!P6 IMAD.IADD R15, R15, 0x1, -R24 ;  /* 0x000000010f0fe824 */ /* 0x000fe200078e0a18 */
[----:B------:R-:W-:Y:S01]  /*6f70*/  ISETP.GT.U32.AND P6, PT, R24, R11, PT ;  /* 0x0000000b1800720c */ /* 0x000fe20003fc4070 */
[----:B0-----:R-:W-:-:S04]  /*6f80*/  IMAD.HI.U32 R14, R25, R9, RZ ;  /* 0x00000009190e7227 */ /* 0x001fc800078e00ff */
[----:B------:R-:W-:Y:S02]  /*6f90*/  IMAD.MOV R14, RZ, RZ, -R14 ;  /* 0x000000ffff0e7224 */ /* 0x000fe400078e0a0e */
[----:B------:R-:W-:-:S04]  /*6fa0*/  IMAD.HI.U32 R20, R25, R21, RZ ;  /* 0x0000001519147227 */ /* 0x000fc800078e00ff */
[----:B------:R-:W-:Y:S02]  /*6fb0*/  @!P1 IMAD.IADD R8, R8, 0x1, -R24 ;  /* 0x0000000108089824 */ /* 0x000fe400078e0a18 */
[C---:B------:R-:W-:Y:S02]  /*6fc0*/  IMAD R9, R24.reuse, R14, R9 ;  /* 0x0000000e18097224 */ /* 0x040fe400078e0209 */
[----:B------:R-:W-:Y:S01]  /*6fd0*/  IMAD.MOV R20, RZ, RZ, -R20 ;  /* 0x000000ffff147224 */ /* 0x000fe200078e0a14 */
[----:B------:R-:W-:Y:S01]  /*6fe0*/  ISETP.GT.U32.AND P1, PT, R24, R8, PT ;  /* 0x000000081800720c */ /* 0x000fe20003f24070 */
[--C-:B------:R-:W-:Y:S01]  /*6ff0*/  @!P5 IMAD.IADD R0, R0, 0x1, -R24.reuse ;  /* 0x000000010000d824 */ /* 0x100fe200078e0a18 */
[C---:B------:R-:W-:Y:S01]  /*7000*/  ISETP.GT.U32.AND P5, PT, R24.reuse, R9, PT ;  /* 0x000000091800720c */ /* 0x040fe20003fa4070 */
[----:B------:R-:W-:Y:S01]  /*7010*/  IMAD R20, R24, R20, R21 ;  /* 0x0000001418147224 */ /* 0x000fe200078e0215 */
[----:B------:R-:W-:Y:S01]  /*7020*/  IADD3 R18, R28, 0x7c, RZ ;  /* 0x0000007c1c127810 */ /* 0x000fe20007ffe0ff */
[----:B------:R-:W-:-:S03]  /*7030*/  @!P6 IMAD.IADD R11, R11, 0x1, -R24 ;  /* 0x000000010b0be824 */ /* 0x000fc600078e0a18 */
[----:B------:R-:W-:Y:S02]  /*7040*/  ISETP.GT.U32.AND P6, PT, R24, R20, PT ;  /* 0x000000141800720c */ /* 0x000fe40003fc4070 */
[----:B------:R-:W-:Y:S02]  /*7050*/  IABS R19, R18 ;  /* 0x0000001200137213 */ /* 0x000fe40000000000 */
[----:B------:R-:W-:Y:S01]  /*7060*/  IADD3 R13, R28, 0x7b, RZ ;  /* 0x0000007b1c0d7810 */ /* 0x000fe20007ffe0ff */
[--C-:B------:R-:W-:Y:S01]  /*7070*/  @!P1 IMAD.IADD R8, R8, 0x1, -R24.reuse ;  /* 0x0000000108089824 */ /* 0x100fe200078e0a18 */
[----:B------:R-:W-:Y:S01]  /*7080*/  IADD3 R12, R28, 0x7a, RZ ;  /* 0x0000007a1c0c7810 */ /* 0x000fe20007ffe0ff */
[----:B------:R-:W-:Y:S01]  /*7090*/  IMAD.HI.U32 R22, R25, R19, RZ ;  /* 0x0000001319167227 */ /* 0x000fe200078e00ff */
[----:B------:R-:W-:Y:S02]  /*70a0*/  ISETP.GE.AND P1, PT, R7, RZ, PT ;  /* 0x000000ff0700720c */ /* 0x000fe40003f26270 */
[----:B------:R-:W-:Y:S01]  /*70b0*/  IABS R7, R13 ;  /* 0x0000000d00077213 */ /* 0x000fe20000000000 */
[----:B------:R-:W-:Y:S01]  /*70c0*/  @!P5 IMAD.IADD R9, R9, 0x1, -R24 ;  /* 0x000000010909d824 */ /* 0x000fe200078e0a18 */
[----:B------:R-:W-:Y:S01]  /*70d0*/  IABS R2, R12 ;  /* 0x0000000c00027213 */ /* 0x000fe20000000000 */
[----:B------:R-:W-:-:S02]  /*70e0*/  IMAD.MOV R22, RZ, RZ, -R22 ;  /* 0x000000ffff167224 */ /* 0x000fc400078e0a16 */
[----:B------:R-:W-:Y:S02]  /*70f0*/  IMAD.MOV.U32 R23, RZ, RZ, R8 ;  /* 0x000000ffff177224 */ /* 0x000fe400078e0008 */
[----:B------:R-:W-:Y:S01]  /*7100*/  @!P6 IMAD.IADD R20, R20, 0x1, -R24 ;  /* 0x000000011414e824 */ /* 0x000fe200078e0a18 */
[C---:B------:R-:W-:Y:S01]  /*7110*/  ISETP.GT.U32.AND P6, PT, R24.reuse, R9, PT ;  /* 0x000000091800720c */ /* 0x040fe20003fc4070 */
[----:B------:R-:W-:Y:S01]  /*7120*/  IMAD.HI.U32 R17, R25, R7, RZ ;  /* 0x0000000719117227 */ /* 0x000fe200078e00ff */
[----:B------:R-:W-:-:S03]  /*7130*/  ISETP.GT.U32.AND P5, PT, R24, R0, PT ;  /* 0x000000001800720c */ /* 0x000fc60003fa4070 */
[----:B------:R-:W-:-:S04]  /*7140*/  IMAD.HI.U32 R14, R25, R2, RZ ;  /* 0x00000002190e7227 */ /* 0x000fc800078e00ff */
[C---:B------:R-:W-:Y:S02]  /*7150*/  IMAD R19, R24.reuse, R22, R19 ;  /* 0x0000001618137224 */ /* 0x040fe400078e0213 */
[----:B------:R-:W-:Y:S01]  /*7160*/  @!P4 IMAD.MOV R23, RZ, RZ, -R23 ;  /* 0x000000ffff17c224 */ /* 0x000fe200078e0a17 */
[C---:B------:R-:W-:Y:S01]  /*7170*/  ISETP.GT.U32.AND P4, PT, R24.reuse, R11, PT ;  /* 0x0000000b1800720c */ /* 0x040fe20003f84070 */
[----:B------:R-:W-:Y:S02]  /*7180*/  IMAD.MOV.U32 R21, RZ, RZ, R10 ;  /* 0x000000ffff157224 */ /* 0x000fe400078e000a */
[----:B------:R-:W-:Y:S02]  /*7190*/  IMAD.MOV R17, RZ, RZ, -R17 ;  /* 0x000000ffff117224 */ /* 0x000fe400078e0a11 */
[----:B------:R-:W-:Y:S02]  /*71a0*/  IMAD.MOV R14, RZ, RZ, -R14 ;  /* 0x000000ffff0e7224 */ /* 0x000fe400078e0a0e */
[----:B------:R-:W-:Y:S01]  /*71b0*/  @!P0 IMAD.MOV R15, RZ, RZ, -R15 ;  /* 0x000000ffff0f8224 */ /* 0x000fe200078e0a0f */
[C---:B------:R-:W-:Y:S01]  /*71c0*/  ISETP.GT.U32.AND P0, PT, R24.reuse, R19, PT ;  /* 0x000000131800720c */ /* 0x040fe20003f04070 */
[----:B------:R-:W-:Y:S01]  /*71d0*/  @!P3 IMAD.MOV R21, RZ, RZ, -R21 ;  /* 0x000000ffff15b224 */ /* 0x000fe200078e0a15 */
[C---:B------:R-:W-:Y:S01]  /*71e0*/  ISETP.GT.U32.AND P3, PT, R24.reuse, R20, PT ;  /* 0x000000141800720c */ /* 0x040fe20003f64070 */
[----:B------:R-:W-:Y:S01]  /*71f0*/  IMAD R7, R24, R17, R7 ;  /* 0x0000001118077224 */ /* 0x000fe200078e0207 */
[----:B------:R-:W-:Y:S01]  /*7200*/  IADD3 R17, R28, 0x79, RZ ;  /* 0x000000791c117810 */ /* 0x000fe20007ffe0ff */
[----:B------:R-:W-:-:S02]  /*7210*/  IMAD R2, R24, R14, R2 ;  /* 0x0000000e18027224 */ /* 0x000fc400078e0202 */
[--C-:B------:R-:W-:Y:S01]  /*7220*/  @!P6 IMAD.IADD R9, R9, 0x1, -R24.reuse ;  /* 0x000000010909e824 */ /* 0x100fe200078e0a18 */
[----:B------:R-:W-:Y:S01]  /*7230*/  IABS R8, R17 ;  /* 0x0000001100087213 */ /* 0x000fe20000000000 */
[----:B------:R-:W-:Y:S01]  /*7240*/  STL [R1+0x1e8], R23 ;  /* 0x0001e81701007387 */ /* 0x000fe20000100800 */
[----:B------:R-:W-:Y:S01]  /*7250*/  ISETP.GT.U32.AND P6, PT, R24, R2, PT ;  /* 0x000000021800720c */ /* 0x000fe20003fc4070 */
[--C-:B------:R-:W-:Y:S01]  /*7260*/  @!P5 IMAD.IADD R0, R0, 0x1, -R24.reuse ;  /* 0x000000010000d824 */ /* 0x100fe200078e0a18 */
[----:B------:R-:W-:Y:S01]  /*7270*/  IADD3 R14, R28, 0x78, RZ ;  /* 0x000000781c0e7810 */ /* 0x000fe20007ffe0ff */
[----:B------:R-:W-:Y:S01]  /*7280*/  STL [R1+0x1e4], R21 ;  /* 0x0001e41501007387 */ /* 0x000fe20000100800 */
[--C-:B------:R-:W-:Y:S01]  /*7290*/  @!P4 IMAD.IADD R11, R11, 0x1, -R24.reuse ;  /* 0x000000010b0bc824 */ /* 0x100fe200078e0a18 */
[----:B------:R-:W-:Y:S02]  /*72a0*/  ISETP.GT.U32.AND P5, PT, R24, R7, PT ;  /* 0x000000071800720c */ /* 0x000fe40003fa4070 */
[----:B------:R0:W-:Y:S01]  /*72b0*/  STL [R1+0x1e0], R15 ;  /* 0x0001e00f01007387 */ /* 0x0001e20000100800 */
[----:B------:R-:W-:Y:S01]  /*72c0*/  ISETP.GE.AND P4, PT, R16, RZ, PT ;  /* 0x000000ff1000720c */ /* 0x000fe20003f86270 */
[----:B------:R-:W-:Y:S01]  /*72d0*/  @!P0 IMAD.IADD R19, R19, 0x1, -R24 ;  /* 0x0000000113138824 */ /* 0x000fe200078e0a18 */
[----:B------:R-:W-:Y:S01]  /*72e0*/  IABS R10, R14 ;  /* 0x0000000e000a7213 */ /* 0x000fe20000000000 */
[----:B------:R-:W-:-:S02]  /*72f0*/  IMAD.MOV.U32 R22, RZ, RZ, R0 ;  /* 0x000000ffff167224 */ /* 0x000fc400078e0000 */
[----:B------:R-:W-:Y:S02]  /*7300*/  @!P3 IMAD.IADD R20, R20, 0x1, -R24 ;  /* 0x000000011414b824 */ /* 0x000fe400078e0a18 */
[----:B0-----:R-:W-:Y:S01]  /*7310*/  IMAD.HI.U32 R15, R25, R8, RZ ;  /* 0x00000008190f7227 */ /* 0x001fe200078e00ff */
[----:B------:R-:W-:-:S03]  /*7320*/  ISETP.GE.AND P3, PT, R3, RZ, PT ;  /* 0x000000ff0300720c */ /* 0x000fc60003f66270 */
[----:B------:R-:W-:Y:S02]  /*7330*/  IMAD.MOV R15, RZ, RZ, -R15 ;  /* 0x000000ffff0f7224 */ /* 0x000fe400078e0a0f */
[----:B------:R-:W-:Y:S01]  /*7340*/  @!P2 IMAD.MOV R22, RZ, RZ, -R22 ;  /* 0x000000ffff16a224 */ /* 0x000fe200078e0a16 */
[----:B------:R-:W-:Y:S01]  /*7350*/  ISETP.GT.U32.AND P2, PT, R24, R19, PT ;  /* 0x000000131800720c */ /* 0x000fe20003f44070 */
[----:B------:R-:W-:Y:S01]  /*7360*/  IMAD.HI.U32 R16, R25, R10, RZ ;  /* 0x0000000a19107227 */ /* 0x000fe200078e00ff */
[----:B------:R-:W-:-:S03]  /*7370*/  IADD3 R0, R28, 0x77, RZ ;  /* 0x000000771c007810 */ /* 0x000fc60007ffe0ff */
[----:B------:R-:W-:Y:S02]  /*7380*/  IMAD R8, R24, R15, R8 ;  /* 0x0000000f18087224 */ /* 0x000fe400078e0208 */
[----:B------:R-:W-:Y:S02]  /*7390*/  IMAD.MOV.U32 R21, RZ, RZ, R11 ;  /* 0x000000ffff157224 */ /* 0x000fe400078e000b */
[----:B------:R-:W-:Y:S02]  /*73a0*/  @!P6 IMAD.IADD R2, R2, 0x1, -R24 ;  /* 0x000000010202e824 */ /* 0x000fe400078e0a18 */
[----:B------:R-:W-:Y:S02]  /*73b0*/  IMAD.MOV R16, RZ, RZ, -R16 ;  /* 0x000000ffff107224 */ /* 0x000fe400078e0a10 */
[----:B------:R-:W-:Y:S01]  /*73c0*/  @!P5 IMAD.IADD R7, R7, 0x1, -R24 ;  /* 0x000000010707d824 */ /* 0x000fe200078e0a18 */
[----:B------:R-:W-:Y:S01]  /*73d0*/  ISETP.GE.AND P5, PT, R13, RZ, PT ;  /* 0x000000ff0d00720c */ /* 0x000fe20003fa6270 */
[----:B------:R-:W-:-:S02]  /*73e0*/  @!P1 IMAD.MOV R21, RZ, RZ, -R21 ;  /* 0x000000ffff159224 */ /* 0x000fc400078e0a15 */
[----:B------:R-:W-:Y:S01]  /*73f0*/  @!P4 IMAD.MOV R9, RZ, RZ, -R9 ;  /* 0x000000ffff09c224 */ /* 0x000fe200078e0a09 */
[C---:B------:R-:W-:Y:S01]  /*7400*/  ISETP.GT.U32.AND P4, PT, R24.reuse, R8, PT ;  /* 0x000000081800720c */ /* 0x040fe20003f84070 */
[----:B------:R-:W-:Y:S01]  /*7410*/  IMAD.MOV.U32 R11, RZ, RZ, R20 ;  /* 0x000000ffff0b7224 */ /* 0x000fe200078e0014 */
[C---:B------:R-:W-:Y:S02]  /*7420*/  ISETP.GT.U32.AND P6, PT, R24.reuse, R2, PT ;  /* 0x000000021800720c */ /* 0x040fe40003fc4070 */
[----:B------:R-:W-:Y:S01]  /*7430*/  IABS R13, R0 ;  /* 0x00000000000d7213 */ /* 0x000fe20000000000 */
[----:B------:R-:W-:Y:S01]  /*7440*/  IMAD R10, R24, R16, R10 ;  /* 0x00000010180a7224 */ /* 0x000fe200078e020a */
[----:B------:R-:W-:Y:S01]  /*7450*/  STL [R1+0x1d0], R22 ;  /* 0x0001d01601007387 */ /* 0x000fe20000100800 */
[----:B------:R-:W-:Y:S01]  /*7460*/  ISETP.GE.AND P0, PT, R18, RZ, PT ;  /* 0x000000ff1200720c */ /* 0x000fe20003f06270 */
[----:B------:R-:W-:Y:S01]  /*7470*/  @!P3 IMAD.MOV R11, RZ, RZ, -R11 ;  /* 0x000000ffff0bb224 */ /* 0x000fe200078e0a0b */
[----:B------:R-:W-:Y:S01]  /*7480*/  ISETP.GE.AND P3, PT, R12, RZ, PT ;  /* 0x000000ff0c00720c */ /* 0x000fe20003f66270 */
[----:B------:R-:W-:Y:S01]  /*7490*/  STL [R1+0x1cc], R21 ;  /* 0x0001cc1501007387 */ /* 0x000fe20000100800 */
[----:B------:R-:W-:-:S03]  /*74a0*/  @!P2 IMAD.IADD R19, R19, 0x1, -R24 ;  /* 0x000000011313a824 */ /* 0x000fc600078e0a18 */
[----:B------:R0:W-:Y:S01]  /*74b0*/  STL [R1+0x1c8], R9 ;  /* 0x0001c80901007387 */ /* 0x0001e20000100800 */
[----:B------:R-:W-:Y:S01]  /*74c0*/  ISETP.GT.U32.AND P2, PT, R24, R10, PT ;  /* 0x0000000a1800720c */ /* 0x000fe20003f44070 */
[----:B------:R-:W-:Y:S02]  /*74d0*/  @!P4 IMAD.IADD R8, R8, 0x1, -R24 ;  /* 0x000000010808c824 */ /* 0x000fe400078e0a18 */
[----:B0-----:R-:W-:-:S04]  /*74e0*/  IMAD.HI.U32 R9, R25, R13, RZ ;  /* 0x0000000d19097227 */ /* 0x001fc800078e00ff */
[----:B------:R-:W-:Y:S02]  /*74f0*/  IMAD.MOV R9, RZ, RZ, -R9 ;  /* 0x000000ffff097224 */ /* 0x000fe400078e0a09 */
[----:B------:R-:W-:Y:S01]  /*7500*/  IMAD.MOV.U32 R15, RZ, RZ, R19 ;  /* 0x000000ffff0f7224 */ /* 0x000fe200078e0013 */
[----:B------:R-:W-:Y:S01]  /*7510*/  ISETP.GT.U32.AND P1, PT, R24, R7, PT ;  /* 0x000000071800720c */ /* 0x000fe20003f24070 */
[----:B------:R-:W-:Y:S02]  /*7520*/  @!P6 IMAD.IADD R2, R2, 0x1, -R24 ;  /* 0x000000010202e824 */ /* 0x000fe400078e0a18 */
[----:B------:R-:W-:Y:S01]  /*7530*/  IMAD R13, R24, R9, R13 ;  /* 0x00000009180d7224 */ /* 0x000fe200078e020d */
[----:B------:R-:W-:Y:S01]  /*7540*/  IADD3 R3, R28, 0x76, RZ ;  /* 0x000000761c037810 */ /* 0x000fe20007ffe0ff */
[----:B------:R-:W-:Y:S01]  /*7550*/  @!P0 IMAD.MOV R15, RZ, RZ, -R15 ;  /* 0x000000ffff0f8224 */ /* 0x000fe200078e0a0f */
[C---:B------:R-:W-:Y:S01]  /*7560*/  ISETP.GT.U32.AND P0, PT, R24.reuse, R8, PT ;  /* 0x000000081800720c */ /* 0x040fe20003f04070 */
[----:B------:R-:W-:Y:S01]  /*7570*/  @!P3 IMAD.MOV R2, RZ, RZ, -R2 ;  /* 0x000000ffff02b224 */ /* 0x000fe200078e0a02 */
[----:B------:R-:W-:Y:S01]  /*7580*/  ISETP.GT.U32.AND P3, PT, R24, R13, PT ;  /* 0x0000000d1800720c */ /* 0x000fe20003f64070 */
[----:B------:R-:W-:Y:S01]  /*7590*/  @!P2 IMAD.IADD R10, R10, 0x1, -R24 ;  /* 0x000000010a0aa824 */ /* 0x000fe200078e0a18 */
[----:B------:R-:W-:-:S02]  /*75a0*/  IABS R16, R3 ;  /* 0x0000000300107213 */ /* 0x000fc40000000000 */
[----:B------:R-:W-:Y:S02]  /*75b0*/  ISETP.GE.AND P4, PT, R0, RZ, PT ;  /* 0x000000ff0000720c */ /* 0x000fe40003f86270 */
[----:B------:R-:W-:Y:S01]  /*75c0*/  ISETP.GT.U32.AND P2, PT, R24, R10, PT ;  /* 0x0000000a1800720c */ /* 0x000fe20003f44070 */
[----:B------:R-:W-:Y:S01]  /*75d0*/  IMAD.HI.U32 R0, R25, R16, RZ ;  /* 0x0000001019007227 */ /* 0x000fe200078e00ff */
[----:B------:R-:W-:Y:S02]  /*75e0*/  ISETP.GE.AND P6, PT, R14, RZ, PT ;  /* 0x000000ff0e00720c */ /* 0x000fe40003fc6270 */
[----:B------:R-:W-:Y:S01]  /*75f0*/  IADD3 R14, R28, 0x75, RZ ;  /* 0x000000751c0e7810 */ /* 0x000fe20007ffe0ff */
[----:B------:R-:W-:Y:S01]  /*7600*/  @!P1 IMAD.IADD R7, R7, 0x1, -R24 ;  /* 0x0000000107079824 */ /* 0x000fe200078e0a18 */
[----:B------:R0:W-:Y:S01]  /*7610*/  STL [R1+0x1c4], R11 ;  /* 0x0001c40b01007387 */ /* 0x0001e20000100800 */
[----:B------:R-:W-:Y:S02]  /*7620*/  IMAD.MOV R0, RZ, RZ, -R0 ;  /* 0x000000ffff007224 */ /* 0x000fe400078e0a00 */
[--C-:B------:R-:W-:Y:S01]  /*7630*/  @!P0 IMAD.IADD R8, R8, 0x1, -R24.reuse ;  /* 0x0000000108088824 */ /* 0x100fe200078e0a18 */
[----:B------:R-:W-:Y:S01]  /*7640*/  ISETP.GE.AND P0, PT, R14, RZ, PT ;  /* 0x000000ff0e00720c */ /* 0x000fe20003f06270 */
[----:B------:R-:W-:Y:S01]  /*7650*/  @!P3 IMAD.IADD R13, R13, 0x1, -R24 ;  /* 0x000000010d0db824 */ /* 0x000fe200078e0a18 */
[----:B------:R-:W-:-:S02]  /*7660*/  ISETP.GE.AND P1, PT, R17, RZ, PT ;  /* 0x000000ff1100720c */ /* 0x000fc40003f26270 */
[----:B------:R-:W-:Y:S01]  /*7670*/  IABS R14, R14 ;  /* 0x0000000e000e7213 */ /* 0x000fe20000000000 */
[----:B0-----:R-:W-:Y:S02]  /*7680*/  IMAD.MOV.U32 R11, RZ, RZ, R7 ;  /* 0x000000ffff0b7224 */ /* 0x001fe400078e0007 */
[C---:B------:R-:W-:Y:S01]  /*7690*/  IMAD R16, R24.reuse, R0, R16 ;  /* 0x0000000018107224 */ /* 0x040fe200078e0210 */
[----:B------:R-:W-:Y:S01]  /*76a0*/  ISETP.GT.U32.AND P3, PT, R24, R13, PT ;  /* 0x0000000d1800720c */ /* 0x000fe20003f64070 */
[----:B------:R-:W-:Y:S02]  /*76b0*/  @!P5 IMAD.MOV R11, RZ, RZ, -R11 ;  /* 0x000000ffff0bd224 */ /* 0x000fe400078e0a0b */
[----:B------:R-:W-:Y:S02]  /*76c0*/  IMAD.MOV.U32 R7, RZ, RZ, R8 ;  /* 0x000000ffff077224 */ /* 0x000fe400078e0008 */
[----:B------:R-:W-:Y:S01]  /*76d0*/  IMAD.HI.U32 R8, R25, R14, RZ ;  /* 0x0000000e19087227 */ /* 0x000fe200078e00ff */
[----:B------:R-:W-:Y:S03]  /*76e0*/  STL [R1+0x1b8], R15 ;  /* 0x0001b80f01007387 */ /* 0x000fe60000100800 */
[----:B------:R-:W-:Y:S01]  /*76f0*/  @!P2 IMAD.IADD R10, R10, 0x1, -R24 ;  /* 0x000000010a0aa824 */ /* 0x000fe200078e0a18 */
[----:B------:R-:W-:Y:S01]  /*7700*/  ISETP.GT.U32.AND P2, PT, R24, R16, PT ;  /* 0x000000101800720c */ /* 0x000fe20003f44070 */
[----:B------:R-:W-:Y:S01]  /*7710*/  STL [R1+0x1b4], R11 ;  /* 0x0001b40b01007387 */ /* 0x000fe20000100800 */
[----:B------:R-:W-:Y:S01]  /*7720*/  ISETP.GE.AND P5, PT, R3, RZ, PT ;  /* 0x000000ff0300720c */ /* 0x000fe20003fa6270 */
[----:B------:R-:W-:Y:S01]  /*7730*/  IMAD.MOV R8, RZ, RZ, -R8 ;  /* 0x000000ffff087224 */ /* 0x000fe200078e0a08 */
[----:B------:R-:W-:Y:S01]  /*7740*/  IADD3 R3, R28, 0x74, RZ ;  /* 0x000000741c037810 */ /* 0x000fe20007ffe0ff */
[----:B------:R0:W-:Y:S01]  /*7750*/  STL [R1+0x1b0], R2 ;  /* 0x0001b00201007387 */ /* 0x0001e20000100800 */
[----:B------:R-:W-:-:S02]  /*7760*/  @!P1 IMAD.MOV R7, RZ, RZ, -R7 ;  /* 0x000000ffff079224 */ /* 0x000fc400078e0a07 */
[----:B------:R-:W-:Y:S01]  /*7770*/  IMAD R14, R24, R8, R14 ;  /* 0x00000008180e7224 */ /* 0x000fe200078e020e */
[----:B------:R-:W-:Y:S02]  /*7780*/  IABS R0, R3 ;  /* 0x0000000300007213 */ /* 0x000fe40000000000 */
[----:B0-----:R-:W-:Y:S01]  /*7790*/  IADD3 R2, R28, 0x73, RZ ;  /* 0x000000731c027810 */ /* 0x001fe20007ffe0ff */
[----:B------:R-:W-:-:S03]  /*77a0*/  @!P3 IMAD.IADD R13, R13, 0x1, -R24 ;  /* 0x000000010d0db824 */ /* 0x000fc600078e0a18 */
[----:B------:R-:W-:Y:S01]  /*77b0*/  IABS R9, R2 ;  /* 0x0000000200097213 */ /* 0x000fe20000000000 */
[----:B------:R0:W-:Y:S01]  /*77c0*/  STL [R1+0x15c], R7 ;  /* 0x00015c0701007387 */ /* 0x0001e20000100800 */
[----:B------:R-:W-:Y:S02]  /*77d0*/  ISETP.GE.AND P1, PT, R3, RZ, PT ;  /* 0x000000ff0300720c */ /* 0x000fe40003f26270 */
[----:B------:R-:W-:Y:S01]  /*77e0*/  ISETP.GT.U32.AND P3, PT, R24, R14, PT ;  /* 0x0000000e1800720c */ /* 0x000fe20003f64070 */
[----:B------:R-:W-:-:S04]  /*77f0*/  IMAD.HI.U32 R3, R25, R9, RZ ;  /* 0x0000000919037227 */ /* 0x000fc800078e00ff */
[----:B------:R-:W-:Y:S02]  /*7800*/  @!P2 IMAD.IADD R16, R16, 0x1, -R24 ;  /* 0x000000011010a824 */ /* 0x000fe400078e0a18 */
[----:B0-----:R-:W-:-:S04]  /*7810*/  IMAD.HI.U32 R7, R25, R0, RZ ;  /* 0x0000000019077227 */ /* 0x001fc800078e00ff */
[----:B------:R-:W-:Y:S02]  /*7820*/  @!P6 IMAD.MOV R10, RZ, RZ, -R10 ;  /* 0x000000ffff0ae224 */ /* 0x000fe400078e0a0a */
[----:B------:R-:W-:Y:S02]  /*7830*/  IMAD.MOV R7, RZ, RZ, -R7 ;  /* 0x000000ffff077224 */ /* 0x000fe400078e0a07 */
[----:B------:R-:W-:Y:S01]  /*7840*/  IMAD.MOV R3, RZ, RZ, -R3 ;  /* 0x000000ffff037224 */ /* 0x000fe200078e0a03 */
[C---:B------:R-:W-:Y:S01]  /*7850*/  ISETP.GT.U32.AND P2, PT, R24.reuse, R16, PT ;  /* 0x000000101800720c */ /* 0x040fe20003f44070 */
[----:B------:R0:W-:Y:S01]  /*7860*/  STL [R1+0x1ac], R10 ;  /* 0x0001ac0a01007387 */ /* 0x0001e20000100800 */
[----:B------:R-:W-:Y:S02]  /*7870*/  IMAD.MOV.U32 R17, RZ, RZ, R13 ;  /* 0x000000ffff117224 */ /* 0x000fe400078e000d */
[----:B------:R-:W-:Y:S02]  /*7880*/  IMAD R9, R24, R3, R9 ;  /* 0x0000000318097224 */ /* 0x000fe400078e0209 */
[----:B------:R-:W-:-:S02]  /*7890*/  @!P3 IMAD.IADD R14, R14, 0x1, -R24 ;  /* 0x000000010e0eb824 */ /* 0x000fc400078e0a18 */
[----:B0-----:R-:W-:Y:S01]  /*78a0*/  IMAD R10, R24, R7, R0 ;  /* 0x00000007180a7224 */ /* 0x001fe200078e0200 */
[----:B------:R-:W-:Y:S01]  /*78b0*/  IADD3 R0, R28, 0x72, RZ ;  /* 0x000000721c007810 */ /* 0x000fe20007ffe0ff */
[----:B------:R-:W-:Y:S01]  /*78c0*/  @!P4 IMAD.MOV R17, RZ, RZ, -R17 ;  /* 0x000000ffff11c224 */ /* 0x000fe200078e0a11 */
[C---:B------:R-:W-:Y:S02]  /*78d0*/  ISETP.GT.U32.AND P4, PT, R24.reuse, R9, PT ;  /* 0x000000091800720c */ /* 0x040fe40003f84070 */
[----:B------:R-:W-:Y:S02]  /*78e0*/  IABS R3, R0 ;  /* 0x0000000000037213 */ /* 0x000fe40000000000 */
[----:B------:R-:W-:Y:S01]  /*78f0*/  ISETP.GT.U32.AND P3, PT, R24, R14, PT ;  /* 0x0000000e1800720c */ /* 0x000fe20003f64070 */
[----:B------:R-:W-:Y:S02]  /*7900*/  @!P2 IMAD.IADD R16, R16, 0x1, -R24 ;  /* 0x000000011010a824 */ /* 0x000fe400078e0a18 */
[----:B------:R-:W-:Y:S01]  /*7910*/  IMAD.HI.U32 R13, R25, R3, RZ ;  /* 0x00000003190d7227 */ /* 0x000fe200078e00ff */
[----:B------:R-:W-:-:S03]  /*7920*/  ISETP.GT.U32.AND P2, PT, R24, R10, PT ;  /* 0x0000000a1800720c */ /* 0x000fc60003f44070 */
[----:B------:R-:W-:Y:S02]  /*7930*/  IMAD.MOV R13, RZ, RZ, -R13 ;  /* 0x000000ffff0d7224 */ /* 0x000fe400078e0a0d */
[----:B------:R-:W-:Y:S01]  /*7940*/  @!P5 IMAD.MOV R16, RZ, RZ, -R16 ;  /* 0x000000ffff10d224 */ /* 0x000fe200078e0a10 */
[----:B------:R-:W-:Y:S01]  /*7950*/  ISETP.GE.AND P5, PT, R0, RZ, PT ;  /* 0x000000ff0000720c */ /* 0x000fe20003fa6270 */
[----:B------:R-:W-:Y:S02]  /*7960*/  IMAD R0, R24, R13, R3 ;  /* 0x0000000d18007224 */ /* 0x000fe400078e0203 */
[--C-:B------:R-:W-:Y:S01]  /*7970*/  @!P4 IMAD.IADD R9, R9, 0x1, -R24.reuse ;  /* 0x000000010909c824 */ /* 0x100fe200078e0a18 */
[----:B------:R-:W-:Y:S01]  /*7980*/  ISETP.GE.AND P6, PT, R2, RZ, PT ;  /* 0x000000ff0200720c */ /* 0x000fe20003fc6270 */
[----:B------:R-:W-:Y:S01]  /*7990*/  @!P3 IMAD.IADD R14, R14, 0x1, -R24 ;  /* 0x000000010e0eb824 */ /* 0x000fe200078e0a18 */
[----:B------:R-:W-:Y:S02]  /*79a0*/  IADD3 R2, R28, 0x6f, RZ ;  /* 0x0000006f1c027810 */ /* 0x000fe40007ffe0ff */
[----:B------:R-:W-:-:S02]  /*79b0*/  ISETP.GT.U32.AND P3, PT, R24, R0, PT ;  /* 0x000000001800720c */ /* 0x000fc40003f64070 */
[----:B------:R-:W-:Y:S01]  /*79c0*/  ISETP.GT.U32.AND P4, PT, R24, R9, PT ;  /* 0x000000091800720c */ /* 0x000fe20003f84070 */
[----:B------:R-:W-:Y:S01]  /*79d0*/  @!P2 IMAD.IADD R10, R10, 0x1, -R24 ;  /* 0x000000010a0aa824 */ /* 0x000fe200078e0a18 */
[----:B------:R-:W-:Y:S02]  /*79e0*/  IABS R7, R2 ;  /* 0x0000000200077213 */ /* 0x000fe40000000000 */
[C---:B------:R-:W-:Y:S02]  /*79f0*/  IADD3 R11, R28.reuse, 0x71, RZ ;  /* 0x000000711c0b7810 */ /* 0x040fe40007ffe0ff */
[----:B------:R-:W-:Y:S02]  /*7a00*/  IADD3 R8, R28, 0x70, RZ ;  /* 0x000000701c087810 */ /* 0x000fe40007ffe0ff */
[----:B------:R-:W-:Y:S01]  /*7a10*/  ISETP.GT.U32.AND P2, PT, R24, R10, PT ;  /* 0x0000000a1800720c */ /* 0x000fe20003f44070 */
[----:B------:R-:W-:Y:S01]  /*7a20*/  IMAD.HI.U32 R13, R25, R7, RZ ;  /* 0x00000007190d7227 */ /* 0x000fe200078e00ff */
[----:B------:R-:W-:-:S02]  /*7a30*/  IABS R15, R11 ;  /* 0x0000000b000f7213 */ /* 0x000fc40000000000 */
[----:B------:R-:W-:Y:S01]  /*7a40*/  IABS R12, R8 ;  /* 0x00000008000c7213 */ /* 0x000fe20000000000 */
[----:B------:R0:W-:Y:S01]  /*7a50*/  STL [R1+0x170], R17 ;  /* 0x0001701101007387 */ /* 0x0001e20000100800 */
[----:B------:R-:W-:Y:S02]  /*7a60*/  IMAD.MOV R13, RZ, RZ, -R13 ;  /* 0x000000ffff0d7224 */ /* 0x000fe400078e0a0d */
[--C-:B------:R-:W-:Y:S01]  /*7a70*/  @!P3 IMAD.IADD R0, R0, 0x1, -R24.reuse ;  /* 0x000000010000b824 */ /* 0x100fe200078e0a18 */
[----:B------:R1:W-:Y:S01]  /*7a80*/  STL [R1+0x1a8], R16 ;  /* 0x0001a81001007387 */ /* 0x0003e20000100800 */
[----:B------:R-:W-:Y:S02]  /*7a90*/  @!P4 IMAD.IADD R9, R9, 0x1, -R24 ;  /* 0x000000010909c824 */ /* 0x000fe400078e0a18 */
[----:B------:R-:W-:-:S04]  /*7aa0*/  IMAD.HI.U32 R3, R25, R12, RZ ;  /* 0x0000000c19037227 */ /* 0x000fc800078e00ff */
[----:B0-----:R-:W-:Y:S02]  /*7ab0*/  IMAD.MOV.U32 R17, RZ, RZ, R14 ;  /* 0x000000ffff117224 */ /* 0x001fe400078e000e */
[----:B-1----:R-:W-:-:S04]  /*7ac0*/  IMAD.HI.U32 R16, R25, R15, RZ ;  /* 0x0000000f19107227 */ /* 0x002fc800078e00ff */
[C---:B------:R-:W-:Y:S02]  /*7ad0*/  IMAD R7, R24.reuse, R13, R7 ;  /* 0x0000000d18077224 */ /* 0x040fe400078e0207 */
[----:B------:R-:W-:Y:S01]  /*7ae0*/  @!P0 IMAD.MOV R17, RZ, RZ, -R17 ;  /* 0x000000ffff118224 */ /* 0x000fe200078e0a11 */
[----:B------:R-:W-:Y:S01]  /*7af0*/  ISETP.GT.U32.AND P0, PT, R24, R0, PT ;  /* 0x000000001800720c */ /* 0x000fe20003f04070 */
[----:B------:R-:W-:Y:S02]  /*7b00*/  IMAD.MOV.U32 R14, RZ, RZ, R9 ;  /* 0x000000ffff0e7224 */ /* 0x000fe400078e0009 */
[----:B------:R-:W-:Y:S02]  /*7b10*/  IMAD.MOV R16, RZ, RZ, -R16 ;  /* 0x000000ffff107224 */ /* 0x000fe400078e0a10 */
[----:B------:R-:W-:Y:S02]  /*7b20*/  IMAD.MOV R3, RZ, RZ, -R3 ;  /* 0x000000ffff037224 */ /* 0x000fe400078e0a03 */
[----:B------:R-:W-:Y:S01]  /*7b30*/  @!P2 IMAD.IADD R10, R10, 0x1, -R24 ;  /* 0x000000010a0aa824 */ /* 0x000fe200078e0a18 */
[----:B------:R-:W-:Y:S01]  /*7b40*/  ISETP.GE.AND P2, PT, R11, RZ, PT ;  /* 0x000000ff0b00720c */ /* 0x000fe20003f46270 */
[----:B------:R-:W-:Y:S01]  /*7b50*/  @!P6 IMAD.MOV R14, RZ, RZ, -R14 ;  /* 0x000000ffff0ee224 */ /* 0x000fe200078e0a0e */
[C---:B------:R-:W-:Y:S01]  /*7b60*/  ISETP.GT.U32.AND P6, PT, R24.reuse, R7, PT ;  /* 0x000000071800720c */ /* 0x040fe20003fc4070 */
[----:B------:R-:W-:-:S02]  /*7b70*/  IMAD R11, R24, R16, R15 ;  /* 0x00000010180b7224 */ /* 0x000fc400078e020f */
[----:B------:R-:W-:Y:S01]  /*7b80*/  IMAD R12, R24, R3, R12 ;  /* 0x00000003180c7224 */ /* 0x000fe200078e020c */
[----:B------:R-:W-:Y:S01]  /*7b90*/  IADD3 R3, R28, 0x6e, RZ ;  /* 0x0000006e1c037810 */ /* 0x000fe20007ffe0ff */
[----:B------:R-:W-:Y:S01]  /*7ba0*/  IMAD.MOV.U32 R15, RZ, RZ, R10 ;  /* 0x000000ffff0f7224 */ /* 0x000fe200078e000a */
[C---:B------:R-:W-:Y:S02]  /*7bb0*/  ISETP.GT.U32.AND P3, PT, R24.reuse, R11, PT ;  /* 0x0000000b1800720c */ /* 0x040fe40003f64070 */
[----:B------:R-:W-:Y:S01]  /*7bc0*/  IABS R13, R3 ;  /* 0x00000003000d7213 */ /* 0x000fe20000000000 */
[----:B------:R-:W-:Y:S01]  /*7bd0*/  @!P1 IMAD.MOV R15, RZ, RZ, -R15 ;  /* 0x000000ffff0f9224 */ /* 0x000fe200078e0a0f */
[----:B------:R-:W-:Y:S01]  /*7be0*/  ISETP.GT.U32.AND P4, PT, R24, R12, PT ;  /* 0x0000000c1800720c */ /* 0x000fe20003f84070 */
[----:B------:R-:W-:Y:S01]  /*7bf0*/  @!P0 IMAD.IADD R0, R0, 0x1, -R24 ;  /* 0x0000000100008824 */ /* 0x000fe200078e0a18 */
[----:B------:R-:W-:Y:S01]  /*7c00*/  STL [R1+0x194], R17 ;  /* 0x0001941101007387 */ /* 0x000fe20000100800 */
[----:B------:R-:W-:-:S03]  /*7c10*/  IMAD.MOV.U32 R10, RZ, RZ, R13 ;  /* 0x000000ffff0a7224 */ /* 0x000fc600078e000d */
[----:B------:R-:W-:Y:S01]  /*7c20*/  STL [R1+0x19c], R15 ;  /* 0x00019c0f01007387 */ /* 0x000fe20000100800 */
[----:B------:R-:W-:Y:S01]  /*7c30*/  @!P6 IMAD.IADD R7, R7, 0x1, -R24 ;  /* 0x000000010707e824 */ /* 0x000fe200078e0a18 */
[----:B------:R-:W-:Y:S02]  /*7c40*/  ISETP.GE.AND P1, PT, R8, RZ, PT ;  /* 0x000000ff0800720c */ /* 0x000fe40003f26270 */
[----:B------:R0:W-:Y:S01]  /*7c50*/  STL [R1+0x1a0], R14 ;  /* 0x0001a00e01007387 */ /* 0x0001e20000100800 */
[----:B------:R-:W-:Y:S01]  /*7c60*/  IADD3 R8, R28, 0x6d, RZ ;  /* 0x0000006d1c087810 */ /* 0x000fe20007ffe0ff */
[----:B------:R-:W-:-:S04]  /*7c70*/  IMAD.HI.U32 R9, R25, R10, RZ ;  /* 0x0000000a19097227 */ /* 0x000fc800078e00ff */
[----:B0-----:R-:W-:Y:S01]  /*7c80*/  IMAD.MOV.U32 R14, RZ, RZ, R0 ;  /* 0x000000ffff0e7224 */ /* 0x001fe200078e0000 */
[----:B------:R-:W-:Y:S01]  /*7c90*/  IABS R13, R8 ;  /* 0x00000008000d7213 */ /* 0x000fe20000000000 */
[----:B------:R-:W-:Y:S02]  /*7ca0*/  @!P3 IMAD.IADD R11, R11, 0x1, -R24 ;  /* 0x000000010b0bb824 */ /* 0x000fe400078e0a18 */
[----:B------:R-:W-:Y:S01]  /*7cb0*/  @!P5 IMAD.MOV R14, RZ, RZ, -R14 ;  /* 0x000000ffff0ed224 */ /* 0x000fe200078e0a0e */
[----:B------:R-:W-:Y:S01]  /*7cc0*/  ISETP.GT.U32.AND P5, PT, R24, R7, PT ;  /* 0x000000071800720c */ /* 0x000fe20003fa4070 */
[----:B------:R-:W-:Y:S02]  /*7cd0*/  IMAD.MOV R9, RZ, RZ, -R9 ;  /* 0x000000ffff097224 */ /* 0x000fe400078e0a09 */
[----:B------:R-:W-:Y:S01]  /*7ce0*/  @!P4 IMAD.IADD R12, R12, 0x1, -R24 ;  /* 0x000000010c0cc824 */ /* 0x000fe200078e0a18 */
[----:B------:R-:W-:Y:S01]  /*7cf0*/  ISETP.GE.AND P3, PT, R3, RZ, PT ;  /* 0x000000ff0300720c */ /* 0x000fe20003f66270 */
[C---:B------:R-:W-:Y:S01]  /*7d00*/  IMAD R10, R24.reuse, R9, R10 ;  /* 0x00000009180a7224 */ /* 0x040fe200078e020a */
[----:B------:R-:W-:Y:S01]  /*7d10*/  ISETP.GT.U32.AND P4, PT, R24, R11, PT ;  /* 0x0000000b1800720c */ /* 0x000fe20003f84070 */
[----:B------:R-:W-:Y:S01]  /*7d20*/  IMAD.HI.U32 R3, R25, R13, RZ ;  /* 0x0000000d19037227 */ /* 0x000fe200078e00ff */
[----:B------:R-:W-:-:S02]  /*7d30*/  ISETP.GE.AND P0, PT, R2, RZ, PT ;  /* 0x000000ff0200720c */ /* 0x000fc40003f06270 */
[----:B------:R-:W-:Y:S02]  /*7d40*/  IADD3 R9, R28, 0x6a, RZ ;  /* 0x0000006a1c097810 */ /* 0x000fe40007ffe0ff */
[----:B------:R-:W-:Y:S02]  /*7d50*/  ISETP.GT.U32.AND P6, PT, R24, R12, PT ;  /* 0x0000000c1800720c */ /* 0x000fe40003fc4070 */
[C---:B------:R-:W-:Y:S01]  /*7d60*/  IADD3 R2, R28.reuse, 0x6c, RZ ;  /* 0x0000006c1c027810 */ /* 0x040fe20007ffe0ff */
[----:B------:R0:W-:Y:S01]  /*7d70*/  STL [R1+0x1a4], R14 ;  /* 0x0001a40e01007387 */ /* 0x0001e20000100800 */
[----:B------:R-:W-:Y:S01]  /*7d80*/  IMAD.MOV R3, RZ, RZ, -R3 ;  /* 0x000000ffff037224 */ /* 0x000fe200078e0a03 */
[----:B------:R-:W-:Y:S02]  /*7d90*/  IABS R15, R9 ;  /* 0x00000009000f7213 */ /* 0x000fe40000000000 */
[----:B------:R-:W-:Y:S01]  /*7da0*/  IADD3 R0, R28, 0x6b, RZ ;  /* 0x0000006b1c007810 */ /* 0x000fe20007ffe0ff */
[--C-:B------:R-:W-:Y:S01]  /*7db0*/  @!P5 IMAD.IADD R7, R7, 0x1, -R24.reuse ;  /* 0x000000010707d824 */ /* 0x100fe200078e0a18 */
[----:B------:R-:W-:Y:S01]  /*7dc0*/  ISETP.GE.AND P5, PT, R8, RZ, PT ;  /* 0x000000ff0800720c */ /* 0x000fe20003fa6270 */
[----:B------:R-:W-:Y:S01]  /*7dd0*/  IMAD R13, R24, R3, R13 ;  /* 0x00000003180d7224 */ /* 0x000fe200078e020d */
[----:B0-----:R-:W-:Y:S01]  /*7de0*/  IABS R14, R2 ;  /* 0x00000002000e7213 */ /* 0x001fe20000000000 */
[----:B------:R-:W-:Y:S01]  /*7df0*/  IMAD.MOV.U32 R8, RZ, RZ, R15 ;  /* 0x000000ffff087224 */ /* 0x000fe200078e000f */
[----:B------:R-:W-:Y:S01]  /*7e00*/  IABS R3, R0 ;  /* 0x0000000000037213 */ /* 0x000fe20000000000 */
[----:B------:R-:W-:-:S02]  /*7e10*/  @!P4 IMAD.IADD R11, R11, 0x1, -R24 ;  /* 0x000000010b0bc824 */ /* 0x000fc400078e0a18 */
[----:B------:R-:W-:Y:S01]  /*7e20*/  IMAD.HI.U32 R15, R25, R14, RZ ;  /* 0x0000000e190f7227 */ /* 0x000fe200078e00ff */
[----:B------:R-:W-:-:S03]  /*7e30*/  ISETP.GT.U32.AND P4, PT, R24, R10, PT ;  /* 0x0000000a1800720c */ /* 0x000fc60003f84070 */
[----:B------:R-:W-:Y:S01]  /*7e40*/  @!P6 IMAD.IADD R12, R12, 0x1, -R24 ;  /* 0x000000010c0ce824 */ /* 0x000fe200078e0a18 */
[----:B------:R-:W-:Y:S01]  /*7e50*/  ISETP.GT.U32.AND P6, PT, R24, R13, PT ;  /* 0x0000000d1800720c */ /* 0x000fe20003fc4070 */
[----:B------:R-:W-:-:S04]  /*7e60*/  IMAD.HI.U32 R16, R25, R3, RZ ;  /* 0x0000000319107227 */ /* 0x000fc800078e00ff */
[----:B------:R-:W-:Y:S02]  /*7e70*/  IMAD.MOV R15, RZ, RZ, -R15 ;  /* 0x000000ffff0f7224 */ /* 0x000fe400078e0a0f */
[----:B------:R-:W-:Y:S02]  /*7e80*/  IMAD.MOV.U32 R17, RZ, RZ, R11 ;  /* 0x000000ffff117224 */ /* 0x000fe400078e000b */
[----:B------:R-:W-:Y:S02]  /*7e90*/  IMAD.MOV R11, RZ, RZ, -R16 ;  /* 0x000000ffff0b7224 */ /* 0x000fe400078e0a10 */
[C---:B------:R-:W-:Y:S02]  /*7ea0*/  IMAD R14, R24.reuse, R15, R14 ;  /* 0x0000000f180e7224 */ /* 0x040fe400078e020e */
[C---:B------:R-:W-:Y:S02]  /*7eb0*/  IMAD R3, R24.reuse, R11, R3 ;  /* 0x0000000b18037224 */ /* 0x040fe400078e0203 */
[----:B------:R-:W-:Y:S01]  /*7ec0*/  @!P1 IMAD.MOV R12, RZ, RZ, -R12 ;  /* 0x000000ffff0c9224 */ /* 0x000fe200078e0a0c */
[----:B------:R-:W-:Y:S01]  /*7ed0*/  ISETP.GT.U32.AND P1, PT, R24, R14, PT ;  /* 0x0000000e1800720c */ /* 0x000fe20003f24070 */
[----:B------:R-:W-:Y:S01]  /*7ee0*/  @!P4 IMAD.IADD R10, R10, 0x1, -R24 ;  /* 0x000000010a0ac824 */ /* 0x000fe200078e0a18 */
[----:B------:R-:W-:Y:S01]  /*7ef0*/  ISETP.GE.AND P4, PT, R2, RZ, PT ;  /* 0x000000ff0200720c */ /* 0x000fe20003f86270 */
[----:B------:R-:W-:Y:S01]  /*7f00*/  @!P0 IMAD.MOV R7, RZ, RZ, -R7 ;  /* 0x000000ffff078224 */ /* 0x000fe200078e0a07 */
[----:B------:R-:W-:Y:S01]  /*7f10*/  ISETP.GT.U32.AND P0, PT, R24, R3, PT ;  /* 0x000000031800720c */ /* 0x000fe20003f04070 */
[----:B------:R-:W-:-:S04]  /*7f20*/  IMAD.HI.U32 R2, R25, R8, RZ ;  /* 0x0000000819027227 */ /* 0x000fc800078e00ff */
[----:B------:R-:W-:Y:S01]  /*7f30*/  @!P6 IMAD.IADD R13, R13, 0x1, -R24 ;  /* 0x000000010d0de824 */ /* 0x000fe200078e0a18 */
[----:B------:R-:W-:Y:S01]  /*7f40*/  IADD3 R15, R28, 0x69, RZ ;  /* 0x000000691c0f7810 */ /* 0x000fe20007ffe0ff */
[----:B------:R-:W-:-:S03]  /*7f50*/  IMAD.MOV R2, RZ, RZ, -R2 ;  /* 0x000000ffff027224 */ /* 0x000fc600078e0a02 */
[C---:B------:R-:W-:Y:S01]  /*7f60*/  ISETP.GT.U32.AND P6, PT, R24.reuse, R13, PT ;  /* 0x0000000d1800720c */ /* 0x040fe20003fc4070 */
[----:B------:R-:W-:Y:S01]  /*7f70*/  @!P2 IMAD.MOV R17, RZ, RZ, -R17 ;  /* 0x000000ffff11a224 */ /* 0x000fe200078e0a11 */
[C---:B------:R-:W-:Y:S01]  /*7f80*/  ISETP.GT.U32.AND P2, PT, R24.reuse, R10, PT ;  /* 0x0000000a1800720c */ /* 0x040fe20003f44070 */
[----:B------:R-:W-:Y:S01]  /*7f90*/  IMAD R8, R24, R2, R8 ;  /* 0x0000000218087224 */ /* 0x000fe200078e0208 */
[----:B------:R-:W-:Y:S01]  /*7fa0*/  IABS R2, R15 ;  /* 0x0000000f00027213 */ /* 0x000fe20000000000 */
[--C-:B------:R-:W-:Y:S02]  /*7fb0*/  @!P1 IMAD.IADD R14, R14, 0x1, -R24.reuse ;  /* 0x000000010e0e9824 */ /* 0x100fe400078e0a18 */
[----:B------:R-:W-:Y:S02]  /*7fc0*/  @!P0 IMAD.IADD R3, R3, 0x1, -R24 ;  /* 0x0000000103038824 */ /* 0x000fe400078e0a18 */
[----:B------:R-:W-:Y:S01]  /*7fd0*/  IMAD.HI.U32 R11, R25, R2, RZ ;  /* 0x00000002190b7227 */ /* 0x000fe200078e00ff */
[----:B------:R-:W-:-:S03]  /*7fe0*/  ISETP.GT.U32.AND P0, PT, R24, R14, PT ;  /* 0x0000000e1800720c */ /* 0x000fc60003f04070 */
[--C-:B------:R-:W-:Y:S01]  /*7ff0*/  @!P6 IMAD.IADD R13, R13, 0x1, -R24.reuse ;  /* 0x000000010d0de824 */ /* 0x100fe200078e0a18 */
[----:B------:R-:W-:Y:S01]  /*8000*/  ISETP.GT.U32.AND P6, PT, R24, R8, PT ;  /* 0x000000081800720c */ /* 0x000fe20003fc4070 */
[----:B------:R-:W-:Y:S02]  /*8010*/  IMAD.MOV R11, RZ, RZ, -R11 ;  /* 0x000000ffff0b7224 */ /* 0x000fe400078e0a0b */
[----:B------:R-:W-:Y:S01]  /*8020*/  @!P2 IMAD.IADD R10, R10, 0x1, -R24 ;  /* 0x000000010a0aa824 */ /* 0x000fe200078e0a18 */
[----:B------:R-:W-:Y:S01]  /*8030*/  ISETP.GE.AND P2, PT, R0, RZ, PT ;  /* 0x000000ff0000720c */ /* 0x000fe20003f46270 */
[----:B------:R-:W-:Y:S01]  /*8040*/  IMAD R2, R24, R11, R2 ;  /* 0x0000000b18027224 */ /* 0x000fe200078e0202 */
[----:B------:R-:W-:Y:S01]  /*8050*/  IADD3 R0, R28, 0x68, RZ ;  /* 0x000000681c007810 */ /* 0x000fe20007ffe0ff */
[----:B------:R-:W-:Y:S02]  /*8060*/  STL [R1+0x198], R17 ;  /* 0x0001981101007387 */ /* 0x000fe40000100800 */
[----:B------:R-:W-:-:S02]  /*8070*/  @!P0 IMAD.IADD R14, R14, 0x1, -R24 ;  /* 0x000000010e0e8824 */ /* 0x000fc400078e0a18 */
[----:B------:R0:W-:Y:S01]  /*8080*/  STL [R1+0x184], R12 ;  /* 0x0001840c01007387 */ /* 0x0001e20000100800 */
[----:B------:R-:W-:-:S03]  /*8090*/  ISETP.GT.U32.AND P0, PT, R24, R2, PT ;  /* 0x000000021800720c */ /* 0x000fc60003f04070 */
[----:B------:R1:W-:Y:S01]  /*80a0*/  STL [R1+0x188], R7 ;  /* 0x0001880701007387 */ /* 0x0003e20000100800 */
[----:B------:R-:W-:Y:S01]  /*80b0*/  ISETP.GE.AND P1, PT, R9, RZ, PT ;  /* 0x000000ff0900720c */ /* 0x000fe20003f26270 */
[----:B------:R-:W-:Y:S01]  /*80c0*/  @!P6 IMAD.IADD R8, R8, 0x1, -R24 ;  /* 0x000000010808e824 */ /* 0x000fe200078e0a18 */
[----:B------:R-:W-:Y:S01]  /*80d0*/  IADD3 R9, R28, 0x67, RZ ;  /* 0x000000671c097810 */ /* 0x000fe20007ffe0ff */
[----:B0-----:R-:W-:Y:S01]  /*80e0*/  IMAD.MOV.U32 R12, RZ, RZ, R10 ;  /* 0x000000ffff0c7224 */ /* 0x001fe200078e000a */
[----:B-1----:R-:W-:Y:S02]  /*80f0*/  IABS R7, R0 ;  /* 0x0000000000077213 */ /* 0x002fe40000000000 */
[----:B------:R-:W-:-:S03]  /*8100*/  ISETP.GT.U32.AND P6, PT, R24, R3, PT ;  /* 0x000000031800720c */ /* 0x000fc60003fc4070 */
[C---:B------:R-:W-:Y:S01]  /*8110*/  IMAD.HI.U32 R10, R25.reuse, R7, RZ ;  /* 0x00000007190a7227 */ /* 0x040fe200078e00ff */
[----:B------:R-:W-:Y:S02]  /*8120*/  IABS R17, R9 ;  /* 0x0000000900117213 */ /* 0x000fe40000000000 */
[----:B------:R-:W-:Y:S01]  /*8130*/  IADD3 R11, R28, 0x66, RZ ;  /* 0x000000661c0b7810 */ /* 0x000fe20007ffe0ff */
[----:B------:R-:W-:Y:S02]  /*8140*/  IMAD.MOV R10, RZ, RZ, -R10 ;  /* 0x000000ffff0a7224 */ /* 0x000fe400078e0a0a */
[----:B------:R-:W-:Y:S02]  /*8150*/  @!P0 IMAD.IADD R2, R2, 0x1, -R24 ;  /* 0x0000000102028824 */ /* 0x000fe400078e0a18 */
[C---:B------:R-:W-:Y:S01]  /*8160*/  IMAD R7, R24.reuse, R10, R7 ;  /* 0x0000000a18077224 */ /* 0x040fe200078e0207 */
[----:B------:R-:W-:Y:S01]  /*8170*/  IABS R10, R11 ;  /* 0x0000000b000a7213 */ /* 0x000fe20000000000 */
[----:B------:R-:W-:Y:S01]  /*8180*/  @!P3 IMAD.MOV R12, RZ, RZ, -R12 ;  /* 0x000000ffff0cb224 */ /* 0x000fe200078e0a0c */
[----:B------:R-:W-:Y:S01]  /*8190*/  ISETP.GT.U32.AND P3, PT, R24, R8, PT ;  /* 0x000000081800720c */ /* 0x000fe20003f64070 */
[----:B------:R-:W-:-:S04]  /*81a0*/  IMAD.HI.U32 R18, R25, R17, RZ ;  /* 0x0000001119127227 */ /* 0x000fc800078e00ff */
[----:B------:R-:W-:Y:S01]  /*81b0*/  @!P5 IMAD.MOV R13, RZ, RZ, -R13 ;  /* 0x000000ffff0dd224 */ /* 0x000fe200078e0a0d */
[C---:B------:R-:W-:Y:S01]  /*81c0*/  ISETP.GT.U32.AND P5, PT, R24.reuse, R2, PT ;  /* 0x000000021800720c */ /* 0x040fe20003fa4070 */
[----:B------:R-:W-:Y:S01]  /*81d0*/  @!P6 IMAD.IADD R3, R3, 0x1, -R24 ;  /* 0x000000010303e824 */ /* 0x000fe200078e0a18 */
[----:B------:R-:W-:Y:S01]  /*81e0*/  ISETP.GT.U32.AND P6, PT, R24, R7, PT ;  /* 0x000000071800720c */ /* 0x000fe20003fc4070 */
[----:B------:R-:W-:Y:S02]  /*81f0*/  IMAD.MOV R18, RZ, RZ, -R18 ;  /* 0x000000ffff127224 */ /* 0x000fe400078e0a12 */
[----:B------:R-:W-:Y:S01]  /*8200*/  IMAD.HI.U32 R16, R25, R10, RZ ;  /* 0x0000000a19107227 */ /* 0x000fe200078e00ff */
[----:B------:R-:W-:-:S03]  /*8210*/  ISETP.GE.AND P0, PT, R0, RZ, PT ;  /* 0x000000ff0000720c */ /* 0x000fc60003f06270 */
[C---:B------:R-:W-:Y:S02]  /*8220*/  IMAD R0, R24.reuse, R18, R17 ;  /* 0x0000001218007224 */ /* 0x040fe400078e0211 */
[----:B------:R-:W-:Y:S02]  /*8230*/  IMAD.MOV R16, RZ, RZ, -R16 ;  /* 0x000000ffff107224 */ /* 0x000fe400078e0a10 */
[----:B------:R-:W-:Y:S02]  /*8240*/  IMAD.MOV.U32 R19, RZ, RZ, R14 ;  /* 0x000000ffff137224 */ /* 0x000fe400078e000e */
[C---:B------:R-:W-:Y:S02]  /*8250*/  IMAD R10, R24.reuse, R16, R10 ;  /* 0x00000010180a7224 */ /* 0x040fe400078e020a */
[----:B------:R-:W-:Y:S01]  /*8260*/  @!P4 IMAD.MOV R19, RZ, RZ, -R19 ;  /* 0x000000ffff13c224 */ /* 0x000fe200078e0a13 */
[----:B------:R-:W-:Y:S01]  /*8270*/  ISETP.GT.U32.AND P4, PT, R24, R0, PT ;  /* 0x000000001800720c */ /* 0x000fe20003f84070 */
[----:B------:R-:W-:-:S02]  /*8280*/  @!P3 IMAD.IADD R8, R8, 0x1, -R24 ;  /* 0x000000010808b824 */ /* 0x000fc400078e0a18 */
[----:B------:R-:W-:Y:S02]  /*8290*/  @!P2 IMAD.MOV R3, RZ, RZ, -R3 ;  /* 0x000000ffff03a224 */ /* 0x000fe400078e0a03 */
[----:B------:R-:W-:Y:S01]  /*82a0*/  @!P5 IMAD.IADD R2, R2, 0x1, -R24 ;  /* 0x000000010202d824 */ /* 0x000fe200078e0a18 */
[----:B------:R-:W-:Y:S01]  /*82b0*/  ISETP.GT.U32.AND P5, PT, R24, R10, PT ;  /* 0x0000000a1800720c */ /* 0x000fe20003fa4070 */
[----:B------:R-:W-:Y:S01]  /*82c0*/  @!P1 IMAD.MOV R8, RZ, RZ, -R8 ;  /* 0x000000ffff089224 */ /* 0x000fe200078e0a08 */
[----:B------:R0:W-:Y:S01]  /*82d0*/  STL [R1+0x190], R12 ;  /* 0x0001900c01007387 */ /* 0x0001e20000100800 */
[----:B------:R-:W-:-:S03]  /*82e0*/  @!P6 IMAD.IADD R7, R7, 0x1, -R24 ;  /* 0x000000010707e824 */ /* 0x000fc600078e0a18 */
[----:B------:R-:W-:Y:S01]  /*82f0*/  STL [R1+0x180], R13 ;  /* 0x0001800d01007387 */ /* 0x000fe20000100800 */
[----:B------:R-:W-:-:S03]  /*8300*/  ISETP.GE.AND P3, PT, R15, RZ, PT ;  /* 0x000000ff0f00720c */ /* 0x000fc60003f66270 */
[----:B------:R-:W-:Y:S01]  /*8310*/  STL [R1+0x17c], R19 ;  /* 0x00017c1301007387 */ /* 0x000fe20000100800 */
[----:B0-----:R-:W-:-:S03]  /*8320*/  IADD3 R12, R28, 0x65, RZ ;  /* 0x000000651c0c7810 */ /* 0x001fc60007ffe0ff */
[----:B------:R-:W-:Y:S01]  /*8330*/  STL [R1+0x178], R3 ;  /* 0x0001780301007387 */ /* 0x000fe20000100800 */
[----:B------:R-:W-:Y:S02]  /*8340*/  ISETP.GT.U32.AND P6, PT, R24, R7, PT ;  /* 0x000000071800720c */ /* 0x000fe40003fc4070 */
[----:B------:R-:W-:Y:S01]  /*8350*/  IABS R15, R12 ;  /* 0x0000000c000f7213 */ /* 0x000fe20000000000 */
[----:B------:R0:W-:Y:S01]  /*8360*/  STL [R1+0x174], R8 ;  /* 0x0001740801007387 */ /* 0x0001e20000100800 */
[--C-:B------:R-:W-:Y:S02]  /*8370*/  @!P4 IMAD.IADD R0, R0, 0x1, -R24.reuse ;  /* 0x000000010000c824 */ /* 0x100fe400078e0a18 */
[----:B------:R-:W-:Y:S01]  /*8380*/  @!P5 IMAD.IADD R10, R10, 0x1, -R24 ;  /* 0x000000010a0ad824 */ /* 0x000fe200078e0a18 */
[----:B0-----:R-:W-:Y:S01]  /*8390*/  IADD3 R8, R28, 0x64, RZ ;  /* 0x000000641c087810 */ /* 0x001fe20007ffe0ff */
[----:B------:R-:W-:-:S03]  /*83a0*/  IMAD.HI.U32 R3, R25, R15, RZ ;  /* 0x0000000f19037227 */ /* 0x000fc600078e00ff */
[----:B------:R-:W-:Y:S01]  /*83b0*/  IABS R17, R8 ;  /* 0x0000000800117213 */ /* 0x000fe20000000000 */
[----:B------:R-:W-:Y:S01]  /*83c0*/  IMAD.MOV.U32 R14, RZ, RZ, R2 ;  /* 0x000000ffff0e7224 */ /* 0x000fe200078e0002 */
[----:B------:R-:W-:Y:S01]  /*83d0*/  ISETP.GT.U32.AND P5, PT, R24, R0, PT ;  /* 0x000000001800720c */ /* 0x000fe20003fa4070 */
[----:B------:R-:W-:Y:S02]  /*83e0*/  IMAD.MOV R3, RZ, RZ, -R3 ;  /* 0x000000ffff037224 */ /* 0x000fe400078e0a03 */
[----:B------:R-:W-:-:S04]  /*83f0*/  IMAD.HI.U32 R2, R25, R17, RZ ;  /* 0x0000001119027227 */ /* 0x000fc800078e00ff */
[----:B------:R-:W-:Y:S02]  /*8400*/  @!P6 IMAD.IADD R7, R7, 0x1, -R24 ;  /* 0x000000010707e824 */ /* 0x000fe400078e0a18 */
[C---:B------:R-:W-:Y:S02]  /*8410*/  IMAD R18, R24.reuse, R3, R15 ;  /* 0x0000000318127224 */ /* 0x040fe400078e020f */
[----:B------:R-:W-:Y:S02]  /*8420*/  IMAD.MOV R2, RZ, RZ, -R2 ;  /* 0x000000ffff027224 */ /* 0x000fe400078e0a02 */
[----:B------:R-:W-:Y:S01]  /*8430*/  @!P0 IMAD.MOV R7, RZ, RZ, -R7 ;  /* 0x000000ffff078224 */ /* 0x000fe200078e0a07 */
[C---:B------:R-:W-:Y:S01]  /*8440*/  ISETP.GT.U32.AND P0, PT, R24.reuse, R18, PT ;  /* 0x000000121800720c */ /* 0x040fe20003f04070 */
[C---:B------:R-:W-:Y:S02]  /*8450*/  IMAD R17, R24.reuse, R2, R17 ;  /* 0x0000000218117224 */ /* 0x040fe400078e0211 */
[----:B------:R-:W-:Y:S01]  /*8460*/  @!P3 IMAD.MOV R14, RZ, RZ, -R14 ;  /* 0x000000ffff0eb224 */ /* 0x000fe200078e0a0e */
[----:B------:R-:W-:Y:S01]  /*8470*/  ISETP.GT.U32.AND P3, PT, R24, R10, PT ;  /* 0x0000000a1800720c */ /* 0x000fe20003f64070 */
[----:B------:R-:W-:Y:S01]  /*8480*/  @!P5 IMAD.IADD R0, R0, 0x1, -R24 ;  /* 0x000000010000d824 */ /* 0x000fe200078e0a18 */
[----:B------:R-:W-:-:S02]  /*8490*/  ISETP.GT.U32.AND P5, PT, R24, R17, PT ;  /* 0x000000111800720c */ /* 0x000fc40003fa4070 */
[----:B------:R-:W-:Y:S02]  /*84a0*/  ISETP.GE.AND P2, PT, R9, RZ, PT ;  /* 0x000000ff0900720c */ /* 0x000fe40003f46270 */
[----:B------:R-:W-:Y:S02]  /*84b0*/  IADD3 R9, R28, 0x63, RZ ;  /* 0x000000631c097810 */ /* 0x000fe40007ffe0ff */
[----:B------:R-:W-:Y:S02]  /*84c0*/  ISETP.GE.AND P4, PT, R8, RZ, PT ;  /* 0x000000ff0800720c */ /* 0x000fe40003f86270 */
[----:B------:R-:W-:Y:S02]  /*84d0*/  IADD3 R8, R28, 0x62, RZ ;  /* 0x000000621c087810 */ /* 0x000fe40007ffe0ff */
[----:B------:R-:W-:Y:S01]  /*84e0*/  IABS R13, R9 ;  /* 0x00000009000d7213 */ /* 0x000fe20000000000 */
[----:B------:R-:W-:Y:S01]  /*84f0*/  @!P0 IMAD.IADD R18, R18, 0x1, -R24 ;  /* 0x0000000112128824 */ /* 0x000fe200078e0a18 */
[----:B------:R-:W-:-:S02]  /*8500*/  ISETP.GE.AND P1, PT, R11, RZ, PT ;  /* 0x000000ff0b00720c */ /* 0x000fc40003f26270 */
[----:B------:R-:W-:Y:S01]  /*8510*/  IADD3 R3, R28, 0x61, RZ ;  /* 0x000000611c037810 */ /* 0x000fe20007ffe0ff */
[----:B------:R-:W-:Y:S01]  /*8520*/  IMAD.HI.U32 R2, R25, R13, RZ ;  /* 0x0000000d19027227 */ /* 0x000fe200078e00ff */
[----:B------:R-:W-:Y:S01]  /*8530*/  IABS R16, R8 ;  /* 0x0000000800107213 */ /* 0x000fe20000000000 */
[----:B------:R-:W-:Y:S01]  /*8540*/  STL [R1+0x16c], R14 ;  /* 0x00016c0e01007387 */ /* 0x000fe20000100800 */
[----:B------:R-:W-:Y:S01]  /*8550*/  IABS R15, R3 ;  /* 0x00000003000f7213 */ /* 0x000fe20000000000 */
[----:B------:R-:W-:Y:S01]  /*8560*/  @!P3 IMAD.IADD R10, R10, 0x1, -R24 ;  /* 0x000000010a0ab824 */ /* 0x000fe200078e0a18 */
[----:B------:R-:W-:Y:S01]  /*8570*/  ISETP.GE.AND P3, PT, R9, RZ, PT ;  /* 0x000000ff0900720c */ /* 0x000fe20003f66270 */
[----:B------:R-:W-:Y:S01]  /*8580*/  IMAD.MOV.U32 R11, RZ, RZ, R0 ;  /* 0x000000ffff0b7224 */ /* 0x000fe200078e0000 */
[----:B------:R0:W-:Y:S01]  /*8590*/  STL [R1+0x168], R7 ;  /* 0x0001680701007387 */ /* 0x0001e20000100800 */
[----:B------:R-:W-:Y:S01]  /*85a0*/  @!P5 IMAD.IADD R17, R17, 0x1, -R24 ;  /* 0x000000011111d824 */ /* 0x000fe200078e0a18 */
[----:B------:R-:W-:Y:S01]  /*85b0*/  ISETP.GT.U32.AND P5, PT, R24, R18, PT ;  /* 0x000000121800720c */ /* 0x000fe20003fa4070 */
[----:B------:R-:W-:-:S02]  /*85c0*/  IMAD.MOV R9, RZ, RZ, -R2 ;  /* 0x000000ffff097224 */ /* 0x000fc400078e0a02 */
[----:B------:R-:W-:Y:S01]  /*85d0*/  @!P2 IMAD.MOV R11, RZ, RZ, -R11 ;  /* 0x000000ffff0ba224 */ /* 0x000fe200078e0a0b */
[----:B------:R-:W-:Y:S01]  /*85e0*/  ISETP.GT.U32.AND P2, PT, R24, R17, PT ;  /* 0x000000111800720c */ /* 0x000fe20003f44070 */
[----:B0-----:R-:W-:-:S04]  /*85f0*/  IMAD.HI.U32 R7, R25, R16, RZ ;  /* 0x0000001019077227 */ /* 0x001fc800078e00ff */
[----:B------:R-:W-:-:S04]  /*8600*/  IMAD.HI.U32 R2, R25, R15, RZ ;  /* 0x0000000f19027227 */ /* 0x000fc800078e00ff */
[----:B------:R-:W-:Y:S02]  /*8610*/  IMAD.MOV R7, RZ, RZ, -R7 ;  /* 0x000000ffff077224 */ /* 0x000fe400078e0a07 */
[C---:B------:R-:W-:Y:S02]  /*8620*/  IMAD R13, R24.reuse, R9, R13 ;  /* 0x00000009180d7224 */ /* 0x040fe400078e020d */
[----:B------:R-:W-:Y:S02]  /*8630*/  IMAD.MOV.U32 R0, RZ, RZ, R10 ;  /* 0x000000ffff007224 */ /* 0x000fe400078e000a */
[----:B------:R-:W-:Y:S02]  /*8640*/  IMAD.MOV R2, RZ, RZ, -R2 ;  /* 0x000000ffff027224 */ /* 0x000fe400078e0a02 */
[C---:B------:R-:W-:Y:S02]  /*8650*/  IMAD R16, R24.reuse, R7, R16 ;  /* 0x0000000718107224 */ /* 0x040fe400078e0210 */
[----:B------:R-:W-:Y:S01]  /*8660*/  @!P1 IMAD.MOV R0, RZ, RZ, -R0 ;  /* 0x000000ffff009224 */ /* 0x000fe200078e0a00 */
[C---:B------:R-:W-:Y:S01]  /*8670*/  ISETP.GT.U32.AND P1, PT, R24.reuse, R13, PT ;  /* 0x0000000d1800720c */ /* 0x040fe20003f24070 */
[----:B------:R-:W-:-:S02]  /*8680*/  IMAD R15, R24, R2, R15 ;  /* 0x00000002180f7224 */ /* 0x000fc400078e020f */
[--C-:B------:R-:W-:Y:S01]  /*8690*/  @!P5 IMAD.IADD R18, R18, 0x1, -R24.reuse ;  /* 0x000000011212d824 */ /* 0x100fe200078e0a18 */
[C---:B------:R-:W-:Y:S01]  /*86a0*/  ISETP.GT.U32.AND P5, PT, R24.reuse, R16, PT ;  /* 0x000000101800720c */ /* 0x040fe20003fa4070 */
[----:B------:R-:W-:Y:S01]  /*86b0*/  @!P2 IMAD.IADD R17, R17, 0x1, -R24 ;  /* 0x000000011111a824 */ /* 0x000fe200078e0a18 */
[----:B------:R-:W-:Y:S02]  /*86c0*/  ISETP.GT.U32.AND P2, PT, R24, R15, PT ;  /* 0x0000000f1800720c */ /* 0x000fe40003f44070 */
[C---:B------:R-:W-:Y:S01]  /*86d0*/  IADD3 R9, R28.reuse, 0x60, RZ ;  /* 0x000000601c097810 */ /* 0x040fe20007ffe0ff */
[----:B------:R0:W-:Y:S01]  /*86e0*/  STL [R1+0x160], R11 ;  /* 0x0001600b01007387 */ /* 0x0001e20000100800 */
[----:B------:R-:W-:-:S03]  /*86f0*/  IADD3 R2, R28, 0x5f, RZ ;  /* 0x0000005f1c027810 */ /* 0x000fc60007ffe0ff */
[--C-:B------:R-:W-:Y:S01]  /*8700*/  @!P1 IMAD.IADD R13, R13, 0x1, -R24.reuse ;  /* 0x000000010d0d9824 */ /* 0x100fe200078e0a18 */
[----:B------:R1:W-:Y:S01]  /*8710*/  STL [R1+0x164], R0 ;  /* 0x0001640001007387 */ /* 0x0003e20000100800 */
[----:B0-----:R-:W-:Y:S02]  /*8720*/  IABS R11, R9 ;  /* 0x00000009000b7213 */ /* 0x001fe40000000000 */
[----:B------:R-:W-:Y:S01]  /*8730*/  @!P5 IMAD.IADD R16, R16, 0x1, -R24 ;  /* 0x000000011010d824 */ /* 0x000fe200078e0a18 */
[----:B------:R-:W-:Y:S02]  /*8740*/  ISETP.GT.U32.AND P5, PT, R24, R13, PT ;  /* 0x0000000d1800720c */ /* 0x000fe40003fa4070 */
[----:B-1----:R-:W-:Y:S01]  /*8750*/  IABS R0, R2 ;  /* 0x0000000200007213 */ /* 0x002fe20000000000 */
[----:B------:R-:W-:Y:S01]  /*8760*/  IMAD.HI.U32 R14, R25, R11, RZ ;  /* 0x0000000b190e7227 */ /* 0x000fe200078e00ff */
[----:B------:R-:W-:-:S03]  /*8770*/  ISETP.GE.AND P1, PT, R3, RZ, PT ;  /* 0x000000ff0300720c */ /* 0x000fc60003f26270 */
[----:B------:R-:W-:Y:S01]  /*8780*/  @!P2 IMAD.IADD R15, R15, 0x1, -R24 ;  /* 0x000000010f0fa824 */ /* 0x000fe200078e0a18 */
[----:B------:R-:W-:Y:S01]  /*8790*/  ISETP.GT.U32.AND P2, PT, R24, R16, PT ;  /* 0x000000101800720c */ /* 0x000fe20003f44070 */
[----:B------:R-:W-:-:S04]  /*87a0*/  IMAD.HI.U32 R3, R25, R0, RZ ;  /* 0x0000000019037227 */ /* 0x000fc800078e00ff */
[----:B------:R-:W-:Y:S02]  /*87b0*/  IMAD.MOV R14, RZ, RZ, -R14 ;  /* 0x000000ffff0e7224 */ /* 0x000fe400078e0a0e */
[----:B------:R-:W-:Y:S02]  /*87c0*/  IMAD.MOV R3, RZ, RZ, -R3 ;  /* 0x000000ffff037224 */ /* 0x000fe400078e0a03 */
[----:B------:R-:W-:Y:S01]  /*87d0*/  IMAD R11, R24, R14, R11 ;  /* 0x0000000e180b7224 */ /* 0x000fe200078e020b */
[----:B------:R-:W-:Y:S01]  /*87e0*/  ISETP.GE.AND P6, PT, R12, RZ, PT ;  /* 0x000000ff0c00720c */ /* 0x000fe20003fc6270 */
[----:B------:R-:W-:Y:S01]  /*87f0*/  IMAD R0, R24, R3, R0 ;  /* 0x0000000318007224 */ /* 0x000fe200078e0200 */
[----:B------:R-:W-:Y:S01]  /*8800*/  IADD3 R12, R28, 0x5d, RZ ;  /* 0x0000005d1c0c7810 */ /* 0x000fe20007ffe0ff */
[--C-:B------:R-:W-:Y:S01]  /*8810*/  @!P5 IMAD.IADD R13, R13, 0x1, -R24.reuse ;  /* 0x000000010d0dd824 */ /* 0x100fe200078e0a18 */
[----:B------:R-:W-:Y:S01]  /*8820*/  ISETP.GT.U32.AND P5, PT, R24, R11, PT ;  /* 0x0000000b1800720c */ /* 0x000fe20003fa4070 */
[----:B------:R-:W-:Y:S01]  /*8830*/  IMAD.MOV.U32 R19, RZ, RZ, R17 ;  /* 0x000000ffff137224 */ /* 0x000fe200078e0011 */
[----:B------:R-:W-:Y:S01]  /*8840*/  IABS R7, R12 ;  /* 0x0000000c00077213 */ /* 0x000fe20000000000 */
[----:B------:R-:W-:Y:S01]  /*8850*/  @!P2 IMAD.IADD R16, R16, 0x1, -R24 ;  /* 0x000000011010a824 */ /* 0x000fe200078e0a18 */
[----:B------:R-:W-:Y:S01]  /*8860*/  ISETP.GT.U32.AND P2, PT, R24, R0, PT ;  /* 0x000000001800720c */ /* 0x000fe20003f44070 */
[----:B------:R-:W-:Y:S01]  /*8870*/  IMAD.MOV.U32 R20, RZ, RZ, R18 ;  /* 0x000000ffff147224 */ /* 0x000fe200078e0012 */
[----:B------:R-:W-:Y:S01]  /*8880*/  ISETP.GE.AND P0, PT, R8, RZ, PT ;  /* 0x000000ff0800720c */ /* 0x000fe20003f06270 */
[----:B------:R-:W-:Y:S01]  /*8890*/  @!P4 IMAD.MOV R19, RZ, RZ, -R19 ;  /* 0x000000ffff13c224 */ /* 0x000fe200078e0a13 */
[----:B------:R-:W-:-:S02]  /*88a0*/  IADD3 R10, R28, 0x5e, RZ ;  /* 0x0000005e1c0a7810 */ /* 0x000fc40007ffe0ff */
[----:B------:R-:W-:Y:S01]  /*88b0*/  ISETP.GE.AND P4, PT, R9, RZ, PT ;  /* 0x000000ff0900720c */ /* 0x000fe20003f86270 */
[----:B------:R-:W-:Y:S01]  /*88c0*/  IMAD.HI.U32 R9, R25, R7, RZ ;  /* 0x0000000719097227 */ /* 0x000fe200078e00ff */
[----:B------:R-:W-:-:S03]  /*88d0*/  IABS R8, R10 ;  /* 0x0000000a00087213 */ /* 0x000fc60000000000 */
[----:B------:R-:W-:Y:S01]  /*88e0*/  @!P6 IMAD.MOV R20, RZ, RZ, -R20 ;  /* 0x000000ffff14e224 */ /* 0x000fe200078e0a14 */
[----:B------:R-:W-:Y:S01]  /*88f0*/  ISETP.GT.U32.AND P6, PT, R24, R15, PT ;  /* 0x0000000f1800720c */ /* 0x000fe20003fc4070 */
[----:B------:R-:W-:Y:S02]  /*8900*/  IMAD.MOV R9, RZ, RZ, -R9 ;  /* 0x000000ffff097224 */ /* 0x000fe400078e0a09 */
[----:B------:R-:W-:Y:S02]  /*8910*/  @!P5 IMAD.IADD R11, R11, 0x1, -R24 ;  /* 0x000000010b0bd824 */ /* 0x000fe400078e0a18 */
[----:B------:R-:W-:-:S04]  /*8920*/  IMAD.HI.U32 R14, R25, R8, RZ ;  /* 0x00000008190e7227 */ /* 0x000fc800078e00ff */
[----:B------:R-:W-:Y:S02]  /*8930*/  IMAD R7, R24, R9, R7 ;  /* 0x0000000918077224 */ /* 0x000fe400078e0207 */
[----:B------:R-:W-:Y:S01]  /*8940*/  @!P2 IMAD.IADD R0, R0, 0x1, -R24 ;  /* 0x000000010000a824 */ /* 0x000fe200078e0a18 */
[C---:B------:R-:W-:Y:S01]  /*8950*/  ISETP.GT.U32.AND P2, PT, R24.reuse, R11, PT ;  /* 0x0000000b1800720c */ /* 0x040fe20003f44070 */
[----:B------:R-:W-:Y:S02]  /*8960*/  IMAD.MOV R14, RZ, RZ, -R14 ;  /* 0x000000ffff0e7224 */ /* 0x000fe400078e0a0e */
[----:B------:R-:W-:Y:S01]  /*8970*/  @!P0 IMAD.MOV R16, RZ, RZ, -R16 ;  /* 0x000000ffff108224 */ /* 0x000fe200078e0a10 */
[----:B------:R-:W-:Y:S01]  /*8980*/  ISETP.GT.U32.AND P0, PT, R24, R7, PT ;  /* 0x000000071800720c */ /* 0x000fe20003f04070 */
[----:B------:R-:W-:Y:S01]  /*8990*/  IMAD.MOV.U32 R17, RZ, RZ, R13 ;  /* 0x000000ffff117224 */ /* 0x000fe200078e000d */
[----:B------:R-:W-:Y:S01]  /*89a0*/  IADD3 R3, R28, 0x5c, RZ ;  /* 0x0000005c1c037810 */ /* 0x000fe20007ffe0ff */
[----:B------:R-:W-:-:S02]  /*89b0*/  @!P6 IMAD.IADD R15, R15, 0x1, -R24 ;  /* 0x000000010f0fe824 */ /* 0x000fc400078e0a18 */
[----:B------:R-:W-:Y:S01]  /*89c0*/  IMAD R8, R24, R14, R8 ;  /* 0x0000000e18087224 */ /* 0x000fe200078e0208 */
[----:B------:R-:W-:Y:S01]  /*89d0*/  ISETP.GE.AND P6, PT, R2, RZ, PT ;  /* 0x000000ff0200720c */ /* 0x000fe20003fc6270 */
[----:B------:R-:W-:Y:S01]  /*89e0*/  @!P3 IMAD.MOV R17, RZ, RZ, -R17 ;  /* 0x000000ffff11b224 */ /* 0x000fe200078e0a11 */
[----:B------:R-:W-:Y:S01]  /*89f0*/  IABS R2, R3 ;  /* 0x0000000300027213 */ /* 0x000fe20000000000 */
[----:B------:R-:W-:Y:S01]  /*8a00*/  @!P1 IMAD.MOV R15, RZ, RZ, -R15 ;  /* 0x000000ffff0f9224 */ /* 0x000fe200078e0a0f */
[----:B------:R-:W-:Y:S01]  /*8a10*/  IADD3 R9, R28, 0x5b, RZ ;  /* 0x0000005b1c097810 */ /* 0x000fe20007ffe0ff */
[----:B------:R-:W-:Y:S01]  /*8a20*/  STL [R1+0x11c], R20 ;  /* 0x00011c1401007387 */ /* 0x000fe20000100800 */
[C---:B------:R-:W-:Y:S01]  /*8a30*/  ISETP.GT.U32.AND P5, PT, R24.reuse, R8, PT ;  /* 0x000000081800720c */ /* 0x040fe20003fa4070 */
[----:B------:R-:W-:Y:S01]  /*8a40*/  @!P2 IMAD.IADD R11, R11, 0x1, -R24 ;  /* 0x000000010b0ba824 */ /* 0x000fe200078e0a18 */
[----:B------:R-:W-:Y:S01]  /*8a50*/  IABS R14, R9 ;  /* 0x00000009000e7213 */ /* 0x000fe20000000000 */
[----:B------:R-:W-:Y:S01]  /*8a60*/  STL [R1+0x12c], R19 ;  /* 0x00012c1301007387 */ /* 0x000fe20000100800 */
[----:B------:R-:W-:Y:S01]  /*8a70*/  ISETP.GT.U32.AND P3, PT, R24, R0, PT ;  /* 0x000000001800720c */ /* 0x000fe20003f64070 */
[----:B------:R-:W-:-:S02]  /*8a80*/  IMAD.HI.U32 R13, R25, R2, RZ ;  /* 0x00000002190d7227 */ /* 0x000fc400078e00ff */
[----:B------:R-:W-:Y:S01]  /*8a90*/  STL [R1+0x158], R17 ;  /* 0x0001581101007387 */ /* 0x000fe20000100800 */
[----:B------:R-:W-:Y:S01]  /*8aa0*/  ISETP.GE.AND P1, PT, R10, RZ, PT ;  /* 0x000000ff0a00720c */ /* 0x000fe20003f26270 */
[----:B------:R-:W-:Y:S02]  /*8ab0*/  @!P0 IMAD.IADD R7, R7, 0x1, -R24 ;  /* 0x0000000107078824 */ /* 0x000fe400078e0a18 */
[----:B------:R-:W-:Y:S01]  /*8ac0*/  STL [R1+0x134], R16 ;  /* 0x0001341001007387 */ /* 0x000fe20000100800 */
[----:B------:R-:W-:-:S03]  /*8ad0*/  IMAD.MOV R13, RZ, RZ, -R13 ;  /* 0x000000ffff0d7224 */ /* 0x000fc600078e0a0d */
[----:B------:R0:W-:Y:S01]  /*8ae0*/  STL [R1+0x138], R15 ;  /* 0x0001380f01007387 */ /* 0x0001e20000100800 */
[----:B------:R-:W-:Y:S01]  /*8af0*/  IMAD.MOV.U32 R10, RZ, RZ, R14 ;  /* 0x000000ffff0a7224 */ /* 0x000fe200078e000e */
[----:B------:R-:W-:Y:S01]  /*8b00*/  ISETP.GE.AND P2, PT, R12, RZ, PT ;  /* 0x000000ff0c00720c */ /* 0x000fe20003f46270 */
[----:B------:R-:W-:Y:S02]  /*8b10*/  IMAD R2, R24, R13, R2 ;  /* 0x0000000d18027224 */ /* 0x000fe400078e0202 */
[----:B0-----:R-:W-:Y:S02]  /*8b20*/  IMAD.MOV.U32 R15, RZ, RZ, R11 ;  /* 0x000000ffff0f7224 */ /* 0x001fe400078e000b */
[----:B------:R-:W-:-:S04]  /*8b30*/  IMAD.HI.U32 R12, R25, R10, RZ ;  /* 0x0000000a190c7227 */ /* 0x000fc800078e00ff */
[----:B------:R-:W-:Y:S01]  /*8b40*/  @!P4 IMAD.MOV R15, RZ, RZ, -R15 ;  /* 0x000000ffff0fc224 */ /* 0x000fe200078e0a0f */
[----:B------:R-:W-:Y:S01]  /*8b50*/  ISETP.GT.U32.AND P4, PT, R24, R7, PT ;  /* 0x000000071800720c */ /* 0x000fe20003f84070 */
[--C-:B------:R-:W-:Y:S02]  /*8b60*/  @!P5 IMAD.IADD R8, R8, 0x1, -R24.reuse ;  /* 0x000000010808d824 */ /* 0x100fe400078e0a18 */
[----:B------:R-:W-:Y:S01]  /*8b70*/  @!P3 IMAD.IADD R0, R0, 0x1, -R24 ;  /* 0x000000010000b824 */ /* 0x000fe200078e0a18 */
[C---:B------:R-:W-:Y:S01]  /*8b80*/  ISETP.GT.U32.AND P3, PT, R24.reuse, R2, PT ;  /* 0x000000021800720c */ /* 0x040fe20003f64070 */
[----:B------:R-:W-:Y:S01]  /*8b90*/  IMAD.MOV R12, RZ, RZ, -R12 ;  /* 0x000000ffff0c7224 */ /* 0x000fe200078e0a0c */
[C---:B------:R-:W-:Y:S02]  /*8ba0*/  ISETP.GT.U32.AND P5, PT, R24.reuse, R8, PT ;  /* 0x000000081800720c */ /* 0x040fe40003fa4070 */
[----:B------:R-:W-:Y:S01]  /*8bb0*/  ISETP.GE.AND P0, PT, R3, RZ, PT ;  /* 0x000000ff0300720c */ /* 0x000fe20003f06270 */
[----:B------:R-:W-:-:S04]  /*8bc0*/  IMAD R3, R24, R12, R10 ;  /* 0x0000000c18037224 */ /* 0x000fc800078e020a */
[----:B------:R-:W-:Y:S01]  /*8bd0*/  @!P4 IMAD.IADD R7, R7, 0x1, -R24 ;  /* 0x000000010707c824 */ /* 0x000fe200078e0a18 */
[----:B------:R-:W-:Y:S01]  /*8be0*/  ISETP.GT.U32.AND P4, PT, R24, R3, PT ;  /* 0x000000031800720c */ /* 0x000fe20003f84070 */
[----:B------:R-:W-:Y:S02]  /*8bf0*/  IMAD.MOV.U32 R13, RZ, RZ, R0 ;  /* 0x000000ffff0d7224 */ /* 0x000fe400078e0000 */
[--C-:B------:R-:W-:Y:S02]  /*8c00*/  @!P3 IMAD.IADD R2, R2, 0x1, -R24.reuse ;  /* 0x000000010202b824 */ /* 0x100fe400078e0a18 */
[----:B------:R-:W-:Y:S01]  /*8c10*/  @!P5 IMAD.IADD R8, R8, 0x1, -R24 ;  /* 0x000000010808d824 */ /* 0x000fe200078e0a18 */
[----:B------:R-:W-:Y:S01]  /*8c20*/  ISETP.GE.AND P5, PT, R9, RZ, PT ;  /* 0x000000ff0900720c */ /* 0x000fe20003fa6270 */
[----:B------:R-:W-:Y:S01]  /*8c30*/  IMAD.MOV.U32 R9, RZ, RZ, R7 ;  /* 0x000000ffff097224 */ /* 0x000fe200078e0007 */
[----:B------:R-:W-:Y:S01]  /*8c40*/  IADD3 R14, R28, 0x5a, RZ ;  /* 0x0000005a1c0e7810 */ /* 0x000fe20007ffe0ff */
[----:B------:R-:W-:Y:S01]  /*8c50*/  @!P6 IMAD.MOV R13, RZ, RZ, -R13 ;  /* 0x000000ffff0de224 */ /* 0x000fe200078e0a0d */
[----:B------:R-:W-:Y:S01]  /*8c60*/  ISETP.GT.U32.AND P3, PT, R24, R2, PT ;  /* 0x000000021800720c */ /* 0x000fe20003f64070 */
[----:B------:R-:W-:Y:S01]  /*8c70*/  @!P1 IMAD.MOV R8, RZ, RZ, -R8 ;  /* 0x000000ffff089224 */ /* 0x000fe200078e0a08 */
[----:B------:R-:W-:Y:S01]  /*8c80*/  ISETP.GE.AND P6, PT, R14, RZ, PT ;  /* 0x000000ff0e00720c */ /* 0x000fe20003fc6270 */
[----:B------:R-:W-:Y:S01]  /*8c90*/  @!P2 IMAD.MOV R9, RZ, RZ, -R9 ;  /* 0x000000ffff09a224 */ /* 0x000fe200078e0a09 */
[----:B------:R-:W-:Y:S01]  /*8ca0*/  IABS R14, R14 ;  /* 0x0000000e000e7213 */ /* 0x000fe20000000000 */
[----:B------:R-:W-:Y:S01]  /*8cb0*/  @!P4 IMAD.IADD R3, R3, 0x1, -R24 ;  /* 0x000000010303c824 */ /* 0x000fe200078e0a18 */
[----:B------:R-:W-:Y:S01]  /*8cc0*/  STL [R1+0x13c], R15 ;  /* 0x00013c0f01007387 */ /* 0x000fe20000100800 */
[----:B------:R-:W-:-:S03]  /*8cd0*/  IADD3 R0, R28, 0x58, RZ ;  /* 0x000000581c007810 */ /* 0x000fc60007ffe0ff */
[----:B------:R-:W-:Y:S01]  /*8ce0*/  STL [R1+0x140], R13 ;  /* 0x0001400d01007387 */ /* 0x000fe20000100800 */
[----:B------:R-:W-:-:S03]  /*8cf0*/  ISETP.GT.U32.AND P4, PT, R24, R3, PT ;  /* 0x000000031800720c */ /* 0x000fc60003f84070 */
[----:B------:R-:W-:Y:S01]  /*8d00*/  STL [R1+0x154], R8 ;  /* 0x0001540801007387 */ /* 0x000fe20000100800 */
[----:B------:R-:W-:-:S03]  /*8d10*/  ISETP.GE.AND P2, PT, R0, RZ, PT ;  /* 0x000000ff0000720c */ /* 0x000fc60003f46270 */
[----:B------:R0:W-:Y:S01]  /*8d20*/  STL [R1+0x408], R9 ;  /* 0x0004080901007387 */ /* 0x0001e20000100800 */
[----:B------:R-:W-:Y:S01]  /*8d30*/  IABS R0, R0 ;  /* 0x0000000000007213 */ /* 0x000fe20000000000 */
[----:B------:R-:W-:Y:S01]  /*8d40*/  @!P3 IMAD.IADD R2, R2, 0x1, -R24 ;  /* 0x000000010202b824 */ /* 0x000fe200078e0a18 */
[----:B------:R-:W-:Y:S01]  /*8d50*/  IADD3 R11, R28, 0x59, RZ ;  /* 0x000000591c0b7810 */ /* 0x000fe20007ffe0ff */
[----:B0-----:R-:W-:-:S04]  /*8d60*/  IMAD.HI.U32 R9, R25, R14, RZ ;  /* 0x0000000e19097227 */ /* 0x001fc800078e00ff */
[----:B------:R-:W-:Y:S02]  /*8d70*/  IMAD.MOV R9, RZ, RZ, -R9 ;  /* 0x000000ffff097224 */ /* 0x000fe400078e0a09 */
[----:B------:R-:W-:Y:S01]  /*8d80*/  IMAD.HI.U32 R7, R25, R0, RZ ;  /* 0x0000000019077227 */ /* 0x000fe200078e00ff */
[----:B------:R-:W-:-:S03]  /*8d90*/  ISETP.GE.AND P1, PT, R11, RZ, PT ;  /* 0x000000ff0b00720c */ /* 0x000fc60003f26270 */
[C---:B------:R-:W-:Y:S02]  /*8da0*/  IMAD R14, R24.reuse, R9, R14 ;  /* 0x00000009180e7224 */ /* 0x040fe400078e020e */
[----:B------:R-:W-:Y:S01]  /*8db0*/  IMAD.MOV.U32 R12, RZ, RZ, R2 ;  /* 0x000000ffff0c7224 */ /* 0x000fe200078e0002 */
[----:B------:R-:W-:Y:S01]  /*8dc0*/  IABS R11, R11 ;  /* 0x0000000b000b7213 */ /* 0x000fe20000000000 */
[----:B------:R-:W-:Y:S02]  /*8dd0*/  IMAD.MOV R7, RZ, RZ, -R7 ;  /* 0x000000ffff077224 */ /* 0x000fe400078e0a07 */
[----:B------:R-:W-:Y:S01]  /*8de0*/  @!P0 IMAD.MOV R12, RZ, RZ, -R12 ;  /* 0x000000ffff0c8224 */ /* 0x000fe200078e0a0c */
[C---:B------:R-:W-:Y:S01]  /*8df0*/  ISETP.GT.U32.AND P0, PT, R24.reuse, R14, PT ;  /* 0x0000000e1800720c */ /* 0x040fe20003f04070 */
[----:B------:R-:W-:Y:S02]  /*8e00*/  @!P4 IMAD.IADD R3, R3, 0x1, -R24 ;  /* 0x000000010303c824 */ /* 0x000fe400078e0a18 */
[----:B------:R-:W-:-:S02]  /*8e10*/  IMAD R0, R24, R7, R0 ;  /* 0x0000000718007224 */ /* 0x000fc400078e0200 */
[----:B------:R-:W-:Y:S02]  /*8e20*/  IMAD.MOV.U32 R9, RZ, RZ, R3 ;  /* 0x000000ffff097224 */ /* 0x000fe400078e0003 */
[----:B------:R-:W-:Y:S01]  /*8e30*/  IMAD.HI.U32 R8, R25, R11, RZ ;  /* 0x0000000b19087227 */ /* 0x000fe200078e00ff */
[----:B------:R-:W-:-:S03]  /*8e40*/  IADD3 R10, R28, 0x57, RZ ;  /* 0x000000571c0a7810 */ /* 0x000fc60007ffe0ff */
[----:B------:R-:W-:Y:S01]  /*8e50*/  @!P5 IMAD.MOV R9, RZ, RZ, -R9 ;  /* 0x000000ffff09d224 */ /* 0x000fe200078e0a09 */
[----:B------:R-:W-:Y:S01]  /*8e60*/  ISETP.GT.U32.AND P5, PT, R24, R0, PT ;  /* 0x000000001800720c */ /* 0x000fe20003fa4070 */
[----:B------:R-:W-:Y:S01]  /*8e70*/  IMAD.MOV R8, RZ, RZ, -R8 ;  /* 0x000000ffff087224 */ /* 0x000fe200078e0a08 */
[----:B------:R-:W-:Y:S01]  /*8e80*/  ISETP.GE.AND P3, PT, R10, RZ, PT ;  /* 0x000000ff0a00720c */ /* 0x000fe20003f66270 */
[----:B------:R-:W-:Y:S02]  /*8e90*/  @!P0 IMAD.IADD R14, R14, 0x1, -R24 ;  /* 0x000000010e0e8824 */ /* 0x000fe400078e0a18 */
[----:B------:R-:W-:Y:S01]  /*8ea0*/  IMAD R11, R24, R8, R11 ;  /* 0x00000008180b7224 */ /* 0x000fe200078e020b */
[----:B------:R-:W-:Y:S02]  /*8eb0*/  IABS R10, R10 ;  /* 0x0000000a000a7213 */ /* 0x000fe40000000000 */
[----:B------:R-:W-:Y:S02]  /*8ec0*/  IADD3 R13, R28, 0x55, RZ ;  /* 0x000000551c0d7810 */ /* 0x000fe40007ffe0ff */
[C---:B------:R-:W-:Y:S01]  /*8ed0*/  ISETP.GT.U32.AND P4, PT, R24.reuse, R11, PT ;  /* 0x0000000b1800720c */ /* 0x040fe20003f84070 */
[----:B------:R-:W-:Y:S01]  /*8ee0*/  IMAD.HI.U32 R2, R25, R10, RZ ;  /* 0x0000000a19027227 */ /* 0x000fe200078e00ff */
[----:B------:R-:W-:-:S02]  /*8ef0*/  ISETP.GT.U32.AND P0, PT, R24, R14, PT ;  /* 0x0000000e1800720c */ /* 0x000fc40003f04070 */
[----:B------:R-:W-:Y:S01]  /*8f00*/  IABS R16, R13 ;  /* 0x0000000d00107213 */ /* 0x000fe20000000000 */
[----:B------:R-:W-:Y:S02]  /*8f10*/  @!P5 IMAD.IADD R0, R0, 0x1, -R24 ;  /* 0x000000010000d824 */ /* 0x000fe400078e0a18 */
[----:B------:R-:W-:Y:S01]  /*8f20*/  IMAD.MOV R2, RZ, RZ, -R2 ;  /* 0x000000ffff027224 */ /* 0x000fe200078e0a02 */
[----:B------:R-:W-:Y:S01]  /*8f30*/  IADD3 R18, R28, 0x56, RZ ;  /* 0x000000561c127810 */ /* 0x000fe20007ffe0ff */
[----:B------:R-:W-:Y:S01]  /*8f40*/  IMAD.HI.U32 R7, R25, R16, RZ ;  /* 0x0000001019077227 */ /* 0x000fe200078e00ff */
[----:B------:R-:W-:-:S03]  /*8f50*/  ISETP.GT.U32.AND P5, PT, R24, R0, PT ;  /* 0x000000001800720c */ /* 0x000fc60003fa4070 */
[----:B------:R-:W-:Y:S01]  /*8f60*/  IMAD R10, R24, R2, R10 ;  /* 0x00000002180a7224 */ /* 0x000fe200078e020a */
[----:B------:R-:W-:Y:S01]  /*8f70*/  IABS R2, R18 ;  /* 0x0000001200027213 */ /* 0x000fe20000000000 */
[--C-:B------:R-:W-:Y:S02]  /*8f80*/  @!P4 IMAD.IADD R11, R11, 0x1, -R24.reuse ;  /* 0x000000010b0bc824 */ /* 0x100fe400078e0a18 */
[----:B------:R-:W-:Y:S02]  /*8f90*/  IMAD.MOV R7, RZ, RZ, -R7 ;  /* 0x000000ffff077224 */ /* 0x000fe400078e0a07 */
[----:B------:R-:W-:Y:S01]  /*8fa0*/  @!P0 IMAD.IADD R14, R14, 0x1, -R24 ;  /* 0x000000010e0e8824 */ /* 0x000fe200078e0a18 */
[C---:B------:R-:W-:Y:S01]  /*8fb0*/  ISETP.GT.U32.AND P0, PT, R24.reuse, R10, PT ;  /* 0x0000000a1800720c */ /* 0x040fe20003f04070 */
[----:B------:R0:W-:Y:S01]  /*8fc0*/  STL [R1+0x150], R12 ;  /* 0x0001500c01007387 */ /* 0x0001e20000100800 */
[C---:B------:R-:W-:Y:S01]  /*8fd0*/  ISETP.GT.U32.AND P4, PT, R24.reuse, R11, PT ;  /* 0x0000000b1800720c */ /* 0x040fe20003f84070 */
[----:B------:R-:W-:-:S02]  /*8fe0*/  IMAD R16, R24, R7, R16 ;  /* 0x0000000718107224 */ /* 0x000fc400078e0210 */
[----:B------:R-:W-:Y:S02]  /*8ff0*/  @!P5 IMAD.IADD R0, R0, 0x1, -R24 ;  /* 0x000000010000d824 */ /* 0x000fe400078e0a18 */
[----:B0-----:R-:W-:Y:S01]  /*9000*/  IMAD.HI.U32 R12, R25, R2, RZ ;  /* 0x00000002190c7227 */ /* 0x001fe200078e00ff */
[----:B------:R-:W-:-:S03]  /*9010*/  ISETP.GT.U32.AND P5, PT, R24, R16, PT ;  /* 0x000000101800720c */ /* 0x000fc60003fa4070 */
[----:B------:R-:W-:Y:S01]  /*9020*/  IMAD.MOV R12, RZ, RZ, -R12 ;  /* 0x000000ffff0c7224 */ /* 0x000fe200078e0a0c */
[----:B------:R-:W-:Y:S01]  /*9030*/  IADD3 R8, R28, 0x54, RZ ;  /* 0x000000541c087810 */ /* 0x000fe20007ffe0ff */
[----:B------:R-:W-:Y:S02]  /*9040*/  IMAD.MOV.U32 R19, RZ, RZ, R14 ;  /* 0x000000ffff137224 */ /* 0x000fe400078e000e */
[----:B------:R-:W-:Y:S02]  /*9050*/  IMAD R2, R24, R12, R2 ;  /* 0x0000000c18027224 */ /* 0x000fe400078e0202 */
[--C-:B------:R-:W-:Y:S01]  /*9060*/  @!P0 IMAD.IADD R10, R10, 0x1, -R24.reuse ;  /* 0x000000010a0a8824 */ /* 0x100fe200078e0a18 */
[----:B------:R0:W-:Y:S01]  /*9070*/  STL [R1+0x404], R9 ;  /* 0x0004040901007387 */ /* 0x0001e20000100800 */
[----:B------:R-:W-:Y:S01]  /*9080*/  @!P4 IMAD.IADD R11, R11, 0x1, -R24 ;  /* 0x000000010b0bc824 */ /* 0x000fe200078e0a18 */
[----:B------:R-:W-:Y:S01]  /*9090*/  IADD3 R3, R28, 0x53, RZ ;  /* 0x000000531c037810 */ /* 0x000fe20007ffe0ff */
[----:B------:R-:W-:Y:S01]  /*90a0*/  @!P6 IMAD.MOV R19, RZ, RZ, -R19 ;  /* 0x000000ffff13e224 */ /* 0x000fe200078e0a13 */
[----:B------:R-:W-:-:S02]  /*90b0*/  ISETP.GT.U32.AND P4, PT, R24, R2, PT ;  /* 0x000000021800720c */ /* 0x000fc40003f84070 */
[----:B------:R-:W-:Y:S02]  /*90c0*/  IADD3 R7, R28, 0x52, RZ ;  /* 0x000000521c077810 */ /* 0x000fe40007ffe0ff */
[----:B------:R-:W-:Y:S02]  /*90d0*/  ISETP.GT.U32.AND P6, PT, R24, R10, PT ;  /* 0x0000000a1800720c */ /* 0x000fe40003fc4070 */
[----:B0-----:R-:W-:Y:S01]  /*90e0*/  IABS R9, R8 ;  /* 0x0000000800097213 */ /* 0x001fe20000000000 */
[----:B------:R-:W-:Y:S01]  /*90f0*/  @!P5 IMAD.IADD R16, R16, 0x1, -R24 ;  /* 0x000000011010d824 */ /* 0x000fe200078e0a18 */
[----:B------:R-:W-:Y:S02]  /*9100*/  IABS R15, R3 ;  /* 0x00000003000f7213 */ /* 0x000fe40000000000 */
[----:B------:R-:W-:Y:S01]  /*9110*/  IABS R14, R7 ;  /* 0x00000007000e7213 */ /* 0x000fe20000000000 */
[----:B------:R-:W-:Y:S01]  /*9120*/  IMAD.HI.U32 R17, R25, R9, RZ ;  /* 0x0000000919117227 */ /* 0x000fe200078e00ff */
[----:B------:R0:W-:Y:S01]  /*9130*/  STL [R1+0x130], R19 ;  /* 0x0001301301007387 */ /* 0x0001e20000100800 */
[----:B------:R-:W-:-:S02]  /*9140*/  ISETP.GT.U32.AND P5, PT, R24, R16, PT ;  /* 0x000000101800720c */ /* 0x000fc40003fa4070 */
[----:B------:R-:W-:-:S04]  /*9150*/  IMAD.HI.U32 R12, R25, R15, RZ ;  /* 0x0000000f190c7227 */ /* 0x000fc800078e00ff */
[----:B------:R-:W-:Y:S02]  /*9160*/  IMAD.MOV R17, RZ, RZ, -R17 ;  /* 0x000000ffff117224 */ /* 0x000fe400078e0a11 */
[----:B0-----:R-:W-:Y:S02]  /*9170*/  IMAD.MOV.U32 R19, RZ, RZ, R11 ;  /* 0x000000ffff137224 */ /* 0x001fe400078e000b */
[----:B------:R-:W-:-:S04]  /*9180*/  IMAD.HI.U32 R11, R25, R14, RZ ;  /* 0x0000000e190b7227 */ /* 0x000fc800078e00ff */
[----:B------:R-:W-:Y:S02]  /*9190*/  IMAD.MOV R12, RZ, RZ, -R12 ;  /* 0x000000ffff0c7224 */ /* 0x000fe400078e0a0c */
[--C-:B------:R-:W-:Y:S02]  /*91a0*/  @!P4 IMAD.IADD R2, R2, 0x1, -R24.reuse ;  /* 0x000000010202c824 */ /* 0x100fe400078e0a18 */
[----:B------:R-:W-:Y:S02]  /*91b0*/  IMAD R9, R24, R17, R9 ;  /* 0x0000001118097224 */ /* 0x000fe400078e0209 */
[----:B------:R-:W-:Y:S02]  /*91c0*/  @!P6 IMAD.IADD R10, R10, 0x1, -R24 ;  /* 0x000000010a0ae824 */ /* 0x000fe400078e0a18 */
[----:B------:R-:W-:Y:S02]  /*91d0*/  IMAD.MOV R11, RZ, RZ, -R11 ;  /* 0x000000ffff0b7224 */ /* 0x000fe400078e0a0b */
[----:B------:R-:W-:-:S02]  /*91e0*/  IMAD R15, R24, R12, R15 ;  /* 0x0000000c180f7224 */ /* 0x000fc400078e020f */
[----:B------:R-:W-:Y:S01]  /*91f0*/  @!P1 IMAD.MOV R19, RZ, RZ, -R19 ;  /* 0x000000ffff139224 */ /* 0x000fe200078e0a13 */
[C---:B------:R-:W-:Y:S01]  /*9200*/  ISETP.GT.U32.AND P1, PT, R24.reuse, R2, PT ;  /* 0x000000021800720c */ /* 0x040fe20003f24070 */
[----:B------:R-:W-:Y:S01]  /*9210*/  IMAD.MOV.U32 R12, RZ, RZ, R10 ;  /* 0x000000ffff0c7224 */ /* 0x000fe200078e000a */
[C---:B------:R-:W-:Y:S01]  /*9220*/  ISETP.GT.U32.AND P6, PT, R24.reuse, R9, PT ;  /* 0x000000091800720c */ /* 0x040fe20003fc4070 */
[C---:B------:R-:W-:Y:S02]  /*9230*/  IMAD R14, R24.reuse, R11, R14 ;  /* 0x0000000b180e7224 */ /* 0x040fe400078e020e */
[----:B------:R-:W-:Y:S01]  /*9240*/  @!P3 IMAD.MOV R12, RZ, RZ, -R12 ;  /* 0x000000ffff0cb224 */ /* 0x000fe200078e0a0c */
[----:B------:R-:W-:Y:S01]  /*9250*/  ISETP.GT.U32.AND P3, PT, R24, R15, PT ;  /* 0x0000000f1800720c */ /* 0x000fe20003f64070 */
[----:B------:R-:W-:Y:S01]  /*9260*/  @!P5 IMAD.IADD R16, R16, 0x1, -R24 ;  /* 0x000000011010d824 */ /* 0x000fe200078e0a18 */
[----:B------:R-:W-:Y:S01]  /*9270*/  ISETP.GT.U32.AND P5, PT, R24, R14, PT ;  /* 0x0000000e1800720c */ /* 0x000fe20003fa4070 */
[----:B------:R-:W-:Y:S01]  /*9280*/  @!P2 IMAD.MOV R0, RZ, RZ, -R0 ;  /* 0x000000ffff00a224 */ /* 0x000fe200078e0a00 */
[----:B------:R-:W-:Y:S01]  /*9290*/  ISETP.GE.AND P0, PT, R18, RZ, PT ;  /* 0x000000ff1200720c */ /* 0x000fe20003f06270 */
[----:B------:R-:W-:Y:S04]  /*92a0*/  STL [R1+0x128], R19 ;  /* 0x0001281301007387 */ /* 0x000fe80000100800 */
[----:B------:R0:W-:Y:S01]  /*92b0*/  STL [R1+0x124], R0 ;  /* 0x0001240001007387 */ /* 0x0001e20000100800 */
[--C-:B------:R-:W-:Y:S01]  /*92c0*/  @!P1 IMAD.IADD R2, R2, 0x1, -R24.reuse ;  /* 0x0000000102029824 */ /* 0x100fe200078e0a18 */
[----:B------:R-:W-:Y:S01]  /*92d0*/  ISETP.GE.AND P1, PT, R3, RZ, PT ;  /* 0x000000ff0300720c */ /* 0x000fe20003f26270 */
[----:B------:R-:W-:Y:S01]  /*92e0*/  @!P6 IMAD.IADD R9, R9, 0x1, -R24 ;  /* 0x000000010909e824 */ /* 0x000fe200078e0a18 */
[----:B------:R-:W-:-:S02]  /*92f0*/  IADD3 R3, R28, 0x50, RZ ;  /* 0x000000501c037810 */ /* 0x000fc40007ffe0ff */
[----:B0-----:R-:W-:Y:S01]  /*9300*/  IADD3 R0, R28, 0x51, RZ ;  /* 0x000000511c007810 */ /* 0x001fe20007ffe0ff */
[----:B------:R-:W-:-:S03]  /*9310*/  @!P3 IMAD.IADD R15, R15, 0x1, -R24 ;  /* 0x000000010f0fb824 */ /* 0x000fc600078e0a18 */
[----:B------:R-:W-:Y:S01]  /*9320*/  IABS R10, R0 ;  /* 0x00000000000a7213 */ /* 0x000fe20000000000 */
[----:B------:R-:W-:Y:S01]  /*9330*/  IMAD.MOV.U32 R11, RZ, RZ, R2 ;  /* 0x000000ffff0b7224 */ /* 0x000fe200078e0002 */
[----:B------:R-:W-:Y:S01]  /*9340*/  ISETP.GE.AND P6, PT, R7, RZ, PT ;  /* 0x000000ff0700720c */ /* 0x000fe20003fc6270 */
[----:B------:R-:W-:Y:S01]  /*9350*/  @!P5 IMAD.IADD R14, R14, 0x1, -R24 ;  /* 0x000000010e0ed824 */ /* 0x000fe200078e0a18 */
[----:B------:R-:W-:Y:S01]  /*9360*/  ISETP.GE.AND P2, PT, R8, RZ, PT ;  /* 0x000000ff0800720c */ /* 0x000fe20003f46270 */
[----:B------:R-:W-:Y:S01]  /*9370*/  IMAD.HI.U32 R8, R25, R10, RZ ;  /* 0x0000000a19087227 */ /* 0x000fe200078e00ff */
[----:B------:R-:W-:Y:S02]  /*9380*/  IABS R7, R3 ;  /* 0x0000000300077213 */ /* 0x000fe40000000000 */
[C---:B------:R-:W-:Y:S01]  /*9390*/  ISETP.GT.U32.AND P3, PT, R24.reuse, R9, PT ;  /* 0x000000091800720c */ /* 0x040fe20003f64070 */
[----:B------:R-:W-:Y:S01]  /*93a0*/  @!P0 IMAD.MOV R11, RZ, RZ, -R11 ;  /* 0x000000ffff0b8224 */ /* 0x000fe200078e0a0b */
[----:B------:R-:W-:Y:S01]  /*93b0*/  ISETP.GT.U32.AND P0, PT, R24, R14, PT ;  /* 0x0000000e1800720c */ /* 0x000fe20003f04070 */
[----:B------:R-:W-:-:S02]  /*93c0*/  IMAD.MOV R8, RZ, RZ, -R8 ;  /* 0x000000ffff087224 */ /* 0x000fc400078e0a08 */
[----:B------:R-:W-:-:S04]  /*93d0*/  IMAD.HI.U32 R2, R25, R7, RZ ;  /* 0x0000000719027227 */ /* 0x000fc800078e00ff */
[----:B------:R-:W-:Y:S02]  /*93e0*/  IMAD R10, R24, R8, R10 ;  /* 0x00000008180a7224 */ /* 0x000fe400078e020a */
[----:B------:R-:W-:Y:S01]  /*93f0*/  IMAD.MOV R2, RZ, RZ, -R2 ;  /* 0x000000ffff027224 */ /* 0x000fe200078e0a02 */
[----:B------:R-:W-:Y:S01]  /*9400*/  ISETP.GE.AND P4, PT, R13, RZ, PT ;  /* 0x000000ff0d00720c */ /* 0x000fe20003f86270 */
[--C-:B------:R-:W-:Y:S01]  /*9410*/  @!P3 IMAD.IADD R9, R9, 0x1, -R24.reuse ;  /* 0x000000010909b824 */ /* 0x100fe200078e0a18 */
[----:B------:R-:W-:Y:S01]  /*9420*/  IADD3 R13, R28, 0x4f, RZ ;  /* 0x0000004f1c0d7810 */ /* 0x000fe20007ffe0ff */
[C---:B------:R-:W-:Y:S01]  /*9430*/  IMAD R7, R24.reuse, R2, R7 ;  /* 0x0000000218077224 */ /* 0x040fe200078e0207 */
[C---:B------:R-:W-:Y:S01]  /*9440*/  ISETP.GT.U32.AND P3, PT, R24.reuse, R10, PT ;  /* 0x0000000a1800720c */ /* 0x040fe20003f64070 */
[----:B------:R0:W-:Y:S01]  /*9450*/  STL [R1+0x120], R12 ;  /* 0x0001200c01007387 */ /* 0x0001e20000100800 */
[----:B------:R-:W-:Y:S01]  /*9460*/  ISETP.GT.U32.AND P5, PT, R24, R15, PT ;  /* 0x0000000f1800720c */ /* 0x000fe20003fa4070 */
[----:B------:R-:W-:Y:S01]  /*9470*/  @!P0 IMAD.IADD R14, R14, 0x1, -R24 ;  /* 0x000000010e0e8824 */ /* 0x000fe200078e0a18 */
[----:B------:R-:W-:Y:S01]  /*9480*/  ISETP.GT.U32.AND P0, PT, R24, R7, PT ;  /* 0x000000071800720c */ /* 0x000fe20003f04070 */
[----:B------:R1:W-:Y:S01]  /*9490*/  STL [R1+0xe8], R11 ;  /* 0x0000e80b01007387 */ /* 0x0003e20000100800 */
[----:B0-----:R-:W-:-:S02]  /*94a0*/  IABS R12, R13 ;  /* 0x0000000d000c7213 */ /* 0x001fc40000000000 */
[----:B-1----:R-:W-:-:S03]  /*94b0*/  IADD3 R11, R28, 0x4e, RZ ;  /* 0x0000004e1c0b7810 */ /* 0x002fc60007ffe0ff */
[----:B------:R-:W-:Y:S01]  /*94c0*/  IMAD.HI.U32 R2, R25, R12, RZ ;  /* 0x0000000c19027227 */ /* 0x000fe200078e00ff */
[----:B------:R-:W-:-:S03]  /*94d0*/  IABS R18, R11 ;  /* 0x0000000b00127213 */ /* 0x000fc60000000000 */
[----:B------:R-:W-:Y:S02]  /*94e0*/  IMAD.MOV R2, RZ, RZ, -R2 ;  /* 0x000000ffff027224 */ /* 0x000fe400078e0a02 */
[--C-:B------:R-:W-:Y:S02]  /*94f0*/  @!P3 IMAD.IADD R10, R10, 0x1, -R24.reuse ;  /* 0x000000010a0ab824 */ /* 0x100fe400078e0a18 */
[----:B------:R-:W-:Y:S01]  /*9500*/  @!P5 IMAD.IADD R15, R15, 0x1, -R24 ;  /* 0x000000010f0fd824 */ /* 0x000fe200078e0a18 */
[----:B------:R-:W-:Y:S01]  /*9510*/  ISETP.GE.AND P5, PT, R0, RZ, PT ;  /* 0x000000ff0000720c */ /* 0x000fe20003fa6270 */
[----:B------:R-:W-:Y:S01]  /*9520*/  IMAD.HI.U32 R8, R25, R18, RZ ;  /* 0x0000001219087227 */ /* 0x000fe200078e00ff */
[----:B------:R-:W-:-:S03]  /*9530*/  IADD3 R0, R28, 0x4d, RZ ;  /* 0x0000004d1c007810 */ /* 0x000fc60007ffe0ff */
[C---:B------:R-:W-:Y:S02]  /*9540*/  IMAD R12, R24.reuse, R2, R12 ;  /* 0x00000002180c7224 */ /* 0x040fe400078e020c */
[----:B------:R-:W-:Y:S01]  /*9550*/  @!P0 IMAD.IADD R7, R7, 0x1, -R24 ;  /* 0x0000000107078824 */ /* 0x000fe200078e0a18 */
[----:B------:R-:W-:Y:S01]  /*9560*/  ISETP.GT.U32.AND P0, PT, R24, R10, PT ;  /* 0x0000000a1800720c */ /* 0x000fe20003f04070 */
[----:B------:R-:W-:Y:S02]  /*9570*/  IMAD.MOV.U32 R17, RZ, RZ, R9 ;  /* 0x000000ffff117224 */ /* 0x000fe400078e0009 */
[----:B------:R-:W-:Y:S01]  /*9580*/  @!P4 IMAD.MOV R16, RZ, RZ, -R16 ;  /* 0x000000ffff10c224 */ /* 0x000fe200078e0a10 */
[----:B------:R-:W-:Y:S01]  /*9590*/  ISETP.GE.AND P3, PT, R3, RZ, PT ;  /* 0x000000ff0300720c */ /* 0x000fe20003f66270 */
[----:B------:R-:W-:Y:S01]  /*95a0*/  IMAD.MOV R8, RZ, RZ, -R8 ;  /* 0x000000ffff087224 */ /* 0x000fe200078e0a08 */
[----:B------:R-:W-:Y:S01]  /*95b0*/  IADD3 R3, R28, 0x4c, RZ ;  /* 0x0000004c1c037810 */ /* 0x000fe20007ffe0ff */
[----:B------:R-:W-:Y:S01]  /*95c0*/  @!P2 IMAD.MOV R17, RZ, RZ, -R17 ;  /* 0x000000ffff11a224 */ /* 0x000fe200078e0a11 */
[----:B------:R-:W-:-:S02]  /*95d0*/  IABS R2, R0 ;  /* 0x0000000000027213 */ /* 0x000fc40000000000 */
[C---:B------:R-:W-:Y:S02]  /*95e0*/  ISETP.GT.U32.AND P2, PT, R24.reuse, R7, PT ;  /* 0x000000071800720c */ /* 0x040fe40003f44070 */
[C---:B------:R-:W-:Y:S01]  /*95f0*/  ISETP.GT.U32.AND P4, PT, R24.reuse, R12, PT ;  /* 0x0000000c1800720c */ /* 0x040fe20003f84070 */
[----:B------:R0:W-:Y:S01]  /*9600*/  STL [R1+0xf0], R16 ;  /* 0x0000f01001007387 */ /* 0x0001e20000100800 */
[----:B------:R-:W-:Y:S01]  /*9610*/  IMAD R18, R24, R8, R18 ;  /* 0x0000000818127224 */ /* 0x000fe200078e0212 */
[----:B------:R-:W-:Y:S01]  /*9620*/  IABS R8, R3 ;  /* 0x0000000300087213 */ /* 0x000fe20000000000 */
[----:B------:R-:W-:-:S04]  /*9630*/  IMAD.HI.U32 R9, R25, R2, RZ ;  /* 0x0000000219097227 */ /* 0x000fc800078e00ff */
[----:B------:R-:W-:Y:S02]  /*9640*/  @!P1 IMAD.MOV R15, RZ, RZ, -R15 ;  /* 0x000000ffff0f9224 */ /* 0x000fe400078e0a0f */
[----:B0-----:R-:W-:Y:S01]  /*9650*/  IMAD.MOV.U32 R16, RZ, RZ, R14 ;  /* 0x000000ffff107224 */ /* 0x001fe200078e000e */
[----:B------:R-:W-:Y:S01]  /*9660*/  ISETP.GT.U32.AND P1, PT, R24, R18, PT ;  /* 0x000000121800720c */ /* 0x000fe20003f24070 */
[----:B------:R-:W-:Y:S01]  /*9670*/  IMAD.HI.U32 R14, R25, R8, RZ ;  /* 0x00000008190e7227 */ /* 0x000fe200078e00ff */
[----:B------:R-:W-:Y:S03]  /*9680*/  STL [R1+0x118], R17 ;  /* 0x0001181101007387 */ /* 0x000fe60000100800 */
[----:B------:R-:W-:Y:S02]  /*9690*/  @!P6 IMAD.MOV R16, RZ, RZ, -R16 ;  /* 0x000000ffff10e224 */ /* 0x000fe400078e0a10 */
[----:B------:R-:W-:-:S02]  /*96a0*/  @!P0 IMAD.IADD R10, R10, 0x1, -R24 ;  /* 0x000000010a0a8824 */ /* 0x000fc400078e0a18 */
[----:B------:R-:W-:Y:S01]  /*96b0*/  IMAD.MOV R9, RZ, RZ, -R9 ;  /* 0x000000ffff097224 */ /* 0x000fe200078e0a09 */
[----:B------:R-:W-:Y:S01]  /*96c0*/  STL [R1+0x100], R15 ;  /* 0x0001000f01007387 */ /* 0x000fe20000100800 */
[----:B------:R-:W-:Y:S02]  /*96d0*/  IMAD.MOV R14, RZ, RZ, -R14 ;  /* 0x000000ffff0e7224 */ /* 0x000fe400078e0a0e */
[--C-:B------:R-:W-:Y:S01]  /*96e0*/  @!P2 IMAD.IADD R7, R7, 0x1, -R24.reuse ;  /* 0x000000010707a824 */ /* 0x100fe200078e0a18 */
[----:B------:R0:W-:Y:S01]  /*96f0*/  STL [R1+0x114], R16 ;  /* 0x0001141001007387 */ /* 0x0001e20000100800 */
[----:B------:R-:W-:Y:S02]  /*9700*/  @!P4 IMAD.IADD R12, R12, 0x1, -R24 ;  /* 0x000000010c0cc824 */ /* 0x000fe400078e0a18 */
[C---:B------:R-:W-:Y:S02]  /*9710*/  IMAD R2, R24.reuse, R9, R2 ;  /* 0x0000000918027224 */ /* 0x040fe400078e0202 */
[----:B------:R-:W-:-:S02]  /*9720*/  IMAD R8, R24, R14, R8 ;  /* 0x0000000e18087224 */ /* 0x000fc400078e0208 */
[----:B0-----:R-:W-:Y:S01]  /*9730*/  IMAD.MOV.U32 R16, RZ, RZ, R10 ;  /* 0x000000ffff107224 */ /* 0x001fe200078e000a */
[C---:B------:R-:W-:Y:S01]  /*9740*/  ISETP.GT.U32.AND P4, PT, R24.reuse, R12, PT ;  /* 0x0000000c1800720c */ /* 0x040fe20003f84070 */
[----:B------:R-:W-:Y:S02]  /*9750*/  IMAD.MOV.U32 R15, RZ, RZ, R7 ;  /* 0x000000ffff0f7224 */ /* 0x000fe400078e0007 */
[----:B------:R-:W-:Y:S01]  /*9760*/  @!P5 IMAD.MOV R16, RZ, RZ, -R16 ;  /* 0x000000ffff10d224 */ /* 0x000fe200078e0a10 */
[----:B------:R-:W-:Y:S01]  /*9770*/  ISETP.GT.U32.AND P5, PT, R24, R2, PT ;  /* 0x000000021800720c */ /* 0x000fe20003fa4070 */
[----:B------:R-:W-:Y:S02]  /*9780*/  @!P1 IMAD.IADD R18, R18, 0x1, -R24 ;  /* 0x0000000112129824 */ /* 0x000fe400078e0a18 */
[----:B------:R-:W-:Y:S01]  /*9790*/  @!P3 IMAD.MOV R15, RZ, RZ, -R15 ;  /* 0x000000ffff0fb224 */ /* 0x000fe200078e0a0f */
[----:B------:R-:W-:Y:S02]  /*97a0*/  ISETP.GT.U32.AND P3, PT, R24, R8, PT ;  /* 0x000000081800720c */ /* 0x000fe40003f64070 */
[----:B------:R-:W-:-:S02]  /*97b0*/  ISETP.GE.AND P6, PT, R13, RZ, PT ;  /* 0x000000ff0d00720c */ /* 0x000fc40003fc6270 */
[----:B------:R-:W-:Y:S02]  /*97c0*/  ISETP.GT.U32.AND P1, PT, R24, R18, PT ;  /* 0x000000121800720c */ /* 0x000fe40003f24070 */
[----:B------:R-:W-:Y:S02]  /*97d0*/  ISETP.GE.AND P2, PT, R0, RZ, PT ;  /* 0x000000ff0000720c */ /* 0x000fe40003f46270 */
[----:B------:R-:W-:Y:S01]  /*97e0*/  IADD3 R0, R28, 0x4b, RZ ;  /* 0x0000004b1c007810 */ /* 0x000fe20007ffe0ff */
[--C-:B------:R-:W-:Y:S01]  /*97f0*/  @!P4 IMAD.IADD R12, R12, 0x1, -R24.reuse ;  /* 0x000000010c0cc824 */ /* 0x100fe200078e0a18 */
[----:B------:R-:W-:Y:S01]  /*9800*/  IADD3 R9, R28, 0x4a, RZ ;  /* 0x0000004a1c097810 */ /* 0x000fe20007ffe0ff */
[----:B------:R-:W-:Y:S01]  /*9810*/  @!P5 IMAD.IADD R2, R2, 0x1, -R24 ;  /* 0x000000010202d824 */ /* 0x000fe200078e0a18 */
[----:B------:R-:W-:Y:S01]  /*9820*/  IABS R10, R0 ;  /* 0x00000000000a7213 */ /* 0x000fe20000000000 */
[----:B------:R-:W-:Y:S01]  /*9830*/  IMAD.MOV.U32 R14, RZ, RZ, R12 ;  /* 0x000000ffff0e7224 */ /* 0x000fe200078e000c */
[----:B------:R-:W-:Y:S01]  /*9840*/  ISETP.GE.AND P0, PT, R11, RZ, PT ;  /* 0x000000ff0b00720c */ /* 0x000fe20003f06270 */
[----:B------:R-:W-:Y:S01]  /*9850*/  @!P3 IMAD.IADD R8, R8, 0x1, -R24 ;  /* 0x000000010808b824 */ /* 0x000fe200078e0a18 */
[----:B------:R-:W-:Y:S01]  /*9860*/  IABS R7, R9 ;  /* 0x0000000900077213 */ /* 0x000fe20000000000 */
[----:B------:R-:W-:Y:S01]  /*9870*/  IMAD.HI.U32 R11, R25, R10, RZ ;  /* 0x0000000a190b7227 */ /* 0x000fe200078e00ff */
[----:B------:R-:W-:-:S03]  /*9880*/  ISETP.GT.U32.AND P5, PT, R24, R2, PT ;  /* 0x000000021800720c */ /* 0x000fc60003fa4070 */
[----:B------:R-:W-:Y:S01]  /*9890*/  @!P1 IMAD.IADD R18, R18, 0x1, -R24 ;  /* 0x0000000112129824 */ /* 0x000fe200078e0a18 */
[----:B------:R-:W-:Y:S01]  /*98a0*/  ISETP.GE.AND P1, PT, R0, RZ, PT ;  /* 0x000000ff0000720c */ /* 0x000fe20003f26270 */
[----:B------:R-:W-:Y:S01]  /*98b0*/  @!P6 IMAD.MOV R14, RZ, RZ, -R14 ;  /* 0x000000ffff0ee224 */ /* 0x000fe200078e0a0e */
[----:B------:R-:W-:Y:S01]  /*98c0*/  ISETP.GT.U32.AND P6, PT, R24, R8, PT ;  /* 0x000000081800720c */ /* 0x000fe20003fc4070 */
[----:B------:R-:W-:-:S04]  /*98d0*/  IMAD.HI.U32 R0, R25, R7, RZ ;  /* 0x0000000719007227 */ /* 0x000fc800078e00ff */
[----:B------:R-:W-:Y:S02]  /*98e0*/  IMAD.MOV R11, RZ, RZ, -R11 ;  /* 0x000000ffff0b7224 */ /* 0x000fe400078e0a0b */
[----:B------:R-:W-:Y:S02]  /*98f0*/  IMAD.MOV R0, RZ, RZ, -R0 ;  /* 0x000000ffff007224 */ /* 0x000fe400078e0a00 */
[C---:B------:R-:W-:Y:S02]  /*9900*/  IMAD R10, R24.reuse, R11, R10 ;  /* 0x0000000b180a7224 */ /* 0x040fe400078e020a */
[----:B------:R-:W-:Y:S02]  /*9910*/  IMAD R7, R24, R0, R7 ;  /* 0x0000000018077224 */ /* 0x000fe400078e0207 */
[--C-:B------:R-:W-:Y:S01]  /*9920*/  @!P5 IMAD.IADD R2, R2, 0x1, -R24.reuse ;  /* 0x000000010202d824 */ /* 0x100fe200078e0a18 */
[----:B------:R-:W-:Y:S01]  /*9930*/  ISETP.GT.U32.AND P5, PT, R24, R10, PT ;  /* 0x0000000a1800720c */ /* 0x000fe20003fa4070 */
[----:B------:R-:W-:Y:S01]  /*9940*/  @!P6 IMAD.IADD R8, R8, 0x1, -R24 ;  /* 0x000000010808e824 */ /* 0x000fe200078e0a18 */
[----:B------:R-:W-:-:S02]  /*9950*/  IADD3 R13, R28, 0x49, RZ ;  /* 0x000000491c0d7810 */ /* 0x000fc40007ffe0ff */
[----:B------:R-:W-:Y:S02]  /*9960*/  ISETP.GT.U32.AND P6, PT, R24, R7, PT ;  /* 0x000000071800720c */ /* 0x000fe40003fc4070 */
[----:B------:R-:W-:Y:S02]  /*9970*/  ISETP.GE.AND P4, PT, R3, RZ, PT ;  /* 0x000000ff0300720c */ /* 0x000fe40003f86270 */
[----:B------:R-:W-:Y:S02]  /*9980*/  IABS R3, R13 ;  /* 0x0000000d00037213 */ /* 0x000fe40000000000 */
[----:B------:R-:W-:Y:S01]  /*9990*/  IADD3 R11, R28, 0x48, RZ ;  /* 0x000000481c0b7810 */ /* 0x000fe20007ffe0ff */
[----:B------:R0:W-:Y:S01]  /*99a0*/  STL [R1+0x108], R16 ;  /* 0x0001081001007387 */ /* 0x0001e20000100800 */
[----:B------:R-:W-:Y:S01]  /*99b0*/  ISETP.GE.AND P3, PT, R9, RZ, PT ;  /* 0x000000ff0900720c */ /* 0x000fe20003f66270 */
[----:B------:R-:W-:-:S04]  /*99c0*/  IMAD.HI.U32 R9, R25, R3, RZ ;  /* 0x0000000319097227 */ /* 0x000fc800078e00ff */
[--C-:B------:R-:W-:Y:S01]  /*99d0*/  @!P5 IMAD.IADD R10, R10, 0x1, -R24.reuse ;  /* 0x000000010a0ad824 */ /* 0x100fe200078e0a18 */
[----:B0-----:R-:W-:Y:S01]  /*99e0*/  IABS R16, R11 ;  /* 0x0000000b00107213 */ /* 0x001fe20000000000 */
[----:B------:R-:W-:Y:S02]  /*99f0*/  IMAD.MOV R9, RZ, RZ, -R9 ;  /* 0x000000ffff097224 */ /* 0x000fe400078e0a09 */
[----:B------:R-:W-:Y:S01]  /*9a00*/  @!P6 IMAD.IADD R7, R7, 0x1, -R24 ;  /* 0x000000010707e824 */ /* 0x000fe200078e0a18 */
[----:B------:R-:W-:Y:S01]  /*9a10*/  ISETP.GT.U32.AND P6, PT, R24, R10, PT ;  /* 0x0000000a1800720c */ /* 0x000fe20003fc4070 */
[----:B------:R-:W-:Y:S01]  /*9a20*/  IMAD.HI.U32 R19, R25, R16, RZ ;  /* 0x0000001019137227 */ /* 0x000fe200078e00ff */
[C---:B------:R-:W-:Y:S01]  /*9a30*/  IADD3 R12, R28.reuse, 0x47, RZ ;  /* 0x000000471c0c7810 */ /* 0x040fe20007ffe0ff */
[----:B------:R0:W-:Y:S01]  /*9a40*/  STL [R1+0x110], R15 ;  /* 0x0001100f01007387 */ /* 0x0001e20000100800 */
[----:B------:R-:W-:Y:S01]  /*9a50*/  IADD3 R0, R28, 0x46, RZ ;  /* 0x000000461c007810 */ /* 0x000fe20007ffe0ff */
[----:B------:R-:W-:-:S02]  /*9a60*/  IMAD R3, R24, R9, R3 ;  /* 0x0000000918037224 */ /* 0x000fc400078e0203 */
[----:B------:R-:W-:Y:S02]  /*9a70*/  IMAD.MOV R19, RZ, RZ, -R19 ;  /* 0x000000ffff137224 */ /* 0x000fe400078e0a13 */
[----:B------:R-:W-:Y:S01]  /*9a80*/  IMAD.MOV.U32 R20, RZ, RZ, R2 ;  /* 0x000000ffff147224 */ /* 0x000fe200078e0002 */
[----:B------:R1:W-:Y:S01]  /*9a90*/  STL [R1+0x10c], R14 ;  /* 0x00010c0e01007387 */ /* 0x0003e20000100800 */
[----:B------:R-:W-:Y:S01]  /*9aa0*/  @!P0 IMAD.MOV R18, RZ, RZ, -R18 ;  /* 0x000000ffff128224 */ /* 0x000fe200078e0a12 */
[----:B0-----:R-:W-:Y:S01]  /*9ab0*/  IABS R15, R12 ;  /* 0x0000000c000f7213 */ /* 0x001fe20000000000 */
[----:B------:R-:W-:Y:S01]  /*9ac0*/  @!P2 IMAD.MOV R20, RZ, RZ, -R20 ;  /* 0x000000ffff14a224 */ /* 0x000fe200078e0a14 */
[C---:B------:R-:W-:Y:S02]  /*9ad0*/  ISETP.GT.U32.AND P5, PT, R24.reuse, R3, PT ;  /* 0x000000031800720c */ /* 0x040fe40003fa4070 */
[----:B------:R-:W-:Y:S01]  /*9ae0*/  ISETP.GE.AND P0, PT, R13, RZ, PT ;  /* 0x000000ff0d00720c */ /* 0x000fe20003f06270 */
[C---:B------:R-:W-:Y:S01]  /*9af0*/  IMAD R13, R24.reuse, R19, R16 ;  /* 0x00000013180d7224 */ /* 0x040fe200078e0210 */
[----:B-1----:R-:W-:Y:S01]  /*9b00*/  IABS R14, R0 ;  /* 0x00000000000e7213 */ /* 0x002fe20000000000 */
[----:B------:R-:W-:Y:S01]  /*9b10*/  IMAD.HI.U32 R17, R25, R15, RZ ;  /* 0x0000000f19117227 */ /* 0x000fe200078e00ff */
[----:B------:R-:W-:Y:S01]  /*9b20*/  ISETP.GT.U32.AND P2, PT, R24, R7, PT ;  /* 0x000000071800720c */ /* 0x000fe20003f44070 */
[----:B------:R0:W-:Y:S02]  /*9b30*/  STL [R1+0xf4], R18 ;  /* 0x0000f41201007387 */ /* 0x0001e40000100800 */
[----:B------:R-:W-:Y:S01]  /*9b40*/  @!P6 IMAD.IADD R10, R10, 0x1, -R24 ;  /* 0x000000010a0ae824 */ /* 0x000fe200078e0a18 */
[----:B------:R-:W-:Y:S01]  /*9b50*/  ISETP.GT.U32.AND P6, PT, R24, R13, PT ;  /* 0x0000000d1800720c */ /* 0x000fe20003fc4070 */
[----:B------:R-:W-:-:S02]  /*9b60*/  IMAD.MOV R17, RZ, RZ, -R17 ;  /* 0x000000ffff117224 */ /* 0x000fc400078e0a11 */
[----:B0-----:R-:W-:Y:S02]  /*9b70*/  IMAD.MOV.U32 R18, RZ, RZ, R14 ;  /* 0x000000ffff127224 */ /* 0x001fe400078e000e */
[----:B------:R-:W-:Y:S02]  /*9b80*/  IMAD R14, R24, R17, R15 ;  /* 0x00000011180e7224 */ /* 0x000fe400078e020f */
[----:B------:R-:W-:-:S04]  /*9b90*/  IMAD.HI.U32 R2, R25, R18, RZ ;  /* 0x0000001219027227 */ /* 0x000fc800078e00ff */
[----:B------:R-:W-:Y:S02]  /*9ba0*/  IMAD.MOV.U32 R15, RZ, RZ, R10 ;  /* 0x000000ffff0f7224 */ /* 0x000fe400078e000a */
[----:B------:R-:W-:Y:S02]  /*9bb0*/  @!P5 IMAD.IADD R3, R3, 0x1, -R24 ;  /* 0x000000010303d824 */ /* 0x000fe400078e0a18 */
[----:B------:R-:W-:Y:S02]  /*9bc0*/  IMAD.MOV.U32 R17, RZ, RZ, R8 ;  /* 0x000000ffff117224 */ /* 0x000fe400078e0008 */
[----:B------:R-:W-:Y:S01]  /*9bd0*/  IMAD.MOV R2, RZ, RZ, -R2 ;  /* 0x000000ffff027224 */ /* 0x000fe200078e0a02 */
[----:B------:R-:W-:Y:S01]  /*9be0*/  IADD3 R9, R28, 0x45, RZ ;  /* 0x000000451c097810 */ /* 0x000fe20007ffe0ff */
[----:B------:R-:W-:Y:S01]  /*9bf0*/  @!P1 IMAD.MOV R15, RZ, RZ, -R15 ;  /* 0x000000ffff0f9224 */ /* 0x000fe200078e0a0f */
[----:B------:R-:W-:Y:S01]  /*9c00*/  ISETP.GT.U32.AND P1, PT, R24, R14, PT ;  /* 0x0000000e1800720c */ /* 0x000fe20003f24070 */
[----:B------:R-:W-:Y:S01]  /*9c10*/  @!P2 IMAD.IADD R7, R7, 0x1, -R24 ;  /* 0x000000010707a824 */ /* 0x000fe200078e0a18 */
[----:B------:R-:W-:Y:S01]  /*9c20*/  ISETP.GE.AND P2, PT, R12, RZ, PT ;  /* 0x000000ff0c00720c */ /* 0x000fe20003f46270 */
[----:B------:R-:W-:Y:S01]  /*9c30*/  @!P4 IMAD.MOV R17, RZ, RZ, -R17 ;  /* 0x000000ffff11c224 */ /* 0x000fe200078e0a11 */
[C---:B------:R-:W-:Y:S01]  /*9c40*/  ISETP.GT.U32.AND P5, PT, R24.reuse, R3, PT ;  /* 0x000000031800720c */ /* 0x040fe20003fa4070 */
[C---:B------:R-:W-:Y:S01]  /*9c50*/  IMAD R12, R24.reuse, R2, R18 ;  /* 0x00000002180c7224 */ /* 0x040fe200078e0212 */
[----:B------:R-:W-:Y:S01]  /*9c60*/  ISETP.GE.AND P4, PT, R11, RZ, PT ;  /* 0x000000ff0b00720c */ /* 0x000fe20003f86270 */
[----:B------:R-:W-:Y:S01]  /*9c70*/  @!P6 IMAD.IADD R13, R13, 0x1, -R24 ;  /* 0x000000010d0de824 */ /* 0x000fe200078e0a18 */
[----:B------:R-:W-:Y:S01]  /*9c80*/  IABS R16, R9 ;  /* 0x0000000900107213 */ /* 0x000fe20000000000 */
[----:B------:R-:W-:Y:S01]  /*9c90*/  IMAD.MOV.U32 R11, RZ, RZ, R7 ;  /* 0x000000ffff0b7224 */ /* 0x000fe200078e0007 */
[----:B------:R-:W-:-:S03]  /*9ca0*/  ISETP.GT.U32.AND P6, PT, R24, R12, PT ;  /* 0x0000000c1800720c */ /* 0x000fc60003fc4070 */
[----:B------:R-:W-:Y:S01]  /*9cb0*/  @!P3 IMAD.MOV R11, RZ, RZ, -R11 ;  /* 0x000000ffff0bb224 */ /* 0x000fe200078e0a0b */
[----:B------:R-:W-:Y:S01]  /*9cc0*/  ISETP.GT.U32.AND P3, PT, R24, R13, PT ;  /* 0x0000000d1800720c */ /* 0x000fe20003f64070 */
[----:B------:R-:W-:Y:S01]  /*9cd0*/  IMAD.HI.U32 R8, R25, R16, RZ ;  /* 0x0000001019087227 */ /* 0x000fe200078e00ff */
[----:B------:R-:W-:-:S03]  /*9ce0*/  IADD3 R2, R28, 0x44, RZ ;  /* 0x000000441c027810 */ /* 0x000fc60007ffe0ff */
[----:B------:R-:W-:Y:S02]  /*9cf0*/  IMAD.MOV R8, RZ, RZ, -R8 ;  /* 0x000000ffff087224 */ /* 0x000fe400078e0a08 */
[--C-:B------:R-:W-:Y:S02]  /*9d00*/  @!P1 IMAD.IADD R14, R14, 0x1, -R24.reuse ;  /* 0x000000010e0e9824 */ /* 0x100fe400078e0a18 */
[----:B------:R-:W-:Y:S01]  /*9d10*/  @!P5 IMAD.IADD R3, R3, 0x1, -R24 ;  /* 0x000000010303d824 */ /* 0x000fe200078e0a18 */
[----:B------:R-:W-:Y:S01]  /*9d20*/  ISETP.GE.AND P5, PT, R0, RZ, PT ;  /* 0x000000ff0000720c */ /* 0x000fe20003fa6270 */
[C---:B------:R-:W-:Y:S01]  /*9d30*/  IMAD R0, R24.reuse, R8, R16 ;  /* 0x0000000818007224 */ /* 0x040fe200078e0210 */
[----:B------:R-:W-:Y:S01]  /*9d40*/  ISETP.GT.U32.AND P1, PT, R24, R14, PT ;  /* 0x0000000e1800720c */ /* 0x000fe20003f24070 */
[--C-:B------:R-:W-:Y:S01]  /*9d50*/  @!P6 IMAD.IADD R12, R12, 0x1, -R24.reuse ;  /* 0x000000010c0ce824 */ /* 0x100fe200078e0a18 */
[----:B------:R-:W-:Y:S01]  /*9d60*/  IABS R16, R2 ;  /* 0x0000000200107213 */ /* 0x000fe20000000000 */
[----:B------:R-:W-:Y:S01]  /*9d70*/  @!P3 IMAD.IADD R13, R13, 0x1, -R24 ;  /* 0x000000010d0db824 */ /* 0x000fe200078e0a18 */
[----:B------:R-:W-:-:S02]  /*9d80*/  ISETP.GT.U32.AND P3, PT, R24, R0, PT ;  /* 0x000000001800720c */ /* 0x000fc40003f64070 */
[----:B------:R-:W-:Y:S01]  /*9d90*/  ISETP.GT.U32.AND P6, PT, R24, R12, PT ;  /* 0x0000000c1800720c */ /* 0x000fe20003fc4070 */
[----:B------:R-:W-:Y:S01]  /*9da0*/  IMAD.HI.U32 R18, R25, R16, RZ ;  /* 0x0000001019127227 */ /* 0x000fe200078e00ff */
[----:B------:R-:W-:Y:S01]  /*9db0*/  STL [R1+0xe4], R20 ;  /* 0x0000e41401007387 */ /* 0x000fe20000100800 */
[----:B------:R-:W-:Y:S02]  /*9dc0*/  IADD3 R10, R28, 0x42, RZ ;  /* 0x000000421c0a7810 */ /* 0x000fe40007ffe0ff */
[----:B------:R-:W-:Y:S01]  /*9dd0*/  IMAD.MOV R18, RZ, RZ, -R18 ;  /* 0x000000ffff127224 */ /* 0x000fe200078e0a12 */
[----:B------:R-:W-:Y:S01]  /*9de0*/  STL [R1+0xe0], R17 ;  /* 0x0000e01101007387 */ /* 0x000fe20000100800 */
[----:B------:R-:W-:Y:S01]  /*9df0*/  @!P1 IMAD.IADD R14, R14, 0x1, -R24 ;  /* 0x000000010e0e9824 */ /* 0x000fe200078e0a18 */
[----:B------:R-:W-:Y:S02]  /*9e00*/  IABS R8, R10 ;  /* 0x0000000a00087213 */ /* 0x000fe40000000000 */
[----:B------:R0:W-:Y:S01]  /*9e10*/  STL [R1+0xd8], R15 ;  /* 0x0000d80f01007387 */ /* 0x0001e20000100800 */
[----:B------:R-:W-:Y:S01]  /*9e20*/  ISETP.GE.AND P1, PT, R9, RZ, PT ;  /* 0x000000ff0900720c */ /* 0x000fe20003f26270 */
[----:B------:R-:W-:-:S02]  /*9e30*/  IMAD R9, R24, R18, R16 ;  /* 0x0000001218097224 */ /* 0x000fc400078e0210 */
[----:B------:R1:W-:Y:S01]  /*9e40*/  STL [R1+0xd4], R11 ;  /* 0x0000d40b01007387 */ /* 0x0003e20000100800 */
[--C-:B------:R-:W-:Y:S01]  /*9e50*/  @!P3 IMAD.IADD R0, R0, 0x1, -R24.reuse ;  /* 0x000000010000b824 */ /* 0x100fe200078e0a18 */
[C---:B0-----:R-:W-:Y:S02]  /*9e60*/  IADD3 R15, R28.reuse, 0x43, RZ ;  /* 0x000000431c0f7810 */ /* 0x041fe40007ffe0ff */
[----:B-1----:R-:W-:Y:S01]  /*9e70*/  IADD3 R11, R28, 0x41, RZ ;  /* 0x000000411c0b7810 */ /* 0x002fe20007ffe0ff */
[C---:B------:R-:W-:Y:S01]  /*9e80*/  IMAD.HI.U32 R19, R25.reuse, R8, RZ ;  /* 0x0000000819137227 */ /* 0x040fe200078e00ff */
[----:B------:R-:W-:Y:S02]  /*9e90*/  IABS R17, R15 ;  /* 0x0000000f00117213 */ /* 0x000fe40000000000 */
[----:B------:R-:W-:Y:S01]  /*9ea0*/  IABS R7, R11 ;  /* 0x0000000b00077213 */ /* 0x000fe20000000000 */
[----:B------:R-:W-:Y:S01]  /*9eb0*/  @!P6 IMAD.IADD R12, R12, 0x1, -R24 ;  /* 0x000000010c0ce824 */ /* 0x000fe200078e0a18 */
[C---:B------:R-:W-:Y:S01]  /*9ec0*/  ISETP.GT.U32.AND P6, PT, R24.reuse, R9, PT ;  /* 0x000000091800720c */ /* 0x040fe20003fc4070 */
[----:B------:R-:W-:Y:S01]  /*9ed0*/  @!P0 IMAD.MOV R3, RZ, RZ, -R3 ;  /* 0x000000ffff038224 */ /* 0x000fe200078e0a03 */
[----:B------:R-:W-:Y:S01]  /*9ee0*/  ISETP.GT.U32.AND P0, PT, R24, R0, PT ;  /* 0x000000001800720c */ /* 0x000fe20003f04070 */
[----:B------:R-:W-:-:S04]  /*9ef0*/  IMAD.HI.U32 R16, R25, R17, RZ ;  /* 0x0000001119107227 */ /* 0x000fc800078e00ff */
[----:B------:R-:W-:-:S04]  /*9f00*/  IMAD.HI.U32 R18, R25, R7, RZ ;  /* 0x0000000719127227 */ /* 0x000fc800078e00ff */
[----:B------:R-:W-:Y:S02]  /*9f10*/  IMAD.MOV R19, RZ, RZ, -R19 ;  /* 0x000000ffff137224 */ /* 0x000fe400078e0a13 */
[----:B------:R-:W-:Y:S02]  /*9f20*/  IMAD.MOV R16, RZ, RZ, -R16 ;  /* 0x000000ffff107224 */ /* 0x000fe400078e0a10 */
[----:B------:R-:W-:Y:S02]  /*9f30*/  IMAD.MOV R18, RZ, RZ, -R18 ;  /* 0x000000ffff127224 */ /* 0x000fe400078e0a12 */
[----:B------:R-:W-:Y:S01]  /*9f40*/  IMAD R8, R24, R19, R8 ;  /* 0x0000001318087224 */ /* 0x000fe200078e0208 */
[----:B------:R-:W-:Y:S01]  /*9f50*/  ISETP.GE.AND P3, PT, R2, RZ, PT ;  /* 0x000000ff0200720c */ /* 0x000fe20003f66270 */
[C---:B------:R-:W-:Y:S02]  /*9f60*/  IMAD R16, R24.reuse, R16, R17 ;  /* 0x0000001018107224 */ /* 0x040fe400078e0211 */
[----:B------:R-:W-:-:S02]  /*9f70*/  IMAD R7, R24, R18, R7 ;  /* 0x0000001218077224 */ /* 0x000fc400078e0207 */
[----:B------:R-:W-:Y:S01]  /*9f80*/  @!P2 IMAD.MOV R14, RZ, RZ, -R14 ;  /* 0x000000ffff0ea224 */ /* 0x000fe200078e0a0e */
[----:B------:R-:W-:Y:S01]  /*9f90*/  ISETP.GT.U32.AND P2, PT, R24, R8, PT ;  /* 0x000000081800720c */ /* 0x000fe20003f44070 */
[--C-:B------:R-:W-:Y:S01]  /*9fa0*/  @!P6 IMAD.IADD R9, R9, 0x1, -R24.reuse ;  /* 0x000000010909e824 */ /* 0x100fe200078e0a18 */
[----:B------:R-:W-:Y:S01]  /*9fb0*/  IADD3 R2, R28, 0x40, RZ ;  /* 0x000000401c027810 */ /* 0x000fe20007ffe0ff */
[----:B------:R-:W-:Y:S01]  /*9fc0*/  IMAD.MOV.U32 R20, RZ, RZ, R13 ;  /* 0x000000ffff147224 */ /* 0x000fe200078e000d */
[----:B------:R-:W-:Y:S01]  /*9fd0*/  ISETP.GT.U32.AND P6, PT, R24, R16, PT ;  /* 0x000000101800720c */ /* 0x000fe20003fc4070 */
[----:B------:R-:W-:Y:S01]  /*9fe0*/  @!P0 IMAD.IADD R0, R0, 0x1, -R24 ;  /* 0x0000000100008824 */ /* 0x000fe200078e0a18 */
[C---:B------:R-:W-:Y:S01]  /*9ff0*/  ISETP.GT.U32.AND P0, PT, R24.reuse, R7, PT ;  /* 0x000000071800720c */ /* 0x040fe20003f04070 */
[----:B------:R-:W-:Y:S01]  /*a000*/  @!P4 IMAD.MOV R20, RZ, RZ, -R20 ;  /* 0x000000ffff14c224 */ /* 0x000fe200078e0a14 */
[----:B------:R-:W-:Y:S02]  /*a010*/  IABS R18, R2 ;  /* 0x0000000200127213 */ /* 0x000fe40000000000 */
[----:B------:R-:W-:-:S02]  /*a020*/  ISETP.GT.U32.AND P4, PT, R24, R9, PT ;  /* 0x000000091800720c */ /* 0x000fc40003f84070 */
[----:B------:R-:W-:Y:S01]  /*a030*/  IADD3 R17, R28, 0x3f, RZ ;  /* 0x0000003f1c117810 */ /* 0x000fe20007ffe0ff */
[----:B------:R-:W-:Y:S01]  /*a040*/  IMAD.MOV.U32 R13, RZ, RZ, R18 ;  /* 0x000000ffff0d7224 */ /* 0x000fe200078e0012 */
[----:B------:R0:W-:Y:S01]  /*a050*/  STL [R1+0xd0], R3 ;  /* 0x0000d00301007387 */ /* 0x0001e20000100800 */
[----:B------:R-:W-:Y:S02]  /*a060*/  IMAD.MOV.U32 R18, RZ, RZ, R12 ;  /* 0x000000ffff127224 */ /* 0x000fe400078e000c */
[----:B------:R-:W-:Y:S02]  /*a070*/  @!P2 IMAD.IADD R8, R8, 0x1, -R24 ;  /* 0x000000010808a824 */ /* 0x000fe400078e0a18 */
[----:B------:R-:W-:Y:S01]  /*a080*/  IMAD.HI.U32 R12, R25, R13, RZ ;  /* 0x0000000d190c7227 */ /* 0x000fe200078e00ff */
[----:B0-----:R-:W-:-:S03]  /*a090*/  IABS R3, R17 ;  /* 0x0000001100037213 */ /* 0x001fc60000000000 */
[--C-:B------:R-:W-:Y:S01]  /*a0a0*/  @!P6 IMAD.IADD R16, R16, 0x1, -R24.reuse ;  /* 0x000000011010e824 */ /* 0x100fe200078e0a18 */
[----:B------:R-:W-:Y:S01]  /*a0b0*/  ISETP.GE.AND P6, PT, R11, RZ, PT ;  /* 0x000000ff0b00720c */ /* 0x000fe20003fc6270 */
[----:B------:R-:W-:Y:S01]  /*a0c0*/  @!P0 IMAD.IADD R7, R7, 0x1, -R24 ;  /* 0x0000000107078824 */ /* 0x000fe200078e0a18 */
[----:B------:R-:W-:Y:S01]  /*a0d0*/  ISETP.GT.U32.AND P0, PT, R24, R8, PT ;  /* 0x000000081800720c */ /* 0x000fe20003f04070 */
[----:B------:R-:W-:Y:S02]  /*a0e0*/  IMAD.MOV R12, RZ, RZ, -R12 ;  /* 0x000000ffff0c7224 */ /* 0x000fe400078e0a0c */
[----:B------:R-:W-:Y:S02]  /*a0f0*/  @!P4 IMAD.IADD R9, R9, 0x1, -R24 ;  /* 0x000000010909c824 */ /* 0x000fe400078e0a18 */
[----:B------:R-:W-:Y:S01]  /*a100*/  IMAD.HI.U32 R11, R25, R3, RZ ;  /* 0x00000003190b7227 */ /* 0x000fe200078e00ff */
[----:B------:R-:W-:Y:S01]  /*a110*/  ISETP.GE.AND P4, PT, R10, RZ, PT ;  /* 0x000000ff0a00720c */ /* 0x000fe20003f86270 */
[----:B------:R-:W-:Y:S02]  /*a120*/  STL [R1+0xcc], R20 ;  /* 0x0000cc1401007387 */ /* 0x000fe40000100800 */
[----:B------:R-:W-:-:S02]  /*a130*/  IMAD R10, R24, R12, R13 ;  /* 0x0000000c180a7224 */ /* 0x000fc400078e020d */
[----:B------:R-:W-:Y:S02]  /*a140*/  IMAD.MOV R11, RZ, RZ, -R11 ;  /* 0x000000ffff0b7224 */ /* 0x000fe400078e0a0b */
[----:B------:R-:W-:Y:S01]  /*a150*/  IMAD.MOV.U32 R13, RZ, RZ, R9 ;  /* 0x000000ffff0d7224 */ /* 0x000fe200078e0009 */
[----:B------:R0:W-:Y:S01]  /*a160*/  STL [R1+0xc8], R14 ;  /* 0x0000c80e01007387 */ /* 0x0001e20000100800 */
[C---:B------:R-:W-:Y:S02]  /*a170*/  ISETP.GT.U32.AND P2, PT, R24.reuse, R16, PT ;  /* 0x000000101800720c */ /* 0x040fe40003f44070 */
[----:B------:R-:W-:Y:S01]  /*a180*/  @!P3 IMAD.MOV R13, RZ, RZ, -R13 ;  /* 0x000000ffff0db224 */ /* 0x000fe200078e0a0d */
[----:B------:R-:W-:Y:S01]  /*a190*/  ISETP.GT.U32.AND P3, PT, R24, R10, PT ;  /* 0x0000000a1800720c */ /* 0x000fe20003f64070 */
[----:B------:R-:W-:Y:S02]  /*a1a0*/  @!P0 IMAD.IADD R8, R8, 0x1, -R24 ;  /* 0x0000000108088824 */ /* 0x000fe400078e0a18 */
[----:B0-----:R-:W-:-:S02]  /*a1b0*/  IMAD.MOV.U32 R14, RZ, RZ, R0 ;  /* 0x000000ffff0e7224 */ /* 0x001fc400078e0000 */
[----:B------:R-:W-:-:S05]  /*a1c0*/  IMAD R0, R24, R11, R3 ;  /* 0x0000000b18007224 */ /* 0x000fca00078e0203 */
[----:B------:R-:W-:-:S03]  /*a1d0*/  ISETP.GT.U32.AND P0, PT, R24, R0, PT ;  /* 0x000000001800720c */ /* 0x000fc60003f04070 */
[----:B------:R-:W-:Y:S01]  /*a1e0*/  @!P3 IMAD.IADD R10, R10, 0x1, -R24 ;  /* 0x000000010a0ab824 */ /* 0x000fe200078e0a18 */
[----:B------:R-:W-:Y:S01]  /*a1f0*/  IADD3 R9, R28, 0x3d, RZ ;  /* 0x0000003d1c097810 */ /* 0x000fe20007ffe0ff */
[----:B------:R-:W-:Y:S02]  /*a200*/  @!P5 IMAD.MOV R18, RZ, RZ, -R18 ;  /* 0x000000ffff12d224 */ /* 0x000fe400078e0a12 */
[----:B------:R-:W-:Y:S01]  /*a210*/  @!P2 IMAD.IADD R16, R16, 0x1, -R24 ;  /* 0x000000011010a824 */ /* 0x000fe200078e0a18 */
[----:B------:R-:W-:Y:S01]  /*a220*/  ISETP.GE.AND P2, PT, R2, RZ, PT ;  /* 0x000000ff0200720c */ /* 0x000fe20003f46270 */
[----:B------:R-:W-:Y:S01]  /*a230*/  @!P1 IMAD.MOV R14, RZ, RZ, -R14 ;  /* 0x000000ffff0e9224 */ /* 0x000fe200078e0a0e */
[----:B------:R-:W-:Y:S02]  /*a240*/  IABS R2, R9 ;  /* 0x0000000900027213 */ /* 0x000fe40000000000 */
[C---:B------:R-:W-:Y:S01]  /*a250*/  IADD3 R12, R28.reuse, 0x3e, RZ ;  /* 0x0000003e1c0c7810 */ /* 0x040fe20007ffe0ff */
[----:B------:R-:W-:Y:S01]  /*a260*/  STL [R1+0xc4], R18 ;  /* 0x0000c41201007387 */ /* 0x000fe20000100800 */
[----:B------:R-:W-:Y:S01]  /*a270*/  IADD3 R11, R28, 0x3c, RZ ;  /* 0x0000003c1c0b7810 */ /* 0x000fe20007ffe0ff */
[----:B------:R-:W-:Y:S01]  /*a280*/  @!P0 IMAD.IADD R0, R0, 0x1, -R24 ;  /* 0x0000000100008824 */ /* 0x000fe200078e0a18 */
[----:B------:R-:W-:Y:S01]  /*a290*/  ISETP.GT.U32.AND P0, PT, R24, R10, PT ;  /* 0x0000000a1800720c */ /* 0x000fe20003f04070 */
[----:B------:R0:W-:Y:S01]  /*a2a0*/  STL [R1+0xc0], R14 ;  /* 0x0000c00e01007387 */ /* 0x0001e20000100800 */
[----:B------:R-:W-:-:S02]  /*a2b0*/  ISETP.GE.AND P5, PT, R15, RZ, PT ;  /* 0x000000ff0f00720c */ /* 0x000fc40003fa6270 */
[----:B------:R-:W-:Y:S01]  /*a2c0*/  IABS R3, R12 ;  /* 0x0000000c00037213 */ /* 0x000fe20000000000 */
[----:B------:R1:W-:Y:S01]  /*a2d0*/  STL [R1+0xbc], R13 ;  /* 0x0000bc0d01007387 */ /* 0x0003e20000100800 */
[----:B------:R-:W-:Y:S01]  /*a2e0*/  ISETP.GE.AND P3, PT, R12, RZ, PT ;  /* 0x000000ff0c00720c */ /* 0x000fe20003f66270 */
[----:B0-----:R-:W-:Y:S01]  /*a2f0*/  IMAD.HI.U32 R14, R25, R2, RZ ;  /* 0x00000002190e7227 */ /* 0x001fe200078e00ff */
[----:B-1----:R-:W-:-:S03]  /*a300*/  IABS R13, R11 ;  /* 0x0000000b000d7213 */ /* 0x002fc60000000000 */
[----:B------:R-:W-:Y:S02]  /*a310*/  IMAD.MOV R12, RZ, RZ, -R14 ;  /* 0x000000ffff0c7224 */ /* 0x000fe400078e0a0e */
[----:B------:R-:W-:-:S04]  /*a320*/  IMAD.HI.U32 R15, R25, R3, RZ ;  /* 0x00000003190f7227 */ /* 0x000fc800078e00ff */
[----:B------:R-:W-:Y:S02]  /*a330*/  IMAD.MOV.U32 R14, RZ, RZ, R8 ;  /* 0x000000ffff0e7224 */ /* 0x000fe400078e0008 */
[----:B------:R-:W-:-:S04]  /*a340*/  IMAD.HI.U32 R8, R25, R13, RZ ;  /* 0x0000000d19087227 */ /* 0x000fc800078e00ff */
[----:B------:R-:W-:Y:S02]  /*a350*/  IMAD.MOV.U32 R18, RZ, RZ, R16 ;  /* 0x000000ffff127224 */ /* 0x000fe400078e0010 */
[----:B------:R-:W-:Y:S02]  /*a360*/  IMAD.MOV R15, RZ, RZ, -R15 ;  /* 0x000000ffff0f7224 */ /* 0x000fe400078e0a0f */
[----:B------:R-:W-:Y:S02]  /*a370*/  IMAD.MOV R8, RZ, RZ, -R8 ;  /* 0x000000ffff087224 */ /* 0x000fe400078e0a08 */
[----:B------:R-:W-:Y:S02]  /*a380*/  @!P0 IMAD.IADD R10, R10, 0x1, -R24 ;  /* 0x000000010a0a8824 */ /* 0x000fe400078e0a18 */
[----:B------:R-:W-:Y:S01]  /*a390*/  @!P5 IMAD.MOV R18, RZ, RZ, -R18 ;  /* 0x000000ffff12d224 */ /* 0x000fe200078e0a12 */
[C---:B------:R-:W-:Y:S01]  /*a3a0*/  ISETP.GT.U32.AND P5, PT, R24.reuse, R0, PT ;  /* 0x000000001800720c */ /* 0x040fe20003fa4070 */
[----:B------:R-:W-:-:S02]  /*a3b0*/  IMAD R3, R24, R15, R3 ;  /* 0x0000000f18037224 */ /* 0x000fc400078e0203 */
[C---:B------:R-:W-:Y:S02]  /*a3c0*/  IMAD R8, R24.reuse, R8, R13 ;  /* 0x0000000818087224 */ /* 0x040fe400078e020d */
[----:B------:R-:W-:Y:S02]  /*a3d0*/  IMAD.MOV.U32 R15, RZ, RZ, R10 ;  /* 0x000000ffff0f7224 */ /* 0x000fe400078e000a */
[C---:B------:R-:W-:Y:S02]  /*a3e0*/  IMAD R2, R24.reuse, R12, R2 ;  /* 0x0000000c18027224 */ /* 0x040fe400078e0202 */
[----:B------:R-:W-:Y:S01]  /*a3f0*/  @!P2 IMAD.MOV R15, RZ, RZ, -R15 ;  /* 0x000000ffff0fa224 */ /* 0x000fe200078e0a0f */
[C---:B------:R-:W-:Y:S01]  /*a400*/  ISETP.GT.U32.AND P2, PT, R24.reuse, R8, PT ;  /* 0x000000081800720c */ /* 0x040fe20003f44070 */
[----:B------:R-:W-:Y:S01]  /*a410*/  @!P4 IMAD.MOV R14, RZ, RZ, -R14 ;  /* 0x000000ffff0ec224 */ /* 0x000fe200078e0a0e */
[C---:B------:R-:W-:Y:S02]  /*a420*/  ISETP.GT.U32.AND P4, PT, R24.reuse, R3, PT ;  /* 0x000000031800720c */ /* 0x040fe40003f84070 */
[----:B------:R-:W-:Y:S01]  /*a430*/  ISETP.GT.U32.AND P0, PT, R24, R2, PT ;  /* 0x000000021800720c */ /* 0x000fe20003f04070 */
[----:B------:R-:W-:Y:S01]  /*a440*/  @!P5 IMAD.IADD R0, R0, 0x1, -R24 ;  /* 0x000000010000d824 */ /* 0x000fe200078e0a18 */
[----:B------:R-:W-:-:S02]  /*a450*/  ISETP.GT.U32.AND P1, PT, R24, R7, PT ;  /* 0x000000071800720c */ /* 0x000fc40003f24070 */
[----:B------:R-:W-:Y:S02]  /*a460*/  ISETP.GE.AND P5, PT, R11, RZ, PT ;  /* 0x000000ff0b00720c */ /* 0x000fe40003fa6270 */
[----:B------:R-:W-:-:S03]  /*a470*/  IADD3 R11, R28, 0x3a, RZ ;  /* 0x0000003a1c0b7810 */ /* 0x000fc60007ffe0ff */
[--C-:B------:R-:W-:Y:S01]  /*a480*/  @!P2 IMAD.IADD R8, R8, 0x1, -R24.reuse ;  /* 0x000000010808a824 */ /* 0x100fe200078e0a18 */
[----:B------:R-:W-:Y:S01]  /*a490*/  IABS R20, R11 ;  /* 0x0000000b00147213 */ /* 0x000fe20000000000 */
[--C-:B------:R-:W-:Y:S02]  /*a4a0*/  @!P4 IMAD.IADD R3, R3, 0x1, -R24.reuse ;  /* 0x000000010303c824 */ /* 0x100fe400078e0a18 */
[----:B------:R-:W-:Y:S01]  /*a4b0*/  @!P0 IMAD.IADD R2, R2, 0x1, -R24 ;  /* 0x0000000102028824 */ /* 0x000fe200078e0a18 */
[C---:B------:R-:W-:Y:S01]  /*a4c0*/  ISETP.GT.U32.AND P2, PT, R24.reuse, R8, PT ;  /* 0x000000081800720c */ /* 0x040fe20003f44070 */
[----:B------:R-:W-:Y:S01]  /*a4d0*/  IMAD.HI.U32 R10, R25, R20, RZ ;  /* 0x00000014190a7227 */ /* 0x000fe200078e00ff */
[----:B------:R-:W-:-:S03]  /*a4e0*/  ISETP.GT.U32.AND P4, PT, R24, R3, PT ;  /* 0x000000031800720c */ /* 0x000fc60003f84070 */
[----:B------:R-:W-:Y:S01]  /*a4f0*/  @!P1 IMAD.IADD R7, R7, 0x1, -R24 ;  /* 0x0000000107079824 */ /* 0x000fe200078e0a18 */
[----:B------:R-:W-:Y:S01]  /*a500*/  ISETP.GE.AND P1, PT, R17, RZ, PT ;  /* 0x000000ff1100720c */ /* 0x000fe20003f26270 */
[----:B------:R-:W-:Y:S01]  /*a510*/  IMAD.MOV R10, RZ, RZ, -R10 ;  /* 0x000000ffff0a7224 */ /* 0x000fe200078e0a0a */
[----:B------:R-:W-:Y:S01]  /*a520*/  ISETP.GT.U32.AND P0, PT, R24, R2, PT ;  /* 0x000000021800720c */ /* 0x000fe20003f04070 */
[----:B------:R-:W-:Y:S01]  /*a530*/  STL [R1+0xb8], R18 ;  /* 0x0000b81201007387 */ /* 0x000fe20000100800 */
[----:B------:R-:W-:Y:S01]  /*a540*/  IADD3 R12, R28, 0x3b, RZ ;  /* 0x0000003b1c0c7810 */ /* 0x000fe20007ffe0ff */
[----:B------:R-:W-:Y:S02]  /*a550*/  IMAD R20, R24, R10, R20 ;  /* 0x0000000a18147224 */ /* 0x000fe400078e0214 */
[----:B------:R0:W-:Y:S01]  /*a560*/  STL [R1+0x98], R14 ;  /* 0x0000980e01007387 */ /* 0x0001e20000100800 */
[----:B------:R-:W-:Y:S01]  /*a570*/  @!P6 IMAD.MOV R7, RZ, RZ, -R7 ;  /* 0x000000ffff07e224 */ /* 0x000fe200078e0a07 */
[----:B------:R-:W-:Y:S01]  /*a580*/  ISETP.GE.AND P6, PT, R9, RZ, PT ;  /* 0x000000ff0900720c */ /* 0x000fe20003fc6270 */
[----:B------:R-:W-:Y:S01]  /*a590*/  @!P2 IMAD.IADD R8, R8, 0x1, -R24 ;  /* 0x000000010808a824 */ /* 0x000fe200078e0a18 */
[----:B------:R-:W-:-:S02]  /*a5a0*/  IABS R19, R12 ;  /* 0x0000000c00137213 */ /* 0x000fc40000000000 */
[----:B------:R-:W-:Y:S02]  /*a5b0*/  IADD3 R9, R28, 0x39, RZ ;  /* 0x000000391c097810 */ /* 0x000fe40007ffe0ff */
[----:B------:R-:W-:Y:S01]  /*a5c0*/  ISETP.GT.U32.AND P2, PT, R24, R20, PT ;  /* 0x000000141800720c */ /* 0x000fe20003f44070 */
[----:B0-----:R-:W-:Y:S01]  /*a5d0*/  IMAD.MOV.U32 R14, RZ, RZ, R0 ;  /* 0x000000ffff0e7224 */ /* 0x001fe200078e0000 */
[----:B------:R0:W-:Y:S01]  /*a5e0*/  STL [R1+0x9c], R7 ;  /* 0x00009c0701007387 */ /* 0x0001e20000100800 */
[----:B------:R-:W-:Y:S02]  /*a5f0*/  @!P4 IMAD.IADD R3, R3, 0x1, -R24 ;  /* 0x000000010303c824 */ /* 0x000fe400078e0a18 */
[----:B------:R-:W-:Y:S01]  /*a600*/  @!P1 IMAD.MOV R14, RZ, RZ, -R14 ;  /* 0x000000ffff0e9224 */ /* 0x000fe200078e0a0e */
[----:B------:R-:W-:Y:S01]  /*a610*/  ISETP.GE.AND P1, PT, R12, RZ, PT ;  /* 0x000000ff0c00720c */ /* 0x000fe20003f26270 */
[----:B------:R-:W-:Y:S01]  /*a620*/  IMAD.HI.U32 R12, R25, R19, RZ ;  /* 0x00000013190c7227 */ /* 0x000fe200078e00ff */
[----:B------:R-:W-:Y:S03]  /*a630*/  STL [R1+0xa0], R15 ;  /* 0x0000a00f01007387 */ /* 0x000fe60000100800 */
[----:B------:R-:W-:Y:S01]  /*a640*/  @!P0 IMAD.IADD R2, R2, 0x1, -R24 ;  /* 0x0000000102028824 */ /* 0x000fe200078e0a18 */
[----:B0-----:R-:W-:Y:S01]  /*a650*/  IABS R7, R9 ;  /* 0x0000000900077213 */ /* 0x001fe20000000000 */
[----:B------:R0:W-:Y:S01]  /*a660*/  STL [R1+0xb0], R14 ;  /* 0x0000b00e01007387 */ /* 0x0001e20000100800 */
[----:B------:R-:W-:Y:S01]  /*a670*/  ISETP.GE.AND P4, PT, R11, RZ, PT ;  /* 0x000000ff0b00720c */ /* 0x000fe20003f86270 */
[----:B------:R-:W-:Y:S01]  /*a680*/  IMAD.MOV R11, RZ, RZ, -R12 ;  /* 0x000000ffff0b7224 */ /* 0x000fe200078e0a0c */
[----:B------:R-:W-:Y:S01]  /*a690*/  IADD3 R12, R28, 0x38, RZ ;  /* 0x000000381c0c7810 */ /* 0x000fe20007ffe0ff */
[----:B------:R-:W-:-:S02]  /*a6a0*/  IMAD.MOV.U32 R13, RZ, RZ, R2 ;  /* 0x000000ffff0d7224 */ /* 0x000fc400078e0002 */
[----:B------:R-:W-:-:S04]  /*a6b0*/  IMAD.HI.U32 R0, R25, R7, RZ ;  /* 0x0000000719007227 */ /* 0x000fc800078e00ff */
[----:B0-----:R-:W-:Y:S02]  /*a6c0*/  IMAD.MOV.U32 R14, RZ, RZ, R3 ;  /* 0x000000ffff0e7224 */ /* 0x001fe400078e0003 */
[----:B------:R-:W-:Y:S02]  /*a6d0*/  IMAD R19, R24, R11, R19 ;  /* 0x0000000b18137224 */ /* 0x000fe400078e0213 */
[----:B------:R-:W-:Y:S02]  /*a6e0*/  @!P3 IMAD.MOV R14, RZ, RZ, -R14 ;  /* 0x000000ffff0eb224 */ /* 0x000fe400078e0a0e */
[----:B------:R-:W-:Y:S01]  /*a6f0*/  @!P6 IMAD.MOV R13, RZ, RZ, -R13 ;  /* 0x000000ffff0de224 */ /* 0x000fe200078e0a0d */
[----:B------:R-:W-:Y:S01]  /*a700*/  ISETP.GE.AND P6, PT, R12, RZ, PT ;  /* 0x000000ff0c00720c */ /* 0x000fe20003fc6270 */
[----:B------:R-:W-:Y:S01]  /*a710*/  IMAD.MOV R0, RZ, RZ, -R0 ;  /* 0x000000ffff007224 */ /* 0x000fe200078e0a00 */
[----:B------:R-:W-:Y:S01]  /*a720*/  IADD3 R11, R28, 0x37, RZ ;  /* 0x000000371c0b7810 */ /* 0x000fe20007ffe0ff */
[----:B------:R-:W-:Y:S01]  /*a730*/  @!P2 IMAD.IADD R20, R20, 0x1, -R24 ;  /* 0x000000011414a824 */ /* 0x000fe200078e0a18 */
[----:B------:R-:W-:Y:S01]  /*a740*/  IABS R12, R12 ;  /* 0x0000000c000c7213 */ /* 0x000fe20000000000 */
[C---:B------:R-:W-:Y:S01]  /*a750*/  IMAD R0, R24.reuse, R0, R7 ;  /* 0x0000000018007224 */ /* 0x040fe200078e0207 */
[----:B------:R-:W-:Y:S01]  /*a760*/  ISETP.GE.AND P0, PT, R9, RZ, PT ;  /* 0x000000ff0900720c */ /* 0x000fe20003f06270 */
[----:B------:R-:W-:Y:S01]  /*a770*/  STL [R1+0xb4], R14 ;  /* 0x0000b40e01007387 */ /* 0x000fe20000100800 */
[C---:B------:R-:W-:Y:S01]  /*a780*/  ISETP.GT.U32.AND P3, PT, R24.reuse, R19, PT ;  /* 0x000000131800720c */ /* 0x040fe20003f64070 */
[----:B------:R-:W-:Y:S01]  /*a790*/  IMAD.MOV.U32 R17, RZ, RZ, R8 ;  /* 0x000000ffff117224 */ /* 0x000fe200078e0008 */
[----:B------:R-:W-:Y:S01]  /*a7a0*/  IABS R9, R11 ;  /* 0x0000000b00097213 */ /* 0x000fe20000000000 */
[----:B------:R0:W-:Y:S01]  /*a7b0*/  STL [R1+0x3a8], R13 ;  /* 0x0003a80d01007387 */ /* 0x0001e20000100800 */
[C---:B------:R-:W-:Y:S01]  /*a7c0*/  ISETP.GT.U32.AND P2, PT, R24.reuse, R20, PT ;  /* 0x000000141800720c */ /* 0x040fe20003f44070 */
[----:B------:R-:W-:Y:S01]  /*a7d0*/  @!P5 IMAD.MOV R17, RZ, RZ, -R17 ;  /* 0x000000ffff11d224 */ /* 0x000fe200078e0a11 */
[----:B------:R-:W-:Y:S01]  /*a7e0*/  ISETP.GT.U32.AND P5, PT, R24, R0, PT ;  /* 0x000000001800720c */ /* 0x000fe20003fa4070 */
[----:B------:R-:W-:Y:S01]  /*a7f0*/  IMAD.HI.U32 R10, R25, R9, RZ ;  /* 0x00000009190a7227 */ /* 0x000fe200078e00ff */
[----:B------:R-:W-:-:S03]  /*a800*/  IADD3 R16, R28, 0x36, RZ ;  /* 0x000000361c107810 */ /* 0x000fc60007ffe0ff */
[----:B0-----:R-:W-:-:S04]  /*a810*/  IMAD.HI.U32 R13, R25, R12, RZ ;  /* 0x0000000c190d7227 */ /* 0x001fc800078e00ff */
[----:B------:R-:W-:Y:S01]  /*a820*/  IMAD.MOV R13, RZ, RZ, -R13 ;  /* 0x000000ffff0d7224 */ /* 0x000fe200078e0a0d */
[----:B------:R-:W-:Y:S01]  /*a830*/  IADD3 R3, R28, 0x35, RZ ;  /* 0x000000351c037810 */ /* 0x000fe20007ffe0ff */
[----:B------:R-:W-:Y:S01]  /*a840*/  IMAD.MOV R10, RZ, RZ, -R10 ;  /* 0x000000ffff0a7224 */ /* 0x000fe200078e0a0a */
[----:B------:R-:W-:Y:S01]  /*a850*/  IABS R2, R16 ;  /* 0x0000001000027213 */ /* 0x000fe20000000000 */
[C---:B------:R-:W-:Y:S02]  /*a860*/  IMAD R12, R24.reuse, R13, R12 ;  /* 0x0000000d180c7224 */ /* 0x040fe400078e020c */
[--C-:B------:R-:W-:Y:S01]  /*a870*/  @!P3 IMAD.IADD R19, R19, 0x1, -R24.reuse ;  /* 0x000000011313b824 */ /* 0x100fe200078e0a18 */
[----:B------:R-:W-:Y:S01]  /*a880*/  IABS R15, R3 ;  /* 0x00000003000f7213 */ /* 0x000fe20000000000 */
[----:B------:R-:W-:Y:S02]  /*a890*/  IMAD R9, R24, R10, R9 ;  /* 0x0000000a18097224 */ /* 0x000fe400078e0209 */
[----:B------:R-:W-:Y:S01]  /*a8a0*/  @!P2 IMAD.IADD R20, R20, 0x1, -R24 ;  /* 0x000000011414a824 */ /* 0x000fe200078e0a18 */
[C---:B------:R-:W-:Y:S01]  /*a8b0*/  ISETP.GT.U32.AND P2, PT, R24.reuse, R12, PT ;  /* 0x0000000c1800720c */ /* 0x040fe20003f44070 */
[----:B------:R-:W-:Y:S01]  /*a8c0*/  IMAD.HI.U32 R14, R25, R2, RZ ;  /* 0x00000002190e7227 */ /* 0x000fe200078e00ff */
[----:B------:R-:W-:-:S03]  /*a8d0*/  ISETP.GT.U32.AND P3, PT, R24, R19, PT ;  /* 0x000000131800720c */ /* 0x000fc60003f64070 */
[----:B------:R-:W-:Y:S01]  /*a8e0*/  @!P5 IMAD.IADD R0, R0, 0x1, -R24 ;  /* 0x000000010000d824 */ /* 0x000fe200078e0a18 */
[----:B------:R-:W-:Y:S01]  /*a8f0*/  ISETP.GT.U32.AND P5, PT, R24, R9, PT ;  /* 0x000000091800720c */ /* 0x000fe20003fa4070 */
[----:B------:R-:W-:-:S04]  /*a900*/  IMAD.HI.U32 R7, R25, R15, RZ ;  /* 0x0000000f19077227 */ /* 0x000fc800078e00ff */
[----:B------:R-:W-:Y:S02]  /*a910*/  IMAD.MOV R8, RZ, RZ, -R14 ;  /* 0x000000ffff087224 */ /* 0x000fe400078e0a0e */
[----:B------:R-:W-:Y:S02]  /*a920*/  IMAD.MOV R7, RZ, RZ, -R7 ;  /* 0x000000ffff077224 */ /* 0x000fe400078e0a07 */
[----:B------:R-:W-:Y:S01]  /*a930*/  IMAD R2, R24, R8, R2 ;  /* 0x0000000818027224 */ /* 0x000fe200078e0202 */
[----:B------:R-:W-:Y:S01]  /*a940*/  IADD3 R8, R28, 0x34, RZ ;  /* 0x000000341c087810 */ /* 0x000fe20007ffe0ff */
[----:B------:R-:W-:Y:S02]  /*a950*/  IMAD R15, R24, R7, R15 ;  /* 0x00000007180f7224 */ /* 0x000fe400078e020f */
[--C-:B------:R-:W-:Y:S01]  /*a960*/  @!P2 IMAD.IADD R12, R12, 0x1, -R24.reuse ;  /* 0x000000010c0ca824 */ /* 0x100fe200078e0a18 */
[----:B------:R-:W-:Y:S01]  /*a970*/  IABS R7, R8 ;  /* 0x0000000800077213 */ /* 0x000fe20000000000 */
[--C-:B------:R-:W-:Y:S01]  /*a980*/  @!P3 IMAD.IADD R19, R19, 0x1, -R24.reuse ;  /* 0x000000011313b824 */ /* 0x100fe200078e0a18 */
[----:B------:R-:W-:Y:S01]  /*a990*/  IADD3 R10, R28, 0x33, RZ ;  /* 0x000000331c0a7810 */ /* 0x000fe20007ffe0ff */
[----:B------:R-:W-:Y:S01]  /*a9a0*/  @!P5 IMAD.IADD R9, R9, 0x1, -R24 ;  /* 0x000000010909d824 */ /* 0x000fe200078e0a18 */
[C---:B------:R-:W-:Y:S01]  /*a9b0*/  ISETP.GT.U32.AND P5, PT, R24.reuse, R12, PT ;  /* 0x0000000c1800720c */ /* 0x040fe20003fa4070 */
[----:B------:R-:W-:Y:S01]  /*a9c0*/  IMAD.HI.U32 R21, R25, R7, RZ ;  /* 0x0000000719157227 */ /* 0x000fe200078e00ff */
[----:B------:R-:W-:Y:S01]  /*a9d0*/  ISETP.GT.U32.AND P2, PT, R24, R0, PT ;  /* 0x000000001800720c */ /* 0x000fe20003f44070 */
[----:B------:R0:W-:Y:S02]  /*a9e0*/  STL [R1+0xa8], R17 ;  /* 0x0000a81101007387 */ /* 0x0001e40000100800 */
[----:B------:R-:W-:-:S02]  /*a9f0*/  IMAD.MOV.U32 R22, RZ, RZ, R19 ;  /* 0x000000ffff167224 */ /* 0x000fc400078e0013 */
[----:B------:R-:W-:Y:S02]  /*aa00*/  IMAD.MOV R21, RZ, RZ, -R21 ;  /* 0x000000ffff157224 */ /* 0x000fe400078e0a15 */
[----:B------:R-:W-:Y:S01]  /*aa10*/  @!P1 IMAD.MOV R22, RZ, RZ, -R22 ;  /* 0x000000ffff169224 */ /* 0x000fe200078e0a16 */
[----:B0-----:R-:W-:Y:S02]  /*aa20*/  IABS R17, R10 ;  /* 0x0000000a00117213 */ /* 0x001fe40000000000 */
[C---:B------:R-:W-:Y:S01]  /*aa30*/  ISETP.GT.U32.AND P1, PT, R24.reuse, R9, PT ;  /* 0x000000091800720c */ /* 0x040fe20003f24070 */
[----:B------:R-:W-:Y:S02]  /*aa40*/  IMAD R7, R24, R21, R7 ;  /* 0x0000001518077224 */ /* 0x000fe400078e0207 */
[----:B------:R-:W-:-:S04]  /*aa50*/  IMAD.HI.U32 R19, R25, R17, RZ ;  /* 0x0000001119137227 */ /* 0x000fc800078e00ff */
[----:B------:R-:W-:Y:S01]  /*aa60*/  @!P4 IMAD.MOV R20, RZ, RZ, -R20 ;  /* 0x000000ffff14c224 */ /* 0x000fe200078e0a14 */
[----:B------:R-:W-:Y:S01]  /*aa70*/  ISETP.GT.U32.AND P4, PT, R24, R2, PT ;  /* 0x000000021800720c */ /* 0x000fe20003f84070 */
[----:B------:R-:W-:Y:S02]  /*aa80*/  IMAD.MOV R19, RZ, RZ, -R19 ;  /* 0x000000ffff137224 */ /* 0x000fe400078e0a13 */
[--C-:B------:R-:W-:Y:S01]  /*aa90*/  @!P5 IMAD.IADD R12, R12, 0x1, -R24.reuse ;  /* 0x000000010c0cd824 */ /* 0x100fe200078e0a18 */
[----:B------:R-:W-:Y:S01]  /*aaa0*/  ISETP.GT.U32.AND P5, PT, R24, R7, PT ;  /* 0x000000071800720c */ /* 0x000fe20003fa4070 */
[--C-:B------:R-:W-:Y:S01]  /*aab0*/  @!P2 IMAD.IADD R0, R0, 0x1, -R24.reuse ;  /* 0x000000010000a824 */ /* 0x100fe200078e0a18 */
[C---:B------:R-:W-:Y:S01]  /*aac0*/  ISETP.GT.U32.AND P2, PT, R24.reuse, R15, PT ;  /* 0x0000000f1800720c */ /* 0x040fe20003f44070 */
[----:B------:R-:W-:Y:S02]  /*aad0*/  IMAD R17, R24, R19, R17 ;  /* 0x0000001318117224 */ /* 0x000fe400078e0211 */
[----:B------:R-:W-:-:S03]  /*aae0*/  @!P1 IMAD.IADD R9, R9, 0x1, -R24 ;  /* 0x0000000109099824 */ /* 0x000fc600078e0a18 */
[----:B------:R-:W-:Y:S01]  /*aaf0*/  ISETP.GT.U32.AND P1, PT, R24, R17, PT ;  /* 0x000000111800720c */ /* 0x000fe20003f24070 */
[--C-:B------:R-:W-:Y:S01]  /*ab00*/  @!P4 IMAD.IADD R2, R2, 0x1, -R24.reuse ;  /* 0x000000010202c824 */ /* 0x100fe200078e0a18 */
[C---:B------:R-:W-:Y:S01]  /*ab10*/  IADD3 R13, R28.reuse, 0x32, RZ ;  /* 0x000000321c0d7810 */ /* 0x040fe20007ffe0ff */
[----:B------:R0:W-:Y:S01]  /*ab20*/  STL [R1+0x94], R22 ;  /* 0x0000941601007387 */ /* 0x0001e20000100800 */
[----:B------:R-:W-:Y:S01]  /*ab30*/  IADD3 R14, R28, 0x31, RZ ;  /* 0x000000311c0e7810 */ /* 0x000fe20007ffe0ff */
[--C-:B------:R-:W-:Y:S01]  /*ab40*/  @!P5 IMAD.IADD R7, R7, 0x1, -R24.reuse ;  /* 0x000000010707d824 */ /* 0x100fe200078e0a18 */
[----:B------:R-:W-:Y:S01]  /*ab50*/  ISETP.GE.AND P3, PT, R11, RZ, PT ;  /* 0x000000ff0b00720c */ /* 0x000fe20003f66270 */
[----:B------:R-:W-:Y:S01]  /*ab60*/  @!P2 IMAD.IADD R15, R15, 0x1, -R24 ;  /* 0x000000010f0fa824 */ /* 0x000fe200078e0a18 */
[----:B------:R-:W-:Y:S01]  /*ab70*/  IABS R18, R13 ;  /* 0x0000000d00127213 */ /* 0x000fe20000000000 */
[----:B------:R-:W-:Y:S01]  /*ab80*/  IMAD.MOV.U32 R23, RZ, RZ, R0 ;  /* 0x000000ffff177224 */ /* 0x000fe200078e0000 */
[----:B------:R-:W-:Y:S01]  /*ab90*/  IABS R11, R14 ;  /* 0x0000000e000b7213 */ /* 0x000fe20000000000 */
[----:B0-----:R-:W-:Y:S01]  /*aba0*/  IMAD.MOV.U32 R22, RZ, RZ, R12 ;  /* 0x000000ffff167224 */ /* 0x001fe200078e000c */
[----:B------:R-:W-:Y:S01]  /*abb0*/  ISETP.GT.U32.AND P5, PT, R24, R2, PT ;  /* 0x000000021800720c */ /* 0x000fe20003fa4070 */
[----:B------:R0:W-:Y:S01]  /*abc0*/  STL [R1+0x90], R20 ;  /* 0x0000901401007387 */ /* 0x0001e20000100800 */
[----:B------:R-:W-:-:S02]  /*abd0*/  @!P0 IMAD.MOV R23, RZ, RZ, -R23 ;  /* 0x000000ffff178224 */ /* 0x000fc400078e0a17 */
[----:B------:R-:W-:Y:S01]  /*abe0*/  @!P6 IMAD.MOV R22, RZ, RZ, -R22 ;  /* 0x000000ffff16e224 */ /* 0x000fe200078e0a16 */
[C---:B------:R-:W-:Y:S01]  /*abf0*/  ISETP.GT.U32.AND P6, PT, R24.reuse, R7, PT ;  /* 0x000000071800720c */ /* 0x040fe20003fc4070 */
[----:B------:R-:W-:Y:S01]  /*ac00*/  IMAD.HI.U32 R21, R25, R11, RZ ;  /* 0x0000000b19157227 */ /* 0x000fe200078e00ff */
[----:B------:R-:W-:Y:S02]  /*ac10*/  ISETP.GT.U32.AND P0, PT, R24, R15, PT ;  /* 0x0000000f1800720c */ /* 0x000fe40003f04070 */
[----:B------:R-:W-:Y:S01]  /*ac20*/  ISETP.GE.AND P4, PT, R16, RZ, PT ;  /* 0x000000ff1000720c */ /* 0x000fe20003f86270 */
[----:B------:R-:W-:Y:S02]  /*ac30*/  @!P1 IMAD.IADD R17, R17, 0x1, -R24 ;  /* 0x0000000111119824 */ /* 0x000fe400078e0a18 */
[----:B0-----:R-:W-:Y:S01]  /*ac40*/  IMAD.HI.U32 R20, R25, R18, RZ ;  /* 0x0000001219147227 */ /* 0x001fe200078e00ff */
[C---:B------:R-:W-:Y:S02]  /*ac50*/  IADD3 R16, R28.reuse, 0x30, RZ ;  /* 0x000000301c107810 */ /* 0x040fe40007ffe0ff */
[----:B------:R-:W-:Y:S01]  /*ac60*/  ISETP.GE.AND P2, PT, R3, RZ, PT ;  /* 0x000000ff0300720c */ /* 0x000fe20003f46270 */
[----:B------:R-:W-:Y:S01]  /*ac70*/  IMAD.MOV R20, RZ, RZ, -R20 ;  /* 0x000000ffff147224 */ /* 0x000fe200078e0a14 */
[----:B------:R-:W-:Y:S01]  /*ac80*/  IADD3 R3, R28, 0x2f, RZ ;  /* 0x0000002f1c037810 */ /* 0x000fe20007ffe0ff */
[----:B------:R-:W-:Y:S01]  /*ac90*/  IMAD.MOV R21, RZ, RZ, -R21 ;  /* 0x000000ffff157224 */ /* 0x000fe200078e0a15 */
[C---:B------:R-:W-:Y:S01]  /*aca0*/  ISETP.GT.U32.AND P1, PT, R24.reuse, R17, PT ;  /* 0x000000111800720c */ /* 0x040fe20003f24070 */
[----:B------:R-:W-:Y:S01]  /*acb0*/  IMAD.MOV.U32 R12, RZ, RZ, R9 ;  /* 0x000000ffff0c7224 */ /* 0x000fe200078e0009 */
[----:B------:R-:W-:Y:S01]  /*acc0*/  IABS R9, R16 ;  /* 0x0000001000097213 */ /* 0x000fe20000000000 */
[C---:B------:R-:W-:Y:S01]  /*acd0*/  IMAD R18, R24.reuse, R20, R18 ;  /* 0x0000001418127224 */ /* 0x040fe200078e0212 */
[----:B------:R-:W-:Y:S01]  /*ace0*/  IABS R0, R3 ;  /* 0x0000000300007213 */ /* 0x000fe20000000000 */
[----:B------:R-:W-:-:S02]  /*acf0*/  IMAD R11, R24, R21, R11 ;  /* 0x00000015180b7224 */ /* 0x000fc400078e020b */
[----:B------:R-:W-:Y:S01]  /*ad00*/  @!P5 IMAD.IADD R2, R2, 0x1, -R24 ;  /* 0x000000010202d824 */ /* 0x000fe200078e0a18 */
[----:B------:R-:W-:Y:S01]  /*ad10*/  ISETP.GE.AND P5, PT, R8, RZ, PT ;  /* 0x000000ff0800720c */ /* 0x000fe20003fa6270 */
[----:B------:R-:W-:-:S04]  /*ad20*/  IMAD.HI.U32 R8, R25, R9, RZ ;  /* 0x0000000919087227 */ /* 0x000fc800078e00ff */
[----:B------:R-:W-:Y:S01]  /*ad30*/  @!P3 IMAD.MOV R12, RZ, RZ, -R12 ;  /* 0x000000ffff0cb224 */ /* 0x000fe200078e0a0c */
[----:B------:R-:W-:Y:S01]  /*ad40*/  ISETP.GT.U32.AND P3, PT, R24, R18, PT ;  /* 0x000000121800720c */ /* 0x000fe20003f64070 */
[--C-:B------:R-:W-:Y:S01]  /*ad50*/  @!P6 IMAD.IADD R7, R7, 0x1, -R24.reuse ;  /* 0x000000010707e824 */ /* 0x100fe200078e0a18 */
[----:B------:R-:W-:Y:S01]  /*ad60*/  ISETP.GE.AND P6, PT, R10, RZ, PT ;  /* 0x000000ff0a00720c */ /* 0x000fe20003fc6270 */
[----:B------:R-:W-:Y:S01]  /*ad70*/  @!P0 IMAD.IADD R15, R15, 0x1, -R24 ;  /* 0x000000010f0f8824 */ /* 0x000fe200078e0a18 */
[----:B------:R-:W-:Y:S01]  /*ad80*/  ISETP.GT.U32.AND P0, PT, R24, R11, PT ;  /* 0x0000000b1800720c */ /* 0x000fe20003f04070 */
[----:B------:R-:W-:-:S04]  /*ad90*/  IMAD.HI.U32 R10, R25, R0, RZ ;  /* 0x00000000190a7227 */ /* 0x000fc800078e00ff */
[----:B------:R-:W-:Y:S02]  /*ada0*/  IMAD.MOV R8, RZ, RZ, -R8 ;  /* 0x000000ffff087224 */ /* 0x000fe400078e0a08 */
[----:B------:R-:W-:Y:S02]  /*adb0*/  IMAD.MOV.U32 R19, RZ, RZ, R2 ;  /* 0x000000ffff137224 */ /* 0x000fe400078e0002 */
[----:B------:R-:W-:Y:S02]  /*adc0*/  IMAD.MOV R2, RZ, RZ, -R10 ;  /* 0x000000ffff027224 */ /* 0x000fe400078e0a0a */
[----:B------:R-:W-:Y:S02]  /*add0*/  @!P1 IMAD.IADD R17, R17, 0x1, -R24 ;  /* 0x0000000111119824 */ /* 0x000fe400078e0a18 */
[C---:B------:R-:W-:Y:S02]  /*ade0*/  IMAD R9, R24.reuse, R8, R9 ;  /* 0x0000000818097224 */ /* 0x040fe400078e0209 */
[----:B------:R-:W-:Y:S01]  /*adf0*/  IMAD.MOV.U32 R10, RZ, RZ, R7 ;  /* 0x000000ffff0a7224 */ /* 0x000fe200078e0007 */
[----:B------:R-:W-:Y:S01]  /*ae00*/  STL [R1+0x88], R23 ;  /* 0x0000881701007387 */ /* 0x000fe20000100800 */
[----:B------:R-:W-:-:S02]  /*ae10*/  IMAD R2, R24, R2, R0 ;  /* 0x0000000218027224 */ /* 0x000fc400078e0200 */
[----:B------:R-:W-:Y:S02]  /*ae20*/  IMAD.MOV.U32 R7, RZ, RZ, R17 ;  /* 0x000000ffff077224 */ /* 0x000fe400078e0011 */
[----:B------:R-:W-:Y:S01]  /*ae30*/  @!P5 IMAD.MOV R10, RZ, RZ, -R10 ;  /* 0x000000ffff0ad224 */ /* 0x000fe200078e0a0a */
[----:B------:R-:W-:Y:S01]  /*ae40*/  ISETP.GT.U32.AND P5, PT, R24, R9, PT ;  /* 0x000000091800720c */ /* 0x000fe20003fa4070 */
[----:B------:R-:W-:Y:S01]  /*ae50*/  STL [R1+0x84], R22 ;  /* 0x0000841601007387 */ /* 0x000fe20000100800 */
[--C-:B------:R-:W-:Y:S02]  /*ae60*/  @!P3 IMAD.IADD R18, R18, 0x1, -R24.reuse ;  /* 0x000000011212b824 */ /* 0x100fe400078e0a18 */
[----:B------:R-:W-:Y:S01]  /*ae70*/  @!P0 IMAD.IADD R11, R11, 0x1, -R24 ;  /* 0x000000010b0b8824 */ /* 0x000fe200078e0a18 */
[----:B------:R0:W-:Y:S01]  /*ae80*/  STL [R1+0x7c], R12 ;  /* 0x00007c0c01007387 */ /* 0x0001e20000100800 */
[----:B------:R-:W-:Y:S01]  /*ae90*/  @!P6 IMAD.MOV R7, RZ, RZ, -R7 ;  /* 0x000000ffff07e224 */ /* 0x000fe200078e0a07 */
[----:B------:R-:W-:-:S02]  /*aea0*/  ISETP.GT.U32.AND P6, PT, R24, R2, PT ;  /* 0x000000021800720c */ /* 0x000fc40003fc4070 */
[----:B------:R-:W-:Y:S01]  /*aeb0*/  ISETP.GT.U32.AND P0, PT, R24, R18, PT ;  /* 0x000000121800720c */ /* 0x000fe20003f04070 */
[----:B0-----:R-:W-:-:S04]  /*aec0*/  IMAD.MOV.U32 R12, RZ, RZ, R15 ;  /* 0x000000ffff0c7224 */ /* 0x001fc800078e000f */
[----:B------:R-:W-:Y:S01]  /*aed0*/  @!P2 IMAD.MOV R12, RZ, RZ, -R12 ;  /* 0x000000ffff0ca224 */ /* 0x000fe200078e0a0c */
[----:B------:R-:W-:Y:S01]  /*aee0*/  ISETP.GT.U32.AND P2, PT, R24, R11, PT ;  /* 0x0000000b1800720c */ /* 0x000fe20003f44070 */
[----:B------:R-:W-:Y:S01]  /*aef0*/  @!P4 IMAD.MOV R19, RZ, RZ, -R19 ;  /* 0x000000ffff13c224 */ /* 0x000fe200078e0a13 */
[----:B------:R-:W-:Y:S01]  /*af00*/  IADD3 R0, R28, 0x2e, RZ ;  /* 0x0000002e1c007810 */ /* 0x000fe20007ffe0ff */
[--C-:B------:R-:W-:Y:S01]  /*af10*/  @!P5 IMAD.IADD R9, R9, 0x1, -R24.reuse ;  /* 0x000000010909d824 */ /* 0x100fe200078e0a18 */
[----:B------:R-:W-:Y:S02]  /*af20*/  ISETP.GE.AND P1, PT, R13, RZ, PT ;  /* 0x000000ff0d00720c */ /* 0x000fe40003f26270 */
[----:B------:R-:W-:Y:S01]  /*af30*/  STL [R1+0x78], R19 ;  /* 0x0000781301007387 */ /* 0x000fe20000100800 */
[----:B------:R-:W-:Y:S01]  /*af40*/  @!P6 IMAD.IADD R2, R2, 0x1, -R24 ;  /* 0x000000010202e824 */ /* 0x000fe200078e0a18 */
[----:B------:R-:W-:Y:S02]  /*af50*/  IADD3 R8, R28, 0x2d, RZ ;  /* 0x0000002d1c087810 */ /* 0x000fe40007ffe0ff */
[----:B------:R-:W-:Y:S01]  /*af60*/  STL [R1+0x74], R12 ;  /* 0x0000740c01007387 */ /* 0x000fe20000100800 */
[----:B------:R-:W-:-:S03]  /*af70*/  ISETP.GT.U32.AND P6, PT, R24, R9, PT ;  /* 0x000000091800720c */ /* 0x000fc60003fc4070 */
[----:B------:R0:W-:Y:S01]  /*af80*/  STL [R1+0x50], R10 ;  /* 0x0000500a01007387 */ /* 0x0001e20000100800 */
[--C-:B------:R-:W-:Y:S01]  /*af90*/  @!P0 IMAD.IADD R18, R18, 0x1, -R24.reuse ;  /* 0x0000000112128824 */ /* 0x100fe200078e0a18 */
[----:B------:R-:W-:Y:S01]  /*afa0*/  ISETP.GE.AND P0, PT, R3, RZ, PT ;  /* 0x000000ff0300720c */ /* 0x000fe20003f06270 */
[----:B------:R-:W-:Y:S01]  /*afb0*/  @!P2 IMAD.IADD R11, R11, 0x1, -R24 ;  /* 0x000000010b0ba824 */ /* 0x000fe200078e0a18 */
[----:B------:R-:W-:Y:S02]  /*afc0*/  IABS R3, R8 ;  /* 0x0000000800037213 */ /* 0x000fe40000000000 */
[----:B------:R-:W-:Y:S02]  /*afd0*/  ISETP.GE.AND P2, PT, R0, RZ, PT ;  /* 0x000000ff0000720c */ /* 0x000fe40003f46270 */
[----:B0-----:R-:W-:Y:S01]  /*afe0*/  IABS R10, R0 ;  /* 0x00000000000a7213 */ /* 0x001fe20000000000 */
[----:B------:R-:W-:Y:S01]  /*aff0*/  IMAD.MOV.U32 R13, RZ, RZ, R18 ;  /* 0x000000ffff0d7224 */ /* 0x000fe200078e0012 */
[----:B------:R-:W-:-:S03]  /*b000*/  ISETP.GE.AND P4, PT, R16, RZ, PT ;  /* 0x000000ff1000720c */ /* 0x000fc60003f86270 */
[----:B------:R-:W-:Y:S02]  /*b010*/  IMAD.MOV.U32 R0, RZ, RZ, R10 ;  /* 0x000000ffff007224 */ /* 0x000fe400078e000a */
[C---:B------:R-:W-:Y:S01]  /*b020*/  IMAD.HI.U32 R10, R25.reuse, R3, RZ ;  /* 0x00000003190a7227 */ /* 0x040fe200078e00ff */
[----:B------:R-:W-:Y:S01]  /*b030*/  ISETP.GE.AND P3, PT, R14, RZ, PT ;  /* 0x000000ff0e00720c */ /* 0x000fe20003f66270 */
[----:B------:R0:W-:Y:S02]  /*b040*/  STL [R1+0xdfc], R7 ;  /* 0x000dfc0701007387 */ /* 0x0001e40000100800 */
[----:B------:R-:W-:-:S04]  /*b050*/  IMAD.HI.U32 R12, R25, R0, RZ ;  /* 0x00000000190c7227 */ /* 0x000fc800078e00ff */
[----:B------:R-:W-:Y:S01]  /*b060*/  @!P1 IMAD.MOV R13, RZ, RZ, -R13 ;  /* 0x000000ffff0d9224 */ /* 0x000fe200078e0a0d */
[C---:B------:R-:W-:Y:S01]  /*b070*/  ISETP.GT.U32.AND P1, PT, R24.reuse, R2, PT ;  /* 0x000000021800720c */ /* 0x040fe20003f24070 */
[----:B------:R-:W-:Y:S02]  /*b080*/  IMAD.MOV R10, RZ, RZ, -R10 ;  /* 0x000000ffff0a7224 */ /* 0x000fe400078e0a0a */
[----:B0-----:R-:W-:Y:S02]  /*b090*/  IMAD.MOV.U32 R7, RZ, RZ, R11 ;  /* 0x000000ffff077224 */ /* 0x001fe400078e000b */
[----:B------:R-:W-:Y:S02]  /*b0a0*/  IMAD.MOV R11, RZ, RZ, -R12 ;  /* 0x000000ffff0b7224 */ /* 0x000fe400078e0a0c */
[----:B------:R-:W-:Y:S02]  /*b0b0*/  @!P6 IMAD.IADD R9, R9, 0x1, -R24 ;  /* 0x000000010909e824 */ /* 0x000fe400078e0a18 */
[----:B------:R-:W-:-:S02]  /*b0c0*/  IMAD R11, R24, R11, R0 ;  /* 0x0000000b180b7224 */ /* 0x000fc400078e0200 */
[----:B------:R-:W-:Y:S02]  /*b0d0*/  IMAD R3, R24, R10, R3 ;  /* 0x0000000a18037224 */ /* 0x000fe400078e0203 */
[----:B------:R-:W-:Y:S01]  /*b0e0*/  IMAD.MOV.U32 R12, RZ, RZ, R9 ;  /* 0x000000ffff0c7224 */ /* 0x000fe200078e0009 */
[----:B------:R-:W-:Y:S02]  /*b0f0*/  ISETP.GE.AND P5, PT, R8, RZ, PT ;  /* 0x000000ff0800720c */ /* 0x000fe40003fa6270 */
[----:B------:R-:W-:Y:S01]  /*b100*/  IADD3 R8, R28, 0x2c, RZ ;  /* 0x0000002c1c087810 */ /* 0x000fe20007ffe0ff */
[----:B------:R-:W-:Y:S01]  /*b110*/  @!P4 IMAD.MOV R12, RZ, RZ, -R12 ;  /* 0x000000ffff0cc224 */ /* 0x000fe200078e0a0c */
[C---:B------:R-:W-:Y:S02]  /*b120*/  ISETP.GT.U32.AND P6, PT, R24.reuse, R11, PT ;  /* 0x0000000b1800720c */ /* 0x040fe40003fc4070 */
[----:B------:R-:W-:Y:S01]  /*b130*/  ISETP.GT.U32.AND P4, PT, R24, R3, PT ;  /* 0x000000031800720c */ /* 0x000fe20003f84070 */
[----:B------:R-:W-:Y:S01]  /*b140*/  @!P3 IMAD.MOV R7, RZ, RZ, -R7 ;  /* 0x000000ffff07b224 */ /* 0x000fe200078e0a07 */
[----:B------:R-:W-:Y:S01]  /*b150*/  ISETP.GE.AND P3, PT, R8, RZ, PT ;  /* 0x000000ff0800720c */ /* 0x000fe20003f66270 */
[----:B------:R-:W-:Y:S01]  /*b160*/  @!P1 IMAD.IADD R2, R2, 0x1, -R24 ;  /* 0x0000000102029824 */ /* 0x000fe200078e0a18 */
[----:B------:R-:W-:Y:S01]  /*b170*/  IABS R8, R8 ;  /* 0x0000000800087213 */ /* 0x000fe20000000000 */
[----:B------:R-:W-:Y:S01]  /*b180*/  STL [R1+0x54], R13 ;  /* 0x0000540d01007387 */ /* 0x000fe20000100800 */
[----:B------:R-:W-:-:S03]  /*b190*/  IADD3 R16, R28, 0x2a, RZ ;  /* 0x0000002a1c107810 */ /* 0x000fc60007ffe0ff */
[----:B------:R0:W-:Y:S01]  /*b1a0*/  STL [R1+0x58], R7 ;  /* 0x0000580701007387 */ /* 0x0001e20000100800 */
[----:B------:R-:W-:Y:S01]  /*b1b0*/  IMAD.HI.U32 R10, R25, R8, RZ ;  /* 0x00000008190a7227 */ /* 0x000fe200078e00ff */
[----:B------:R-:W-:-:S03]  /*b1c0*/  IADD3 R14, R28, 0x2b, RZ ;  /* 0x0000002b1c0e7810 */ /* 0x000fc60007ffe0ff */
[----:B------:R-:W-:Y:S02]  /*b1d0*/  @!P6 IMAD.IADD R11, R11, 0x1, -R24 ;  /* 0x000000010b0be824 */ /* 0x000fe400078e0a18 */
[----:B0-----:R-:W-:Y:S02]  /*b1e0*/  IMAD.MOV.U32 R7, RZ, RZ, R2 ;  /* 0x000000ffff077224 */ /* 0x001fe400078e0002 */
[----:B------:R-:W-:Y:S02]  /*b1f0*/  @!P4 IMAD.IADD R3, R3, 0x1, -R24 ;  /* 0x000000010303c824 */ /* 0x000fe400078e0a18 */
[----:B------:R-:W-:Y:S01]  /*b200*/  @!P0 IMAD.MOV R7, RZ, RZ, -R7 ;  /* 0x000000ffff078224 */ /* 0x000fe200078e0a07 */
[----:B------:R-:W-:Y:S01]  /*b210*/  ISETP.GE.AND P0, PT, R16, RZ, PT ;  /* 0x000000ff1000720c */ /* 0x000fe20003f06270 */
[----:B------:R-:W-:Y:S01]  /*b220*/  IMAD.MOV R9, RZ, RZ, -R10 ;  /* 0x000000ffff097224 */ /* 0x000fe200078e0a0a */
[----:B------:R-:W-:Y:S02]  /*b230*/  IABS R16, R16 ;  /* 0x0000001000107213 */ /* 0x000fe40000000000 */
[----:B------:R-:W-:Y:S01]  /*b240*/  ISETP.GE.AND P1, PT, R14, RZ, PT ;  /* 0x000000ff0e00720c */ /* 0x000fe20003f26270 */
[C---:B------:R-:W-:Y:S01]  /*b250*/  IMAD R8, R24.reuse, R9, R8 ;  /* 0x0000000918087224 */ /* 0x040fe200078e0208 */
[----:B------:R-:W-:Y:S01]  /*b260*/  IABS R14, R14 ;  /* 0x0000000e000e7213 */ /* 0x000fe20000000000 */
[----:B------:R-:W-:Y:S01]  /*b270*/  IMAD.HI.U32 R9, R25, R16, RZ ;  /* 0x0000001019097227 */ /* 0x000fe200078e00ff */
[----:B------:R-:W-:-:S02]  /*b280*/  ISETP.GT.U32.AND P6, PT, R24, R11, PT ;  /* 0x0000000b1800720c */ /* 0x000fc40003fc4070 */
[----:B------:R-:W-:Y:S01]  /*b290*/  ISETP.GT.U32.AND P4, PT, R24, R3, PT ;  /* 0x000000031800720c */ /* 0x000fe20003f84070 */
[----:B------:R-:W-:-:S04]  /*b2a0*/  IMAD.HI.U32 R2, R25, R14, RZ ;  /* 0x0000000e19027227 */ /* 0x000fc800078e00ff */
[----:B------:R-:W-:Y:S01]  /*b2b0*/  IMAD.MOV R9, RZ, RZ, -R9 ;  /* 0x000000ffff097224 */ /* 0x000fe200078e0a09 */
[----:B------:R-:W-:Y:S01]  /*b2c0*/  IADD3 R19, R28, 0x28, RZ ;  /* 0x000000281c137810 */ /* 0x000fe20007ffe0ff */
[----:B------:R-:W-:Y:S02]  /*b2d0*/  IMAD.MOV R2, RZ, RZ, -R2 ;  /* 0x000000ffff027224 */ /* 0x000fe400078e0a02 */
[C---:B------:R-:W-:Y:S02]  /*b2e0*/  IMAD R16, R24.reuse, R9, R16 ;  /* 0x0000000918107224 */ /* 0x040fe400078e0210 */
[C---:B------:R-:W-:Y:S01]  /*b2f0*/  IMAD R14, R24.reuse, R2, R14 ;  /* 0x00000002180e7224 */ /* 0x040fe200078e020e */
[----:B------:R-:W-:Y:S01]  /*b300*/  IABS R2, R19 ;  /* 0x0000001300027213 */ /* 0x000fe20000000000 */
[--C-:B------:R-:W-:Y:S02]  /*b310*/  @!P6 IMAD.IADD R11, R11, 0x1, -R24.reuse ;  /* 0x000000010b0be824 */ /* 0x100fe400078e0a18 */
[----:B------:R-:W-:Y:S01]  /*b320*/  @!P4 IMAD.IADD R3, R3, 0x1, -R24 ;  /* 0x000000010303c824 */ /* 0x000fe200078e0a18 */
[----:B------:R-:W-:Y:S01]  /*b330*/  ISETP.GT.U32.AND P4, PT, R24, R16, PT ;  /* 0x000000101800720c */ /* 0x000fe20003f84070 */
[----:B------:R-:W-:Y:S01]  /*b340*/  STL [R1+0x5c], R12 ;  /* 0x00005c0c01007387 */ /* 0x000fe20000100800 */
[----:B------:R-:W-:-:S03]  /*b350*/  IMAD.HI.U32 R9, R25, R2, RZ ;  /* 0x0000000219097227 */ /* 0x000fc600078e00ff */
[----:B------:R0:W-:Y:S01]  /*b360*/  STL [R1+0x70], R7 ;  /* 0x0000700701007387 */ /* 0x0001e20000100800 */
[----:B------:R-:W-:Y:S01]  /*b370*/  IMAD.MOV R9, RZ, RZ, -R9 ;  /* 0x000000ffff097224 */ /* 0x000fe200078e0a09 */
[----:B------:R-:W-:Y:S01]  /*b380*/  IADD3 R18, R28, 0x27, RZ ;  /* 0x000000271c127810 */ /* 0x000fe20007ffe0ff */
[----:B0-----:R-:W-:-:S04]  /*b390*/  IMAD.MOV.U32 R7, RZ, RZ, R11 ;  /* 0x000000ffff077224 */ /* 0x001fc800078e000b */
[----:B------:R-:W-:Y:S01]  /*b3a0*/  @!P2 IMAD.MOV R7, RZ, RZ, -R7 ;  /* 0x000000ffff07a224 */ /* 0x000fe200078e0a07 */
[----:B------:R-:W-:Y:S01]  /*b3b0*/  IADD3 R0, R28, 0x29, RZ ;  /* 0x000000291c007810 */ /* 0x000fe20007ffe0ff */
[----:B------:R-:W-:Y:S01]  /*b3c0*/  IMAD R2, R24, R9, R2 ;  /* 0x0000000918027224 */ /* 0x000fe200078e0202 */
[----:B------:R-:W-:Y:S01]  /*b3d0*/  IABS R9, R18 ;  /* 0x0000001200097213 */ /* 0x000fe20000000000 */
[----:B------:R-:W-:Y:S01]  /*b3e0*/  @!P4 IMAD.IADD R16, R16, 0x1, -R24 ;  /* 0x000000011010c824 */ /* 0x000fe200078e0a18 */
[----:B------:R0:W-:Y:S01]  /*b3f0*/  STL [R1+0x6c], R7 ;  /* 0x00006c0701007387 */ /* 0x0001e20000100800 */
[----:B------:R-:W-:Y:S02]  /*b400*/  IABS R15, R0 ;  /* 0x00000000000f7213 */ /* 0x000fe40000000000 */
[C---:B------:R-:W-:Y:S01]  /*b410*/  ISETP.GT.U32.AND P6, PT, R24.reuse, R8, PT ;  /* 0x000000081800720c */ /* 0x040fe20003fc4070 */
[----:B0-----:R-:W-:Y:S01]  /*b420*/  IMAD.MOV.U32 R7, RZ, RZ, R3 ;  /* 0x000000ffff077224 */ /* 0x001fe200078e0003 */
[----:B------:R-:W-:Y:S01]  /*b430*/  ISETP.GT.U32.AND P2, PT, R24, R14, PT ;  /* 0x0000000e1800720c */ /* 0x000fe20003f44070 */
[----:B------:R-:W-:-:S04]  /*b440*/  IMAD.HI.U32 R3, R25, R9, RZ ;  /* 0x0000000919037227 */ /* 0x000fc800078e00ff */
[----:B------:R-:W-:Y:S01]  /*b450*/  @!P5 IMAD.MOV R7, RZ, RZ, -R7 ;  /* 0x000000ffff07d224 */ /* 0x000fe200078e0a07 */
[----:B------:R-:W-:Y:S01]  /*b460*/  ISETP.GT.U32.AND P5, PT, R24, R16, PT ;  /* 0x000000101800720c */ /* 0x000fe20003fa4070 */
[----:B------:R-:W-:-:S04]  /*b470*/  IMAD.HI.U32 R10, R25, R15, RZ ;  /* 0x0000000f190a7227 */ /* 0x000fc800078e00ff */
[----:B------:R-:W-:Y:S02]  /*b480*/  IMAD.MOV R3, RZ, RZ, -R3 ;  /* 0x000000ffff037224 */ /* 0x000fe400078e0a03 */
[----:B------:R-:W-:Y:S02]  /*b490*/  IMAD.MOV R10, RZ, RZ, -R10 ;  /* 0x000000ffff0a7224 */ /* 0x000fe400078e0a0a */
[C---:B------:R-:W-:Y:S02]  /*b4a0*/  IMAD R9, R24.reuse, R3, R9 ;  /* 0x0000000318097224 */ /* 0x040fe400078e0209 */
[----:B------:R-:W-:Y:S02]  /*b4b0*/  IMAD R15, R24, R10, R15 ;  /* 0x0000000a180f7224 */ /* 0x000fe400078e020f */
[--C-:B------:R-:W-:Y:S02]  /*b4c0*/  @!P6 IMAD.IADD R8, R8, 0x1, -R24.reuse ;  /* 0x000000010808e824 */ /* 0x100fe400078e0a18 */
[--C-:B------:R-:W-:Y:S01]  /*b4d0*/  @!P5 IMAD.IADD R16, R16, 0x1, -R24.reuse ;  /* 0x000000011010d824 */ /* 0x100fe200078e0a18 */
[----:B------:R-:W-:Y:S01]  /*b4e0*/  ISETP.GT.U32.AND P5, PT, R24, R9, PT ;  /* 0x000000091800720c */ /* 0x000fe20003fa4070 */
[----:B------:R-:W-:Y:S01]  /*b4f0*/  @!P2 IMAD.IADD R14, R14, 0x1, -R24 ;  /* 0x000000010e0ea824 */ /* 0x000fe200078e0a18 */
[----:B------:R-:W-:-:S02]  /*b500*/  IADD3 R13, R28, 0x26, RZ ;  /* 0x000000261c0d7810 */ /* 0x000fc40007ffe0ff */
[C---:B------:R-:W-:Y:S02]  /*b510*/  ISETP.GT.U32.AND P6, PT, R24.reuse, R15, PT ;  /* 0x0000000f1800720c */ /* 0x040fe40003fc4070 */
[C---:B------:R-:W-:Y:S02]  /*b520*/  ISETP.GT.U32.AND P2, PT, R24.reuse, R8, PT ;  /* 0x000000081800720c */ /* 0x040fe40003f44070 */
[----:B------:R-:W-:Y:S02]  /*b530*/  IABS R10, R13 ;  /* 0x0000000d000a7213 */ /* 0x000fe40000000000 */
[----:B------:R-:W-:Y:S02]  /*b540*/  ISETP.GT.U32.AND P4, PT, R24, R14, PT ;  /* 0x0000000e1800720c */ /* 0x000fe40003f84070 */
[----:B------:R-:W-:Y:S01]  /*b550*/  IADD3 R3, R28, 0x24, RZ ;  /* 0x000000241c037810 */ /* 0x000fe20007ffe0ff */
[----:B------:R-:W-:-:S03]  /*b560*/  IMAD.HI.U32 R17, R25, R10, RZ ;  /* 0x0000000a19117227 */ /* 0x000fc600078e00ff */
[----:B------:R-:W-:Y:S01]  /*b570*/  IABS R20, R3 ;  /* 0x0000000300147213 */ /* 0x000fe20000000000 */
[--C-:B------:R-:W-:Y:S02]  /*b580*/  @!P5 IMAD.IADD R9, R9, 0x1, -R24.reuse ;  /* 0x000000010909d824 */ /* 0x100fe400078e0a18 */
[--C-:B------:R-:W-:Y:S02]  /*b590*/  @!P6 IMAD.IADD R15, R15, 0x1, -R24.reuse ;  /* 0x000000010f0fe824 */ /* 0x100fe400078e0a18 */
[--C-:B------:R-:W-:Y:S01]  /*b5a0*/  @!P2 IMAD.IADD R8, R8, 0x1, -R24.reuse ;  /* 0x000000010808a824 */ /* 0x100fe200078e0a18 */
[C---:B------:R-:W-:Y:S01]  /*b5b0*/  ISETP.GT.U32.AND P2, PT, R24.reuse, R2, PT ;  /* 0x000000021800720c */ /* 0x040fe20003f44070 */
[----:B------:R-:W-:Y:S01]  /*b5c0*/  IMAD.MOV R17, RZ, RZ, -R17 ;  /* 0x000000ffff117224 */ /* 0x000fe200078e0a11 */
[----:B------:R-:W-:Y:S01]  /*b5d0*/  ISETP.GT.U32.AND P5, PT, R24, R9, PT ;  /* 0x000000091800720c */ /* 0x000fe20003fa4070 */
[----:B------:R-:W-:Y:S01]  /*b5e0*/  @!P4 IMAD.IADD R14, R14, 0x1, -R24 ;  /* 0x000000010e0ec824 */ /* 0x000fe200078e0a18 */
[----:B------:R-:W-:Y:S01]  /*b5f0*/  IADD3 R12, R28, 0x25, RZ ;  /* 0x000000251c0c7810 */ /* 0x000fe20007ffe0ff */
[C---:B------:R-:W-:Y:S01]  /*b600*/  IMAD R10, R24.reuse, R17, R10 ;  /* 0x00000011180a7224 */ /* 0x040fe200078e020a */
[----:B------:R-:W-:Y:S01]  /*b610*/  ISETP.GT.U32.AND P6, PT, R24, R15, PT ;  /* 0x0000000f1800720c */ /* 0x000fe20003fc4070 */
[----:B------:R-:W-:Y:S01]  /*b620*/  IMAD.HI.U32 R17, R25, R20, RZ ;  /* 0x0000001419117227 */ /* 0x000fe200078e00ff */
[----:B------:R0:W-:Y:S01]  /*b630*/  STL [R1+0x64], R7 ;  /* 0x0000640701007387 */ /* 0x0001e20000100800 */
[----:B------:R-:W-:-:S02]  /*b640*/  IABS R11, R12 ;  /* 0x0000000c000b7213 */ /* 0x000fc40000000000 */
[----:B------:R-:W-:Y:S01]  /*b650*/  ISETP.GE.AND P4, PT, R0, RZ, PT ;  /* 0x000000ff0000720c */ /* 0x000fe20003f86270 */
[----:B0-----:R-:W-:Y:S02]  /*b660*/  IMAD.MOV.U32 R7, RZ, RZ, R14 ;  /* 0x000000ffff077224 */ /* 0x001fe400078e000e */
[----:B------:R-:W-:Y:S02]  /*b670*/  IMAD.MOV R14, RZ, RZ, -R17 ;  /* 0x000000ffff0e7224 */ /* 0x000fe400078e0a11 */
[----:B------:R-:W-:-:S04]  /*b680*/  IMAD.HI.U32 R0, R25, R11, RZ ;  /* 0x0000000b19007227 */ /* 0x000fc800078e00ff */
[----:B------:R-:W-:Y:S02]  /*b690*/  IMAD R20, R24, R14, R20 ;  /* 0x0000000e18147224 */ /* 0x000fe400078e0214 */
[----:B------:R-:W-:Y:S02]  /*b6a0*/  @!P2 IMAD.IADD R2, R2, 0x1, -R24 ;  /* 0x000000010202a824 */ /* 0x000fe400078e0a18 */
[----:B------:R-:W-:Y:S02]  /*b6b0*/  @!P3 IMAD.MOV R8, RZ, RZ, -R8 ;  /* 0x000000ffff08b224 */ /* 0x000fe400078e0a08 */
[----:B------:R-:W-:Y:S01]  /*b6c0*/  @!P1 IMAD.MOV R7, RZ, RZ, -R7 ;  /* 0x000000ffff079224 */ /* 0x000fe200078e0a07 */
[C---:B------:R-:W-:Y:S01]  /*b6d0*/  ISETP.GT.U32.AND P1, PT, R24.reuse, R10, PT ;  /* 0x0000000a1800720c */ /* 0x040fe20003f24070 */
[--C-:B------:R-:W-:Y:S01]  /*b6e0*/  @!P5 IMAD.IADD R9, R9, 0x1, -R24.reuse ;  /* 0x000000010909d824 */ /* 0x100fe200078e0a18 */
[C---:B------:R-:W-:Y:S01]  /*b6f0*/  ISETP.GT.U32.AND P5, PT, R24.reuse, R20, PT ;  /* 0x000000141800720c */ /* 0x040fe20003fa4070 */
[----:B------:R-:W-:Y:S01]  /*b700*/  @!P6 IMAD.IADD R15, R15, 0x1, -R24 ;  /* 0x000000010f0fe824 */ /* 0x000fe200078e0a18 */
[----:B------:R-:W-:Y:S01]  /*b710*/  ISETP.GT.U32.AND P3, PT, R24, R2, PT ;  /* 0x000000021800720c */ /* 0x000fe20003f64070 */
[----:B------:R-:W-:Y:S01]  /*b720*/  IMAD.MOV R0, RZ, RZ, -R0 ;  /* 0x000000ffff007224 */ /* 0x000fe200078e0a00 */
[----:B------:R-:W-:Y:S01]  /*b730*/  STL [R1+0xe00], R8 ;  /* 0x000e000801007387 */ /* 0x000fe20000100800 */
[----:B------:R-:W-:-:S02]  /*b740*/  IMAD.MOV.U32 R21, RZ, RZ, R16 ;  /* 0x000000ffff157224 */ /* 0x000fc400078e0010 */
[----:B------:R-:W-:Y:S01]  /*b750*/  IMAD R11, R24, R0, R11 ;  /* 0x00000000180b7224 */ /* 0x000fe200078e020b */
[----:B------:R0:W-:Y:S01]  /*b760*/  STL [R1+0x38], R7 ;  /* 0x0000380701007387 */ /* 0x0001e20000100800 */
[----:B------:R-:W-:Y:S01]  /*b770*/  @!P0 IMAD.MOV R21, RZ, RZ, -R21 ;  /* 0x000000ffff158224 */ /* 0x000fe200078e0a15 */
[----:B------:R-:W-:Y:S02]  /*b780*/  ISETP.GE.AND P6, PT, R19, RZ, PT ;  /* 0x000000ff1300720c */ /* 0x000fe40003fc6270 */
[----:B------:R-:W-:Y:S01]  /*b790*/  ISETP.GE.AND P0, PT, R13, RZ, PT ;  /* 0x000000ff0d00720c */ /* 0x000fe20003f06270 */
[----:B0-----:R-:W-:Y:S01]  /*b7a0*/  IMAD.MOV.U32 R7, RZ, RZ, R15 ;  /* 0x000000ffff077224 */ /* 0x001fe200078e000f */
[----:B------:R-:W-:-:S03]  /*b7b0*/  IADD3 R13, R28, 0x22, RZ ;  /* 0x000000221c0d7810 */ /* 0x000fc60007ffe0ff */
[----:B------:R-:W-:Y:S01]  /*b7c0*/  @!P4 IMAD.MOV R7, RZ, RZ, -R7 ;  /* 0x000000ffff07c224 */ /* 0x000fe200078e0a07 */
[----:B------:R-:W-:Y:S01]  /*b7d0*/  ISETP.GT.U32.AND P4, PT, R24, R11, PT ;  /* 0x0000000b1800720c */ /* 0x000fe20003f84070 */
[--C-:B------:R-:W-:Y:S01]  /*b7e0*/  @!P1 IMAD.IADD R10, R10, 0x1, -R24.reuse ;  /* 0x000000010a0a9824 */ /* 0x100fe200078e0a18 */
[----:B------:R-:W-:Y:S01]  /*b7f0*/  ISETP.GE.AND P1, PT, R3, RZ, PT ;  /* 0x000000ff0300720c */ /* 0x000fe20003f26270 */
[--C-:B------:R-:W-:Y:S01]  /*b800*/  @!P5 IMAD.IADD R20, R20, 0x1, -R24.reuse ;  /* 0x000000011414d824 */ /* 0x100fe200078e0a18 */
[----:B------:R-:W-:Y:S01]  /*b810*/  IABS R3, R13 ;  /* 0x0000000d00037213 */ /* 0x000fe20000000000 */
[--C-:B------:R-:W-:Y:S01]  /*b820*/  @!P3 IMAD.IADD R2, R2, 0x1, -R24.reuse ;  /* 0x000000010202b824 */ /* 0x100fe200078e0a18 */
[----:B------:R-:W-:Y:S01]  /*b830*/  IADD3 R0, R28, 0x23, RZ ;  /* 0x000000231c007810 */ /* 0x000fe20007ffe0ff */
[----:B------:R-:W-:Y:S01]  /*b840*/  STL [R1+0x40], R21 ;  /* 0x0000401501007387 */ /* 0x000fe20000100800 */
[----:B------:R-:W-:Y:S01]  /*b850*/  ISETP.GE.AND P3, PT, R12, RZ, PT ;  /* 0x000000ff0c00720c */ /* 0x000fe20003f66270 */
[----:B------:R-:W-:Y:S01]  /*b860*/  IMAD.HI.U32 R12, R25, R3, RZ ;  /* 0x00000003190c7227 */ /* 0x000fe200078e00ff */
[----:B------:R-:W-:Y:S01]  /*b870*/  ISETP.GT.U32.AND P5, PT, R24, R20, PT ;  /* 0x000000141800720c */ /* 0x000fe20003fa4070 */
[----:B------:R0:W-:Y:S01]  /*b880*/  STL [R1+0x44], R7 ;  /* 0x0000440701007387 */ /* 0x0001e20000100800 */
[----:B------:R-:W-:Y:S01]  /*b890*/  IABS R14, R0 ;  /* 0x00000000000e7213 */ /* 0x000fe20000000000 */
[----:B------:R-:W-:-:S02]  /*b8a0*/  @!P4 IMAD.IADD R11, R11, 0x1, -R24 ;  /* 0x000000010b0bc824 */ /* 0x000fc400078e0a18 */
[----:B------:R-:W-:Y:S02]  /*b8b0*/  IMAD.MOV R12, RZ, RZ, -R12 ;  /* 0x000000ffff0c7224 */ /* 0x000fe400078e0a0c */
[----:B0-----:R-:W-:Y:S02]  /*b8c0*/  IMAD.MOV.U32 R7, RZ, RZ, R2 ;  /* 0x000000ffff077224 */ /* 0x001fe400078e0002 */
[----:B------:R-:W-:-:S04]  /*b8d0*/  IMAD.HI.U32 R16, R25, R14, RZ ;  /* 0x0000000e19107227 */ /* 0x000fc800078e00ff */
[----:B------:R-:W-:Y:S01]  /*b8e0*/  @!P6 IMAD.MOV R7, RZ, RZ, -R7 ;  /* 0x000000ffff07e224 */ /* 0x000fe200078e0a07 */
[C---:B------:R-:W-:Y:S01]  /*b8f0*/  ISETP.GT.U32.AND P6, PT, R24.reuse, R10, PT ;  /* 0x0000000a1800720c */ /* 0x040fe20003fc4070 */
[C---:B------:R-:W-:Y:S01]  /*b900*/  IMAD R3, R24.reuse, R12, R3 ;  /* 0x0000000c18037224 */ /* 0x040fe200078e0203 */
[----:B------:R-:W-:Y:S01]  /*b910*/  ISETP.GT.U32.AND P4, PT, R24, R11, PT ;  /* 0x0000000b1800720c */ /* 0x000fe20003f84070 */
[----:B------:R-:W-:Y:S02]  /*b920*/  IMAD.MOV R16, RZ, RZ, -R16 ;  /* 0x000000ffff107224 */ /* 0x000fe400078e0a10 */
[----:B------:R-:W-:Y:S01]  /*b930*/  @!P5 IMAD.IADD R20, R20, 0x1, -R24 ;  /* 0x000000011414d824 */ /* 0x000fe200078e0a18 */
[C---:B------:R-:W-:Y:S01]  /*b940*/  ISETP.GT.U32.AND P5, PT, R24.reuse, R3, PT ;  /* 0x000000031800720c */ /* 0x040fe20003fa4070 */
[----:B------:R-:W-:Y:S01]  /*b950*/  IMAD R14, R24, R16, R14 ;  /* 0x00000010180e7224 */ /* 0x000fe200078e020e */
[----:B------:R-:W-:-:S04]  /*b960*/  IADD3 R15, R28, 0x21, RZ ;  /* 0x000000211c0f7810 */ /* 0x000fc80007ffe0ff */
[----:B------:R-:W-:Y:S01]  /*b970*/  IABS R19, R15 ;  /* 0x0000000f00137213 */ /* 0x000fe20000000000 */
[--C-:B------:R-:W-:Y:S01]  /*b980*/  @!P6 IMAD.IADD R10, R10, 0x1, -R24.reuse ;  /* 0x000000010a0ae824 */ /* 0x100fe200078e0a18 */
[----:B------:R-:W-:Y:S01]  /*b990*/  ISETP.GT.U32.AND P6, PT, R24, R14, PT ;  /* 0x0000000e1800720c */ /* 0x000fe20003fc4070 */
[--C-:B------:R-:W-:Y:S01]  /*b9a0*/  @!P4 IMAD.IADD R11, R11, 0x1, -R24.reuse ;  /* 0x000000010b0bc824 */ /* 0x100fe200078e0a18 */
[----:B------:R-:W-:Y:S01]  /*b9b0*/  ISETP.GE.AND P2, PT, R18, RZ, PT ;  /* 0x000000ff1200720c */ /* 0x000fe20003f46270 */
[----:B------:R-:W-:Y:S01]  /*b9c0*/  IMAD.HI.U32 R16, R25, R19, RZ ;  /* 0x0000001319107227 */ /* 0x000fe200078e00ff */
[----:B------:R-:W-:Y:S02]  /*b9d0*/  ISETP.GE.AND P4, PT, R0, RZ, PT ;  /* 0x000000ff0000720c */ /* 0x000fe40003f86270 */
[C---:B------:R-:W-:Y:S01]  /*b9e0*/  IADD3 R0, R28.reuse, 0x1f, RZ ;  /* 0x0000001f1c007810 */ /* 0x040fe20007ffe0ff */
[----:B------:R-:W-:Y:S01]  /*b9f0*/  @!P5 IMAD.IADD R3, R3, 0x1, -R24 ;  /* 0x000000010303d824 */ /* 0x000fe200078e0a18 */
[----:B------:R-:W-:Y:S01]  /*ba00*/  IADD3 R2, R28, 0x20, RZ ;  /* 0x000000201c027810 */ /* 0x000fe20007ffe0ff */
[----:B------:R-:W-:Y:S01]  /*ba10*/  IMAD.MOV R16, RZ, RZ, -R16 ;  /* 0x000000ffff107224 */ /* 0x000fe200078e0a10 */
[----:B------:R-:W-:Y:S01]  /*ba20*/  IABS R18, R0 ;  /* 0x0000000000127213 */ /* 0x000fe20000000000 */
[----:B------:R-:W-:Y:S01]  /*ba30*/  @!P0 IMAD.MOV R10, RZ, RZ, -R10 ;  /* 0x000000ffff0a8224 */ /* 0x000fe200078e0a0a */
[----:B------:R-:W-:Y:S01]  /*ba40*/  IABS R17, R2 ;  /* 0x0000000200117213 */ /* 0x000fe20000000000 */
[----:B------:R-:W-:Y:S01]  /*ba50*/  @!P6 IMAD.IADD R14, R14, 0x1, -R24 ;  /* 0x000000010e0ee824 */ /* 0x000fe200078e0a18 */
[C---:B------:R-:W-:Y:S01]  /*ba60*/  ISETP.GT.U32.AND P0, PT, R24.reuse, R3, PT ;  /* 0x000000031800720c */ /* 0x040fe20003f04070 */
[----:B------:R-:W-:-:S02]  /*ba70*/  IMAD R19, R24, R16, R19 ;  /* 0x0000001018137224 */ /* 0x000fc400078e0213 */
[----:B------:R-:W-:-:S04]  /*ba80*/  IMAD.HI.U32 R16, R25, R18, RZ ;  /* 0x0000001219107227 */ /* 0x000fc800078e00ff */
[----:B------:R-:W-:-:S04]  /*ba90*/  IMAD.HI.U32 R12, R25, R17, RZ ;  /* 0x00000011190c7227 */ /* 0x000fc800078e00ff */
[----:B------:R-:W-:Y:S01]  /*baa0*/  @!P2 IMAD.MOV R9, RZ, RZ, -R9 ;  /* 0x000000ffff09a224 */ /* 0x000fe200078e0a09 */
[C---:B------:R-:W-:Y:S01]  /*bab0*/  ISETP.GT.U32.AND P2, PT, R24.reuse, R14, PT ;  /* 0x0000000e1800720c */ /* 0x040fe20003f44070 */
[----:B------:R-:W-:Y:S02]  /*bac0*/  IMAD.MOV R16, RZ, RZ, -R16 ;  /* 0x000000ffff107224 */ /* 0x000fe400078e0a10 */
[----:B------:R-:W-:Y:S01]  /*bad0*/  IMAD.MOV R12, RZ, RZ, -R12 ;  /* 0x000000ffff0c7224 */ /* 0x000fe200078e0a0c */
[----:B------:R0:W-:Y:S01]  /*bae0*/  STL [R1+0x4c], R7 ;  /* 0x00004c0701007387 */ /* 0x0001e20000100800 */
[C---:B------:R-:W-:Y:S01]  /*baf0*/  IMAD R18, R24.reuse, R16, R18 ;  /* 0x0000001018127224 */ /* 0x040fe200078e0212 */
[C---:B------:R-:W-:Y:S01]  /*bb00*/  ISETP.GT.U32.AND P5, PT, R24.reuse, R19, PT ;  /* 0x000000131800720c */ /* 0x040fe20003fa4070 */
[C---:B------:R-:W-:Y:S02]  /*bb10*/  IMAD R17, R24.reuse, R12, R17 ;  /* 0x0000000c18117224 */ /* 0x040fe400078e0211 */
[----:B------:R-:W-:Y:S01]  /*bb20*/  @!P0 IMAD.IADD R3, R3, 0x1, -R24 ;  /* 0x0000000103038824 */ /* 0x000fe200078e0a18 */
[----:B------:R-:W-:Y:S01]  /*bb30*/  ISETP.GT.U32.AND P0, PT, R24, R18, PT ;  /* 0x000000121800720c */ /* 0x000fe20003f04070 */
[----:B0-----:R-:W-:-:S02]  /*bb40*/  IMAD.MOV.U32 R7, RZ, RZ, R20 ;  /* 0x000000ffff077224 */ /* 0x001fc400078e0014 */
[----:B------:R-:W-:Y:S02]  /*bb50*/  @!P3 IMAD.MOV R11, RZ, RZ, -R11 ;  /* 0x000000ffff0bb224 */ /* 0x000fe400078e0a0b */
[----:B------:R-:W-:Y:S01]  /*bb60*/  @!P1 IMAD.MOV R7, RZ, RZ, -R7 ;  /* 0x000000ffff079224 */ /* 0x000fe200078e0a07 */
[----:B------:R-:W-:Y:S01]  /*bb70*/  ISETP.GT.U32.AND P1, PT, R24, R17, PT ;  /* 0x000000111800720c */ /* 0x000fe20003f24070 */
[----:B------:R-:W-:Y:S01]  /*bb80*/  STL [R1+0xe04], R9 ;  /* 0x000e040901007387 */ /* 0x000fe20000100800 */
[----:B------:R-:W-:-:S03]  /*bb90*/  @!P2 IMAD.IADD R14, R14, 0x1, -R24 ;  /* 0x000000010e0ea824 */ /* 0x000fc600078e0a18 */
[----:B------:R-:W-:Y:S01]  /*bba0*/  STL [R1+0xe08], R10 ;  /* 0x000e080a01007387 */ /* 0x000fe20000100800 */
[----:B------:R-:W-:-:S03]  /*bbb0*/  ISETP.GE.AND P6, PT, R13, RZ, PT ;  /* 0x000000ff0d00720c */ /* 0x000fc60003fc6270 */
[----:B------:R-:W-:Y:S01]  /*bbc0*/  STL [R1+0xe0c], R11 ;  /* 0x000e0c0b01007387 */ /* 0x000fe20000100800 */
[----:B------:R-:W-:Y:S01]  /*bbd0*/  IADD3 R13, R28, 0x1e, RZ ;  /* 0x0000001e1c0d7810 */ /* 0x000fe20007ffe0ff */
[--C-:B------:R-:W-:Y:S02]  /*bbe0*/  @!P5 IMAD.IADD R19, R19, 0x1, -R24.reuse ;  /* 0x000000011313d824 */ /* 0x100fe400078e0a18 */
[----:B------:R0:W-:Y:S01]  /*bbf0*/  STL [R1+0x34], R7 ;  /* 0x0000340701007387 */ /* 0x0001e20000100800 */
[----:B------:R-:W-:Y:S02]  /*bc00*/  ISETP.GE.AND P2, PT, R2, RZ, PT ;  /* 0x000000ff0200720c */ /* 0x000fe40003f46270 */
[----:B------:R-:W-:Y:S01]  /*bc10*/  IADD3 R2, R28, 0x1d, RZ ;  /* 0x0000001d1c027810 */ /* 0x000fe20007ffe0ff */
[----:B------:R-:W-:Y:S01]  /*bc20*/  @!P0 IMAD.IADD R18, R18, 0x1, -R24 ;  /* 0x0000000112128824 */ /* 0x000fe200078e0a18 */
[----:B------:R-:W-:Y:S01]  /*bc30*/  IABS R12, R13 ;  /* 0x0000000d000c7213 */ /* 0x000fe20000000000 */
[----:B0-----:R-:W-:Y:S01]  /*bc40*/  IMAD.MOV.U32 R7, RZ, RZ, R14 ;  /* 0x000000ffff077224 */ /* 0x001fe200078e000e */
[----:B------:R-:W-:-:S03]  /*bc50*/  IABS R14, R2 ;  /* 0x00000002000e7213 */ /* 0x000fc60000000000 */
[----:B------:R-:W-:Y:S01]  /*bc60*/  @!P4 IMAD.MOV R7, RZ, RZ, -R7 ;  /* 0x000000ffff07c224 */ /* 0x000fe200078e0a07 */
[C---:B------:R-:W-:Y:S01]  /*bc70*/  ISETP.GT.U32.AND P4, PT, R24.reuse, R19, PT ;  /* 0x000000131800720c */ /* 0x040fe20003f84070 */
[----:B------:R-:W-:Y:S01]  /*bc80*/  @!P1 IMAD.IADD R17, R17, 0x1, -R24 ;  /* 0x0000000111119824 */ /* 0x000fe200078e0a18 */
[----:B------:R-:W-:Y:S01]  /*bc90*/  ISETP.GE.AND P3, PT, R15, RZ, PT ;  /* 0x000000ff0f00720c */ /* 0x000fe20003f66270 */
[----:B------:R-:W-:Y:S01]  /*bca0*/  IMAD.HI.U32 R15, R25, R12, RZ ;  /* 0x0000000c190f7227 */ /* 0x000fe200078e00ff */
[----:B------:R0:W-:Y:S01]  /*bcb0*/  STL [R1+0x1bc], R7 ;  /* 0x0001bc0701007387 */ /* 0x0001e20000100800 */
[----:B------:R-:W-:Y:S02]  /*bcc0*/  ISETP.GT.U32.AND P0, PT, R24, R18, PT ;  /* 0x000000121800720c */ /* 0x000fe40003f04070 */
[----:B------:R-:W-:Y:S02]  /*bcd0*/  ISETP.GE.AND P5, PT, R0, RZ, PT ;  /* 0x000000ff0000720c */ /* 0x000fe40003fa6270 */
[----:B------:R-:W-:-:S02]  /*bce0*/  IADD3 R0, R28, 0x1c, RZ ;  /* 0x0000001c1c007810 */ /* 0x000fc40007ffe0ff */
[----:B------:R-:W-:Y:S01]  /*bcf0*/  ISETP.GT.U32.AND P1, PT, R24, R17, PT ;  /* 0x000000111800720c */ /* 0x000fe20003f24070 */
[----:B0-----:R-:W-:Y:S02]  /*bd00*/  IMAD.MOV.U32 R7, RZ, RZ, R3 ;  /* 0x000000ffff077224 */ /* 0x001fe400078e0003 */
[----:B------:R-:W-:Y:S01]  /*bd10*/  IMAD.HI.U32 R3, R25, R14, RZ ;  /* 0x0000000e19037227 */ /* 0x000fe200078e00ff */
[----:B------:R-:W-:-:S03]  /*bd20*/  IABS R16, R0 ;  /* 0x0000000000107213 */ /* 0x000fc60000000000 */
[----:B------:R-:W-:Y:S02]  /*bd30*/  IMAD.MOV R15, RZ, RZ, -R15 ;  /* 0x000000ffff0f7224 */ /* 0x000fe400078e0a0f */
[----:B------:R-:W-:Y:S02]  /*bd40*/  IMAD.MOV R3, RZ, RZ, -R3 ;  /* 0x000000ffff037224 */ /* 0x000fe400078e0a03 */
[----:B------:R-:W-:Y:S02]  /*bd50*/  @!P6 IMAD.MOV R7, RZ, RZ, -R7 ;  /* 0x000000ffff07e224 */ /* 0x000fe400078e0a07 */
[C---:B------:R-:W-:Y:S02]  /*bd60*/  IMAD R12, R24.reuse, R15, R12 ;  /* 0x0000000f180c7224 */ /* 0x040fe400078e020c */
[----:B------:R-:W-:Y:S02]  /*bd70*/  @!P4 IMAD.IADD R19, R19, 0x1, -R24 ;  /* 0x000000011313c824 */ /* 0x000fe400078e0a18 */
[C---:B------:R-:W-:Y:S01]  /*bd80*/  IMAD R14, R24.reuse, R3, R14 ;  /* 0x00000003180e7224 */ /* 0x040fe200078e020e */
[----:B------:R0:W-:Y:S01]  /*bd90*/  STL [R1+0x1d8], R7 ;  /* 0x0001d80701007387 */ /* 0x0001e20000100800 */
[----:B------:R-:W-:Y:S01]  /*bda0*/  IMAD.HI.U32 R20, R25, R16, RZ ;  /* 0x0000001019147227 */ /* 0x000fe200078e00ff */
[----:B------:R-:W-:-:S03]  /*bdb0*/  ISETP.GT.U32.AND P4, PT, R24, R12, PT ;  /* 0x0000000c1800720c */ /* 0x000fc60003f84070 */
[--C-:B------:R-:W-:Y:S01]  /*bdc0*/  @!P0 IMAD.IADD R18, R18, 0x1, -R24.reuse ;  /* 0x0000000112128824 */ /* 0x100fe200078e0a18 */
[----:B------:R-:W-:Y:S01]  /*bdd0*/  ISETP.GT.U32.AND P0, PT, R24, R14, PT ;  /* 0x0000000e1800720c */ /* 0x000fe20003f04070 */
[----:B------:R-:W-:Y:S02]  /*bde0*/  @!P1 IMAD.IADD R17, R17, 0x1, -R24 ;  /* 0x0000000111119824 */ /* 0x000fe400078e0a18 */
[----:B0-----:R-:W-:Y:S02]  /*bdf0*/  IMAD.MOV.U32 R7, RZ, RZ, R19 ;  /* 0x000000ffff077224 */ /* 0x001fe400078e0013 */
[----:B------:R-:W-:Y:S02]  /*be00*/  IMAD.MOV R20, RZ, RZ, -R20 ;  /* 0x000000ffff147224 */ /* 0x000fe400078e0a14 */
[----:B------:R-:W-:Y:S01]  /*be10*/  @!P3 IMAD.MOV R7, RZ, RZ, -R7 ;  /* 0x000000ffff07b224 */ /* 0x000fe200078e0a07 */
[----:B------:R-:W-:Y:S01]  /*be20*/  ISETP.GE.AND P3, PT, R0, RZ, PT ;  /* 0x000000ff0000720c */ /* 0x000fe20003f66270 */
[----:B------:R-:W-:-:S02]  /*be30*/  IMAD R0, R24, R20, R16 ;  /* 0x0000001418007224 */ /* 0x000fc400078e0210 */
[----:B------:R-:W-:-:S04]  /*be40*/  IMAD.MOV.U32 R8, RZ, RZ, R17 ;  /* 0x000000ffff087224 */ /* 0x000fc800078e0011 */
[----:B------:R-:W-:Y:S01]  /*be50*/  @!P2 IMAD.MOV R8, RZ, RZ, -R8 ;  /* 0x000000ffff08a224 */ /* 0x000fe200078e0a08 */
[----:B------:R-:W-:Y:S01]  /*be60*/  ISETP.GT.U32.AND P2, PT, R24, R0, PT ;  /* 0x000000001800720c */ /* 0x000fe20003f44070 */
[--C-:B------:R-:W-:Y:S01]  /*be70*/  @!P4 IMAD.IADD R12, R12, 0x1, -R24.reuse ;  /* 0x000000010c0cc824 */ /* 0x100fe200078e0a18 */
[----:B------:R-:W-:Y:S01]  /*be80*/  ISETP.GE.AND P6, PT, R13, RZ, PT ;  /* 0x000000ff0d00720c */ /* 0x000fe20003fc6270 */
[----:B------:R-:W-:Y:S01]  /*be90*/  @!P0 IMAD.IADD R14, R14, 0x1, -R24 ;  /* 0x000000010e0e8824 */ /* 0x000fe200078e0a18 */
[C---:B------:R-:W-:Y:S02]  /*bea0*/  IADD3 R3, R28.reuse, 0x1b, RZ ;  /* 0x0000001b1c037810 */ /* 0x040fe40007ffe0ff */
[----:B------:R-:W-:Y:S02]  /*beb0*/  IADD3 R13, R28, 0x1a, RZ ;  /* 0x0000001a1c0d7810 */ /* 0x000fe40007ffe0ff */
[----:B------:R-:W-:Y:S02]  /*bec0*/  ISETP.GE.AND P1, PT, R2, RZ, PT ;  /* 0x000000ff0200720c */ /* 0x000fe40003f26270 */
[----:B------:R-:W-:-:S02]  /*bed0*/  ISETP.GT.U32.AND P4, PT, R24, R12, PT ;  /* 0x0000000c1800720c */ /* 0x000fc40003f84070 */
[----:B------:R-:W-:Y:S02]  /*bee0*/  IABS R2, R3 ;  /* 0x0000000300027213 */ /* 0x000fe40000000000 */
[----:B------:R-:W-:Y:S02]  /*bef0*/  IABS R15, R13 ;  /* 0x0000000d000f7213 */ /* 0x000fe40000000000 */
[----:B------:R-:W-:Y:S01]  /*bf00*/  ISETP.GT.U32.AND P0, PT, R24, R14, PT ;  /* 0x0000000e1800720c */ /* 0x000fe20003f04070 */
[----:B------:R0:W-:Y:S01]  /*bf10*/  STL [R1+0x1c0], R7 ;  /* 0x0001c00701007387 */ /* 0x0001e20000100800 */
[----:B------:R-:W-:-:S04]  /*bf20*/  IMAD.HI.U32 R16, R25, R2, RZ ;  /* 0x0000000219107227 */ /* 0x000fc800078e00ff */
[----:B------:R-:W-:-:S04]  /*bf30*/  IMAD.HI.U32 R17, R25, R15, RZ ;  /* 0x0000000f19117227 */ /* 0x000fc800078e00ff */
[----:B0-----:R-:W-:Y:S02]  /*bf40*/  IMAD.MOV.U32 R7, RZ, RZ, R18 ;  /* 0x000000ffff077224 */ /* 0x001fe400078e0012 */
[----:B------:R-:W-:Y:S02]  /*bf50*/  @!P2 IMAD.IADD R0, R0, 0x1, -R24 ;  /* 0x000000010000a824 */ /* 0x000fe400078e0a18 */
[----:B------:R-:W-:Y:S01]  /*bf60*/  @!P5 IMAD.MOV R7, RZ, RZ, -R7 ;  /* 0x000000ffff07d224 */ /* 0x000fe200078e0a07 */
[----:B------:R-:W-:Y:S01]  /*bf70*/  ISETP.GE.AND P5, PT, R3, RZ, PT ;  /* 0x000000ff0300720c */ /* 0x000fe20003fa6270 */
[----:B------:R-:W-:Y:S01]  /*bf80*/  IMAD.MOV R3, RZ, RZ, -R16 ;  /* 0x000000ffff037224 */ /* 0x000fe200078e0a10 */
[----:B------:R-:W-:Y:S01]  /*bf90*/  IADD3 R16, R28, 0x19, RZ ;  /* 0x000000191c107810 */ /* 0x000fe20007ffe0ff */
[----:B------:R-:W-:Y:S01]  /*bfa0*/  IMAD.MOV R17, RZ, RZ, -R17 ;  /* 0x000000ffff117224 */ /* 0x000fe200078e0a11 */
[----:B------:R-:W-:Y:S01]  /*bfb0*/  ISETP.GT.U32.AND P2, PT, R24, R0, PT ;  /* 0x000000001800720c */ /* 0x000fe20003f44070 */
[----:B------:R-:W-:-:S02]  /*bfc0*/  @!P4 IMAD.IADD R12, R12, 0x1, -R24 ;  /* 0x000000010c0cc824 */ /* 0x000fc400078e0a18 */
[----:B------:R-:W-:Y:S01]  /*bfd0*/  IMAD R15, R24, R17, R15 ;  /* 0x00000011180f7224 */ /* 0x000fe200078e020f */
[----:B------:R-:W-:Y:S01]  /*bfe0*/  IABS R17, R16 ;  /* 0x0000001000117213 */ /* 0x000fe20000000000 */
[----:B------:R-:W-:Y:S01]  /*bff0*/  @!P0 IMAD.IADD R14, R14, 0x1, -R24 ;  /* 0x000000010e0e8824 */ /* 0x000fe200078e0a18 */
[----:B------:R0:W-:Y:S01]  /*c000*/  STL [R1+0x80], R8 ;  /* 0x0000800801007387 */ /* 0x0001e20000100800 */
[----:B------:R-:W-:-:S03]  /*c010*/  IMAD R2, R24, R3, R2 ;  /* 0x0000000318027224 */ /* 0x000fc600078e0202 */
[----:B------:R1:W-:Y:S01]  /*c020*/  STL [R1+0xdc], R7 ;  /* 0x0000dc0701007387 */ /* 0x0003e20000100800 */
[----:B0-----:R-:W-:Y:S02]  /*c030*/  IMAD.MOV.U32 R8, RZ, RZ, R12 ;  /* 0x000000ffff087224 */ /* 0x001fe400078e000c */
[----:B-1----:R-:W-:Y:S02]  /*c040*/  IMAD.MOV.U32 R7, RZ, RZ, R14 ;  /* 0x000000ffff077224 */ /* 0x002fe400078e000e */
[----:B------:R-:W-:Y:S01]  /*c050*/  IMAD.HI.U32 R14, R25, R17, RZ ;  /* 0x00000011190e7227 */ /* 0x000fe200078e00ff */
[----:B------:R-:W-:-:S03]  /*c060*/  ISETP.GT.U32.AND P0, PT, R24, R2, PT ;  /* 0x000000021800720c */ /* 0x000fc60003f04070 */
[----:B------:R-:W-:Y:S01]  /*c070*/  @!P6 IMAD.MOV R8, RZ, RZ, -R8 ;  /* 0x000000ffff08e224 */ /* 0x000fe200078e0a08 */
[----:B------:R-:W-:Y:S01]  /*c080*/  ISETP.GT.U32.AND P6, PT, R24, R15, PT ;  /* 0x0000000f1800720c */ /* 0x000fe20003fc4070 */
[----:B------:R-:W-:Y:S02]  /*c090*/  @!P1 IMAD.MOV R7, RZ, RZ, -R7 ;  /* 0x000000ffff079224 */ /* 0x000fe400078e0a07 */
[----:B------:R-:W-:Y:S02]  /*c0a0*/  IMAD.MOV R14, RZ, RZ, -R14 ;  /* 0x000000ffff0e7224 */ /* 0x000fe400078e0a0e */
[----:B------:R-:W-:Y:S01]  /*c0b0*/  @!P2 IMAD.IADD R0, R0, 0x1, -R24 ;  /* 0x000000010000a824 */ /* 0x000fe200078e0a18 */
[----:B------:R-:W-:Y:S01]  /*c0c0*/  STL [R1+0xec], R8 ;  /* 0x0000ec0801007387 */ /* 0x000fe20000100800 */
[----:B------:R-:W-:-:S03]  /*c0d0*/  IMAD R17, R24, R14, R17 ;  /* 0x0000000e18117224 */ /* 0x000fc600078e0211 */
[----:B------:R0:W-:Y:S01]  /*c0e0*/  STL [R1+0x18c], R7 ;  /* 0x00018c0701007387 */ /* 0x0001e20000100800 */
[----:B------:R-:W-:Y:S02]  /*c0f0*/  @!P0 IMAD.IADD R2, R2, 0x1, -R24 ;  /* 0x0000000102028824 */ /* 0x000fe400078e0a18 */
[----:B0-----:R-:W-:-:S04]  /*c100*/  IMAD.MOV.U32 R7, RZ, RZ, R0 ;  /* 0x000000ffff077224 */ /* 0x001fc800078e0000 */
[----:B------:R-:W-:Y:S01]  /*c110*/  @!P3 IMAD.MOV R7, RZ, RZ, -R7 ;  /* 0x000000ffff07b224 */ /* 0x000fe200078e0a07 */
[C---:B------:R-:W-:Y:S01]  /*c120*/  ISETP.GT.U32.AND P3, PT, R24.reuse, R17, PT ;  /* 0x000000111800720c */ /* 0x040fe20003f64070 */
[----:B------:R-:W-:Y:S01]  /*c130*/  @!P6 IMAD.IADD R15, R15, 0x1, -R24 ;  /* 0x000000010f0fe824 */ /* 0x000fe200078e0a18 */
[----:B------:R-:W-:-:S04]  /*c140*/  ISETP.GT.U32.AND P0, PT, R24, R2, PT ;  /* 0x000000021800720c */ /* 0x000fc80003f04070 */
[----:B------:R-:W-:Y:S02]  /*c150*/  ISETP.GT.U32.AND P6, PT, R24, R15, PT ;  /* 0x0000000f1800720c */ /* 0x000fe40003fc4070 */
[----:B------:R-:W-:-:S05]  /*c160*/  ISETP.GE.AND P4, PT, R13, RZ, PT ;  /* 0x000000ff0d00720c */ /* 0x000fca0003f86270 */
[--C-:B------:R-:W-:Y:S02]  /*c170*/  @!P3 IMAD.IADD R17, R17, 0x1, -R24.reuse ;  /* 0x000000011111b824 */ /* 0x100fe400078e0a18 */
[----:B------:R-:W-:-:S03]  /*c180*/  @!P0 IMAD.IADD R2, R2, 0x1, -R24 ;  /* 0x0000000102028824 */ /* 0x000fc600078e0a18 */
[----:B------:R-:W-:Y:S01]  /*c190*/  ISETP.GT.U32.AND P3, PT, R24, R17, PT ;  /* 0x000000111800720c */ /* 0x000fe20003f64070 */
[----:B------:R-:W-:Y:S01]  /*c1a0*/  @!P6 IMAD.IADD R15, R15, 0x1, -R24 ;  /* 0x000000010f0fe824 */ /* 0x000fe200078e0a18 */
[----:B------:R0:W-:Y:S01]  /*c1b0*/  STL [R1+0x144], R7 ;  /* 0x0001440701007387 */ /* 0x0001e20000100800 */
[----:B------:R-:W-:Y:S01]  /*c1c0*/  IMAD.MOV.U32 R8, RZ, RZ, R2 ;  /* 0x000000ffff087224 */ /* 0x000fe200078e0002 */
[----:B------:R-:W-:-:S03]  /*c1d0*/  ISETP.GE.AND P1, PT, R16, RZ, PT ;  /* 0x000000ff1000720c */ /* 0x000fc60003f26270 */
[----:B------:R-:W-:Y:S02]  /*c1e0*/  @!P5 IMAD.MOV R8, RZ, RZ, -R8 ;  /* 0x000000ffff08d224 */ /* 0x000fe400078e0a08 */
[----:B0-----:R-:W-:-:S04]  /*c1f0*/  IMAD.MOV.U32 R7, RZ, RZ, R15 ;  /* 0x000000ffff077224 */ /* 0x001fc800078e000f */
[----:B------:R-:W-:Y:S02]  /*c200*/  @!P3 IMAD.IADD R17, R17, 0x1, -R24 ;  /* 0x000000011111b824 */ /* 0x000fe400078e0a18 */
[----:B------:R-:W-:Y:S01]  /*c210*/  @!P4 IMAD.MOV R7, RZ, RZ, -R7 ;  /* 0x000000ffff07c224 */ /* 0x000fe200078e0a07 */
[----:B------:R-:W-:Y:S04]  /*c220*/  STL [R1+0x14c], R8 ;  /* 0x00014c0801007387 */ /* 0x000fe80000100800 */
[----:B------:R0:W-:Y:S02]  /*c230*/  STL [R1+0x148], R7 ;  /* 0x0001480701007387 */ /* 0x0001e40000100800 */
[----:B0-----:R-:W-:-:S04]  /*c240*/  IMAD.MOV.U32 R7, RZ, RZ, R17 ;  /* 0x000000ffff077224 */ /* 0x001fc800078e0011 */
[----:B------:R-:W-:-:S05]  /*c250*/  @!P1 IMAD.MOV R7, RZ, RZ, -R7 ;  /* 0x000000ffff079224 */ /* 0x000fca00078e0a07 */
[----:B------:R0:W-:Y:S04]  /*c260*/  STL [R1+0xfc], R7 ;  /* 0x0000fc0701007387 */ /* 0x0001e80000100800 */
[----:B------:R-:W2:Y:S01]  /*c270*/  LDL R9, [R1+0xc58] ;  /* 0x000c580001097983 */ /* 0x000ea20000100800 */
[----:B------:R-:W-:-:S04]  /*c280*/  IADD3 R13, R28, 0x18, RZ ;  /* 0x000000181c0d7810 */ /* 0x000fc80007ffe0ff */
[----:B------:R-:W-:Y:S02]  /*c290*/  IABS R12, R13 ;  /* 0x0000000d000c7213 */ /* 0x000fe40000000000 */
[----:B------:R-:W-:-:S03]  /*c2a0*/  ISETP.GE.AND P2, PT, R13, RZ, PT ;  /* 0x000000ff0d00720c */ /* 0x000fc60003f46270 */
[----:B------:R-:W-:Y:S01]  /*c2b0*/  IMAD.HI.U32 R13, R25, R12, RZ ;  /* 0x0000000c190d7227 */ /* 0x000fe200078e00ff */
[----:B------:R-:W-:-:S03]  /*c2c0*/  IADD3 R3, R28, 0x17, RZ ;  /* 0x000000171c037810 */ /* 0x000fc60007ffe0ff */
[----:B------:R-:W-:Y:S01]  /*c2d0*/  IMAD.MOV R13, RZ, RZ, -R13 ;  /* 0x000000ffff0d7224 */ /* 0x000fe200078e0a0d */
[----:B------:R-:W-:Y:S02]  /*c2e0*/  IABS R19, R3 ;  /* 0x0000000300137213 */ /* 0x000fe40000000000 */
[----:B------:R-:W-:Y:S01]  /*c2f0*/  ISETP.GE.AND P0, PT, R3, RZ, PT ;  /* 0x000000ff0300720c */ /* 0x000fe20003f06270 */
[----:B------:R-:W-:-:S05]  /*c300*/  IMAD R3, R24, R13, R12 ;  /* 0x0000000d18037224 */ /* 0x000fca00078e020c */
[----:B------:R-:W-:Y:S01]  /*c310*/  ISETP.GT.U32.AND P6, PT, R24, R3, PT ;  /* 0x000000031800720c */ /* 0x000fe20003fc4070 */
[----:B------:R-:W-:Y:S01]  /*c320*/  IMAD.HI.U32 R0, R25, R19, RZ ;  /* 0x0000001319007227 */ /* 0x000fe200078e00ff */
[----:B------:R-:W-:-:S03]  /*c330*/  IADD3 R16, R28, 0x16, RZ ;  /* 0x000000161c107810 */ /* 0x000fc60007ffe0ff */
[----:B------:R-:W-:Y:S01]  /*c340*/  IMAD.MOV R0, RZ, RZ, -R0 ;  /* 0x000000ffff007224 */ /* 0x000fe200078e0a00 */
[----:B------:R-:W-:-:S03]  /*c350*/  IABS R14, R16 ;  /* 0x00000010000e7213 */ /* 0x000fc60000000000 */
[----:B------:R-:W-:Y:S01]  /*c360*/  IMAD R19, R24, R0, R19 ;  /* 0x0000000018137224 */ /* 0x000fe200078e0213 */
[----:B------:R-:W-:-:S03]  /*c370*/  IADD3 R0, R28, 0x15, RZ ;  /* 0x000000151c007810 */ /* 0x000fc60007ffe0ff */
[----:B------:R-:W-:Y:S01]  /*c380*/  @!P6 IMAD.IADD R3, R3, 0x1, -R24 ;  /* 0x000000010303e824 */ /* 0x000fe200078e0a18 */
[----:B------:R-:W-:Y:S01]  /*c390*/  IABS R26, c[0x0][0x178] ;  /* 0x00005e00001a7a13 */ /* 0x000fe20000000000 */
[C---:B------:R-:W-:Y:S01]  /*c3a0*/  IMAD.HI.U32 R2, R25.reuse, R14, RZ ;  /* 0x0000000e19027227 */ /* 0x040fe200078e00ff */
[C---:B------:R-:W-:Y:S02]  /*c3b0*/  ISETP.GT.U32.AND P5, PT, R24.reuse, R19, PT ;  /* 0x000000131800720c */ /* 0x040fe40003fa4070 */
[----:B------:R-:W-:Y:S02]  /*c3c0*/  IABS R13, R0 ;  /* 0x00000000000d7213 */ /* 0x000fe40000000000 */
[----:B------:R-:W-:Y:S01]  /*c3d0*/  ISETP.GT.U32.AND P6, PT, R24, R3, PT ;  /* 0x000000031800720c */ /* 0x000fe20003fc4070 */
[----:B------:R-:W1:Y:S01]  /*c3e0*/  I2F.RP R18, R26 ;  /* 0x0000001a00127306 */ /* 0x000e620000209400 */
[----:B------:R-:W-:Y:S02]  /*c3f0*/  IMAD.MOV R2, RZ, RZ, -R2 ;  /* 0x000000ffff027224 */ /* 0x000fe400078e0a02 */
[----:B------:R-:W-:-:S04]  /*c400*/  IMAD.HI.U32 R15, R25, R13, RZ ;  /* 0x0000000d190f7227 */ /* 0x000fc800078e00ff */
[C---:B------:R-:W-:Y:S02]  /*c410*/  IMAD R14, R24.reuse, R2, R14 ;  /* 0x00000002180e7224 */ /* 0x040fe400078e020e */
[----:B------:R-:W-:Y:S02]  /*c420*/  IMAD.MOV R15, RZ, RZ, -R15 ;  /* 0x000000ffff0f7224 */ /* 0x000fe400078e0a0f */
[--C-:B------:R-:W-:Y:S01]  /*c430*/  @!P5 IMAD.IADD R19, R19, 0x1, -R24.reuse ;  /* 0x000000011313d824 */ /* 0x100fe200078e0a18 */
[C---:B------:R-:W-:Y:S01]  /*c440*/  ISETP.GT.U32.AND P1, PT, R24.reuse, R14, PT ;  /* 0x0000000e1800720c */ /* 0x040fe20003f24070 */
[----:B------:R-:W-:Y:S02]  /*c450*/  @!P6 IMAD.IADD R3, R3, 0x1, -R24 ;  /* 0x000000010303e824 */ /* 0x000fe400078e0a18 */
[C---:B------:R-:W-:Y:S01]  /*c460*/  IMAD R13, R24.reuse, R15, R13 ;  /* 0x0000000f180d7224 */ /* 0x040fe200078e020d */
[----:B------:R-:W-:Y:S01]  /*c470*/  ISETP.GT.U32.AND P5, PT, R24, R19, PT ;  /* 0x000000131800720c */ /* 0x000fe20003fa4070 */
[----:B------:R-:W-:Y:S01]  /*c480*/  @!P2 IMAD.MOV R3, RZ, RZ, -R3 ;  /* 0x000000ffff03a224 */ /* 0x000fe200078e0a03 */
[----:B------:R-:W-:-:S02]  /*c490*/  ISETP.GE.AND P3, PT, R0, RZ, PT ;  /* 0x000000ff0000720c */ /* 0x000fc40003f66270 */
[----:B------:R-:W-:Y:S01]  /*c4a0*/  ISETP.GT.U32.AND P2, PT, R24, R13, PT ;  /* 0x0000000d1800720c */ /* 0x000fe20003f44070 */
[----:B-1----:R-:W1:Y:S01]  /*c4b0*/  MUFU.RCP R0, R18 ;  /* 0x0000001200007308 */ /* 0x002e620000001000 */
[----:B------:R-:W-:-:S03]  /*c4c0*/  IADD3 R12, R28, 0x14, RZ ;  /* 0x000000141c0c7810 */ /* 0x000fc60007ffe0ff */
[--C-:B------:R-:W-:Y:S01]  /*c4d0*/  @!P1 IMAD.IADD R14, R14, 0x1, -R24.reuse ;  /* 0x000000010e0e9824 */ /* 0x100fe200078e0a18 */
[----:B------:R-:W-:Y:S02]  /*c4e0*/  ISETP.GE.AND P4, PT, R16, RZ, PT ;  /* 0x000000ff1000720c */ /* 0x000fe40003f86270 */
[----:B------:R-:W-:Y:S02]  /*c4f0*/  IADD3 R15, R28, 0x13, RZ ;  /* 0x000000131c0f7810 */ /* 0x000fe40007ffe0ff */
[----:B------:R-:W-:Y:S01]  /*c500*/  IABS R16, R12 ;  /* 0x0000000c00107213 */ /* 0x000fe20000000000 */
[--C-:B------:R-:W-:Y:S01]  /*c510*/  @!P5 IMAD.IADD R19, R19, 0x1, -R24.reuse ;  /* 0x000000011313d824 */ /* 0x100fe200078e0a18 */
[----:B------:R-:W-:Y:S01]  /*c520*/  ISETP.GT.U32.AND P1, PT, R24, R14, PT ;  /* 0x0000000e1800720c */ /* 0x000fe20003f24070 */
[----:B------:R-:W-:Y:S01]  /*c530*/  @!P2 IMAD.IADD R13, R13, 0x1, -R24 ;  /* 0x000000010d0da824 */ /* 0x000fe200078e0a18 */
[----:B------:R-:W-:Y:S01]  /*c540*/  ISETP.GE.AND P5, PT, R15, RZ, PT ;  /* 0x000000ff0f00720c */ /* 0x000fe20003fa6270 */
[----:B------:R-:W-:Y:S01]  /*c550*/  IMAD.HI.U32 R2, R25, R16, RZ ;  /* 0x0000001019027227 */ /* 0x000fe200078e00ff */
[----:B------:R-:W-:-:S02]  /*c560*/  IABS R15, R15 ;  /* 0x0000000f000f7213 */ /* 0x000fc40000000000 */
[----:B-1----:R-:W-:Y:S01]  /*c570*/  IADD3 R0, R0, 0xffffffe, RZ ;  /* 0x0ffffffe00007810 */ /* 0x002fe20007ffe0ff */
[----:B------:R-:W-:Y:S01]  /*c580*/  IMAD.MOV R2, RZ, RZ, -R2 ;  /* 0x000000ffff027224 */ /* 0x000fe200078e0a02 */
[C---:B------:R-:W-:Y:S01]  /*c590*/  ISETP.GT.U32.AND P2, PT, R24.reuse, R13, PT ;  /* 0x0000000d1800720c */ /* 0x040fe20003f44070 */
[----:B------:R-:W-:Y:S01]  /*c5a0*/  IMAD.HI.U32 R17, R25, R15, RZ ;  /* 0x0000000f19117227 */ /* 0x000fe200078e00ff */
[----:B------:R1:W-:Y:S03]  /*c5b0*/  STL [R1+0x104], R3 ;  /* 0x0001040301007387 */ /* 0x0003e60000100800 */
[----:B------:R-:W-:Y:S02]  /*c5c0*/  IMAD R16, R24, R2, R16 ;  /* 0x0000000218107224 */ /* 0x000fe400078e0210 */
[----:B0-----:R-:W-:Y:S02]  /*c5d0*/  IMAD.MOV.U32 R7, RZ, RZ, R19 ;  /* 0x000000ffff077224 */ /* 0x001fe400078e0013 */
[----:B------:R-:W-:Y:S01]  /*c5e0*/  IMAD.MOV R17, RZ, RZ, -R17 ;  /* 0x000000ffff117224 */ /* 0x000fe200078e0a11 */
[----:B-1----:R0:W1:Y:S01]  /*c5f0*/  F2I.FTZ.U32.TRUNC.NTZ R3, R0 ;  /* 0x0000000000037305 */ /* 0x002062000021f000 */
[----:B------:R-:W-:-:S02]  /*c600*/  @!P1 IMAD.IADD R14, R14, 0x1, -R24 ;  /* 0x000000010e0e9824 */ /* 0x000fc400078e0a18 */
[----:B------:R-:W-:Y:S01]  /*c610*/  @!P0 IMAD.MOV R7, RZ, RZ, -R7 ;  /* 0x000000ffff078224 */ /* 0x000fe200078e0a07 */
[----:B0-----:R-:W-:Y:S02]  /*c620*/  IADD3 R0, R28, 0x12, RZ ;  /* 0x000000121c007810 */ /* 0x001fe40007ffe0ff */
[----:B------:R-:W-:Y:S02]  /*c630*/  ISETP.GT.U32.AND P0, PT, R24, R16, PT ;  /* 0x000000101800720c */ /* 0x000fe40003f04070 */
[----:B------:R-:W-:Y:S02]  /*c640*/  IABS R18, R0 ;  /* 0x0000000000127213 */ /* 0x000fe40000000000 */
[----:B------:R-:W-:Y:S01]  /*c650*/  ISETP.GE.AND P1, PT, R0, RZ, PT ;  /* 0x000000ff0000720c */ /* 0x000fe20003f26270 */
[----:B------:R-:W-:Y:S02]  /*c660*/  IMAD R0, R24, R17, R15 ;  /* 0x0000001118007224 */ /* 0x000fe400078e020f */
[----:B------:R-:W-:-:S03]  /*c670*/  @!P2 IMAD.IADD R13, R13, 0x1, -R24 ;  /* 0x000000010d0da824 */ /* 0x000fc600078e0a18 */
[----:B------:R-:W-:Y:S02]  /*c680*/  ISETP.GT.U32.AND P2, PT, R24, R0, PT ;  /* 0x000000001800720c */ /* 0x000fe40003f44070 */
[----:B------:R-:W-:Y:S01]  /*c690*/  IADD3 R2, R28, 0x11, RZ ;  /* 0x000000111c027810 */ /* 0x000fe20007ffe0ff */
[----:B------:R-:W-:Y:S01]  /*c6a0*/  @!P0 IMAD.IADD R16, R16, 0x1, -R24 ;  /* 0x0000000110108824 */ /* 0x000fe200078e0a18 */
[----:B------:R-:W-:Y:S01]  /*c6b0*/  ISETP.GE.AND P6, PT, R12, RZ, PT ;  /* 0x000000ff0c00720c */ /* 0x000fe20003fc6270 */
[----:B-1----:R-:W-:Y:S01]  /*c6c0*/  IMAD.MOV R22, RZ, RZ, -R3 ;  /* 0x000000ffff167224 */ /* 0x002fe200078e0a03 */
[----:B------:R-:W-:Y:S01]  /*c6d0*/  IABS R12, R2 ;  /* 0x00000002000c7213 */ /* 0x000fe20000000000 */
[----:B------:R-:W-:Y:S01]  /*c6e0*/  IMAD.MOV.U32 R8, RZ, RZ, R14 ;  /* 0x000000ffff087224 */ /* 0x000fe200078e000e */
[----:B------:R-:W-:Y:S01]  /*c6f0*/  ISETP.GE.AND P0, PT, R2, RZ, PT ;  /* 0x000000ff0200720c */ /* 0x000fe20003f06270 */
[----:B------:R-:W-:-:S04]  /*c700*/  IMAD.HI.U32 R17, R25, R18, RZ ;  /* 0x0000001219117227 */ /* 0x000fc800078e00ff */
[----:B------:R-:W-:Y:S01]  /*c710*/  @!P2 IMAD.IADD R0, R0, 0x1, -R24 ;  /* 0x000000010000a824 */ /* 0x000fe200078e0a18 */
[----:B------:R-:W-:Y:S01]  /*c720*/  ISETP.GT.U32.AND P2, PT, R24, R16, PT ;  /* 0x000000101800720c */ /* 0x000fe20003f44070 */
[----:B------:R-:W-:Y:S02]  /*c730*/  IMAD R22, R22, R26, RZ ;  /* 0x0000001a16167224 */ /* 0x000fe400078e02ff */
[----:B------:R-:W-:Y:S02]  /*c740*/  IMAD.MOV.U32 R2, RZ, RZ, RZ ;  /* 0x000000ffff027224 */ /* 0x000fe400078e00ff */
[----:B------:R-:W-:Y:S01]  /*c750*/  @!P4 IMAD.MOV R8, RZ, RZ, -R8 ;  /* 0x000000ffff08c224 */ /* 0x000fe200078e0a08 */
[----:B------:R-:W-:Y:S01]  /*c760*/  ISETP.GT.U32.AND P4, PT, R24, R0, PT ;  /* 0x000000001800720c */ /* 0x000fe20003f84070 */
[----:B------:R-:W-:-:S04]  /*c770*/  IMAD.HI.U32 R15, R25, R12, RZ ;  /* 0x0000000c190f7227 */ /* 0x000fc800078e00ff */
[----:B------:R-:W-:Y:S02]  /*c780*/  IMAD.MOV R17, RZ, RZ, -R17 ;  /* 0x000000ffff117224 */ /* 0x000fe400078e0a11 */
[----:B------:R-:W-:Y:S01]  /*c790*/  IMAD.HI.U32 R22, R3, R22, R2 ;  /* 0x0000001603167227 */ /* 0x000fe200078e0002 */
[----:B------:R-:W-:Y:S01]  /*c7a0*/  IADD3 R2, R28, 0x10, RZ ;  /* 0x000000101c027810 */ /* 0x000fe20007ffe0ff */
[----:B------:R0:W-:Y:S02]  /*c7b0*/  STL [R1+0xf8], R7 ;  /* 0x0000f80701007387 */ /* 0x0001e40000100800 */
[----:B------:R-:W-:Y:S02]  /*c7c0*/  IMAD.MOV R15, RZ, RZ, -R15 ;  /* 0x000000ffff0f7224 */ /* 0x000fe400078e0a0f */
[C---:B------:R-:W-:Y:S02]  /*c7d0*/  IMAD R18, R24.reuse, R17, R18 ;  /* 0x0000001118127224 */ /* 0x040fe400078e0212 */
[----:B------:R-:W-:-:S02]  /*c7e0*/  IMAD R12, R24, R15, R12 ;  /* 0x0000000f180c7224 */ /* 0x000fc400078e020c */
[--C-:B------:R-:W-:Y:S02]  /*c7f0*/  @!P2 IMAD.IADD R16, R16, 0x1, -R24.reuse ;  /* 0x000000011010a824 */ /* 0x100fe400078e0a18 */
[----:B0-----:R-:W-:Y:S01]  /*c800*/  IMAD.MOV.U32 R7, RZ, RZ, R13 ;  /* 0x000000ffff077224 */ /* 0x001fe200078e000d */
[----:B------:R-:W-:Y:S02]  /*c810*/  IABS R13, R2 ;  /* 0x00000002000d7213 */ /* 0x000fe40000000000 */
[----:B------:R-:W-:Y:S01]  /*c820*/  ISETP.GT.U32.AND P2, PT, R24, R18, PT ;  /* 0x000000121800720c */ /* 0x000fe20003f44070 */
[----:B------:R-:W-:Y:S01]  /*c830*/  @!P4 IMAD.IADD R0, R0, 0x1, -R24 ;  /* 0x000000010000c824 */ /* 0x000fe200078e0a18 */
[----:B------:R-:W-:Y:S01]  /*c840*/  ISETP.GT.U32.AND P4, PT, R24, R12, PT ;  /* 0x0000000c1800720c */ /* 0x000fe20003f84070 */
[----:B------:R-:W-:-:S04]  /*c850*/  IMAD.HI.U32 R17, R25, R13, RZ ;  /* 0x0000000d19117227 */ /* 0x000fc800078e00ff */
[----:B------:R-:W-:Y:S01]  /*c860*/  IMAD.MOV R17, RZ, RZ, -R17 ;  /* 0x000000ffff117224 */ /* 0x000fe200078e0a11 */
[----:B------:R-:W-:-:S03]  /*c870*/  IABS R14, R28 ;  /* 0x0000001c000e7213 */ /* 0x000fc60000000000 */
[----:B------:R-:W-:Y:S02]  /*c880*/  IMAD R13, R24, R17, R13 ;  /* 0x00000011180d7224 */ /* 0x000fe400078e020d */
[--C-:B------:R-:W-:Y:S01]  /*c890*/  @!P2 IMAD.IADD R18, R18, 0x1, -R24.reuse ;  /* 0x000000011212a824 */ /* 0x100fe200078e0a18 */
[----:B------:R-:W-:Y:S01]  /*c8a0*/  IADD3 R19, R28, 0xf, RZ ;  /* 0x0000000f1c137810 */ /* 0x000fe20007ffe0ff */
[----:B------:R-:W-:Y:S01]  /*c8b0*/  @!P4 IMAD.IADD R12, R12, 0x1, -R24 ;  /* 0x000000010c0cc824 */ /* 0x000fe200078e0a18 */
[C---:B------:R-:W-:Y:S01]  /*c8c0*/  ISETP.GT.U32.AND P2, PT, R24.reuse, R13, PT ;  /* 0x0000000d1800720c */ /* 0x040fe20003f44070 */
[----:B------:R-:W-:Y:S01]  /*c8d0*/  @!P3 IMAD.MOV R7, RZ, RZ, -R7 ;  /* 0x000000ffff07b224 */ /* 0x000fe200078e0a07 */
[----:B------:R-:W-:Y:S01]  /*c8e0*/  ISETP.GT.U32.AND P4, PT, R24, R18, PT ;  /* 0x000000121800720c */ /* 0x000fe20003f84070 */
[----:B------:R-:W-:Y:S01]  /*c8f0*/  IMAD.HI.U32 R23, R25, R14, RZ ;  /* 0x0000000e19177227 */ /* 0x000fe200078e00ff */
[----:B------:R-:W-:Y:S01]  /*c900*/  IABS R15, R19 ;  /* 0x00000013000f7213 */ /* 0x000fe20000000000 */
[----:B------:R-:W-:Y:S01]  /*c910*/  STL [R1+0xa4], R8 ;  /* 0x0000a40801007387 */ /* 0x000fe20000100800 */
[----:B------:R-:W-:Y:S01]  /*c920*/  IADD3 R20, R28, 0xe, RZ ;  /* 0x0000000e1c147810 */ /* 0x000fe20007ffe0ff */
[----:B------:R-:W-:-:S02]  /*c930*/  IMAD.MOV R23, RZ, RZ, -R23 ;  /* 0x000000ffff177224 */ /* 0x000fc400078e0a17 */
[----:B------:R0:W-:Y:S01]  /*c940*/  STL [R1+0xac], R7 ;  /* 0x0000ac0701007387 */ /* 0x0001e20000100800 */
[----:B------:R-:W-:Y:S01]  /*c950*/  ISETP.GE.AND P3, PT, R2, RZ, PT ;  /* 0x000000ff0200720c */ /* 0x000fe20003f66270 */
[----:B------:R-:W-:Y:S01]  /*c960*/  IMAD.HI.U32 R21, R25, R15, RZ ;  /* 0x0000000f19157227 */ /* 0x000fe200078e00ff */
[----:B------:R-:W-:-:S03]  /*c970*/  IABS R2, R20 ;  /* 0x0000001400027213 */ /* 0x000fc60000000000 */
[----:B------:R-:W-:Y:S02]  /*c980*/  IMAD R14, R24, R23, R14 ;  /* 0x00000017180e7224 */ /* 0x000fe400078e020e */
[----:B0-----:R-:W-:Y:S02]  /*c990*/  IMAD.MOV.U32 R7, RZ, RZ, R16 ;  /* 0x000000ffff077224 */ /* 0x001fe400078e0010 */
[--C-:B------:R-:W-:Y:S02]  /*c9a0*/  @!P2 IMAD.IADD R13, R13, 0x1, -R24.reuse ;  /* 0x000000010d0da824 */ /* 0x100fe400078e0a18 */
[----:B------:R-:W-:Y:S02]  /*c9b0*/  @!P6 IMAD.MOV R7, RZ, RZ, -R7 ;  /* 0x000000ffff07e224 */ /* 0x000fe400078e0a07 */
[----:B------:R-:W-:Y:S02]  /*c9c0*/  IMAD.MOV R21, RZ, RZ, -R21 ;  /* 0x000000ffff157224 */ /* 0x000fe400078e0a15 */
[----:B------:R-:W-:Y:S01]  /*c9d0*/  @!P4 IMAD.IADD R18, R18, 0x1, -R24 ;  /* 0x000000011212c824 */ /* 0x000fe200078e0a18 */
[----:B------:R-:W-:Y:S01]  /*c9e0*/  ISETP.GT.U32.AND P4, PT, R24, R14, PT ;  /* 0x0000000e1800720c */ /* 0x000fe20003f84070 */
[----:B------:R-:W-:-:S02]  /*c9f0*/  IMAD.MOV.U32 R8, RZ, RZ, R0 ;  /* 0x000000ffff087224 */ /* 0x000fc400078e0000 */
[----:B------:R-:W-:Y:S01]  /*ca00*/  IMAD.HI.U32 R17, R25, R2, RZ ;  /* 0x0000000219117227 */ /* 0x000fe200078e00ff */
[C---:B------:R-:W-:Y:S01]  /*ca10*/  ISETP.GT.U32.AND P6, PT, R24.reuse, R13, PT ;  /* 0x0000000d1800720c */ /* 0x040fe20003fc4070 */
[----:B------:R0:W-:Y:S02]  /*ca20*/  STL [R1+0x68], R7 ;  /* 0x0000680701007387 */ /* 0x0001e40000100800 */
[----:B------:R-:W-:Y:S02]  /*ca30*/  IMAD R15, R24, R21, R15 ;  /* 0x00000015180f7224 */ /* 0x000fe400078e020f */
[----:B------:R-:W-:Y:S02]  /*ca40*/  @!P5 IMAD.MOV R8, RZ, RZ, -R8 ;  /* 0x000000ffff08d224 */ /* 0x000fe400078e0a08 */
[----:B------:R-:W-:Y:S02]  /*ca50*/  IMAD.MOV R17, RZ, RZ, -R17 ;  /* 0x000000ffff117224 */ /* 0x000fe400078e0a11 */
[----:B0-----:R-:W-:-:S02]  /*ca60*/  IMAD.MOV.U32 R7, RZ, RZ, R18 ;  /* 0x000000ffff077224 */ /* 0x001fc400078e0012 */
[C---:B------:R-:W-:Y:S02]  /*ca70*/  IMAD R2, R24.reuse, R17, R2 ;  /* 0x0000001118027224 */ /* 0x040fe400078e0202 */
[----:B------:R-:W-:Y:S01]  /*ca80*/  @!P1 IMAD.MOV R7, RZ, RZ, -R7 ;  /* 0x000000ffff079224 */ /* 0x000fe200078e0a07 */
[----:B------:R-:W-:Y:S02]  /*ca90*/  ISETP.GT.U32.AND P1, PT, R24, R15, PT ;  /* 0x0000000f1800720c */ /* 0x000fe40003f24070 */
[C---:B------:R-:W-:Y:S02]  /*caa0*/  IADD3 R17, R28.reuse, 0xc, RZ ;  /* 0x0000000c1c117810 */ /* 0x040fe40007ffe0ff */
[----:B------:R-:W-:Y:S02]  /*cab0*/  IADD3 R16, R28, 0xd, RZ ;  /* 0x0000000d1c107810 */ /* 0x000fe40007ffe0ff */
[----:B------:R-:W-:Y:S01]  /*cac0*/  ISETP.GT.U32.AND P2, PT, R24, R12, PT ;  /* 0x0000000c1800720c */ /* 0x000fe20003f44070 */
[--C-:B------:R-:W-:Y:S01]  /*cad0*/  @!P4 IMAD.IADD R14, R14, 0x1, -R24.reuse ;  /* 0x000000010e0ec824 */ /* 0x100fe200078e0a18 */
[----:B------:R-:W-:Y:S01]  /*cae0*/  IABS R0, R17 ;  /* 0x0000001100007213 */ /* 0x000fe20000000000 */
[----:B------:R-:W-:Y:S01]  /*caf0*/  @!P6 IMAD.IADD R13, R13, 0x1, -R24 ;  /* 0x000000010d0de824 */ /* 0x000fe200078e0a18 */
[----:B------:R-:W-:-:S02]  /*cb00*/  IABS R21, R16 ;  /* 0x0000001000157213 */ /* 0x000fc40000000000 */
[----:B------:R-:W-:Y:S01]  /*cb10*/  ISETP.GT.U32.AND P6, PT, R24, R2, PT ;  /* 0x000000021800720c */ /* 0x000fe20003fc4070 */
[----:B------:R-:W-:Y:S02]  /*cb20*/  @!P1 IMAD.IADD R15, R15, 0x1, -R24 ;  /* 0x000000010f0f9824 */ /* 0x000fe400078e0a18 */
[----:B------:R-:W-:-:S04]  /*cb30*/  IMAD.HI.U32 R18, R25, R21, RZ ;  /* 0x0000001519127227 */ /* 0x000fc800078e00ff */
[----:B------:R-:W-:Y:S02]  /*cb40*/  IMAD.MOV R18, RZ, RZ, -R18 ;  /* 0x000000ffff127224 */ /* 0x000fe400078e0a12 */
[----:B------:R-:W-:Y:S01]  /*cb50*/  @!P2 IMAD.IADD R12, R12, 0x1, -R24 ;  /* 0x000000010c0ca824 */ /* 0x000fe200078e0a18 */
[----:B------:R-:W-:-:S03]  /*cb60*/  ISETP.GE.AND P2, PT, R19, RZ, PT ;  /* 0x000000ff1300720c */ /* 0x000fc60003f46270 */
[----:B------:R-:W-:Y:S02]  /*cb70*/  @!P6 IMAD.IADD R2, R2, 0x1, -R24 ;  /* 0x000000010202e824 */ /* 0x000fe400078e0a18 */
[----:B------:R-:W-:Y:S01]  /*cb80*/  @!P0 IMAD.MOV R12, RZ, RZ, -R12 ;  /* 0x000000ffff0c8224 */ /* 0x000fe200078e0a0c */
[----:B------:R-:W-:Y:S02]  /*cb90*/  ISETP.GT.U32.AND P0, PT, R24, R15, PT ;  /* 0x0000000f1800720c */ /* 0x000fe40003f04070 */
[----:B--2---:R-:W-:-:S05]  /*cba0*/  IABS R3, R9 ;  /* 0x0000000900037213 */ /* 0x004fca0000000000 */
[----:B------:R-:W-:-:S04]  /*cbb0*/  IMAD.HI.U32 R22, R22, R3, RZ ;  /* 0x0000000316167227 */ /* 0x000fc800078e00ff */
[----:B------:R-:W-:-:S04]  /*cbc0*/  IMAD.MOV R22, RZ, RZ, -R22 ;  /* 0x000000ffff167224 */ /* 0x000fc800078e0a16 */
[----:B------:R-:W-:-:S05]  /*cbd0*/  IMAD R3, R26, R22, R3 ;  /* 0x000000161a037224 */ /* 0x000fca00078e0203 */
[----:B------:R-:W-:Y:S01]  /*cbe0*/  ISETP.GT.U32.AND P5, PT, R26, R3, PT ;  /* 0x000000031a00720c */ /* 0x000fe20003fa4070 */
[----:B------:R-:W-:-:S04]  /*cbf0*/  IMAD.MOV.U32 R22, RZ, RZ, R0 ;  /* 0x000000ffff167224 */ /* 0x000fc800078e0000 */
[----:B------:R-:W-:-:S08]  /*cc00*/  IMAD.HI.U32 R0, R25, R22, RZ ;  /* 0x0000001619007227 */ /* 0x000fd000078e00ff */
[----:B------:R-:W-:Y:S01]  /*cc10*/  @!P5 IMAD.IADD R3, R3, 0x1, -R26 ;  /* 0x000000010303d824 */ /* 0x000fe200078e0a1a */
[----:B------:R-:W-:-:S04]  /*cc20*/  ISETP.GT.U32.AND P5, PT, R24, R14, PT ;  /* 0x0000000e1800720c */ /* 0x000fc80003fa4070 */
[----:B------:R-:W-:Y:S01]  /*cc30*/  ISETP.GT.U32.AND P1, PT, R26, R3, PT ;  /* 0x000000031a00720c */ /* 0x000fe20003f24070 */
[----:B------:R-:W-:Y:S02]  /*cc40*/  IMAD.MOV R19, RZ, RZ, -R0 ;  /* 0x000000ffff137224 */ /* 0x000fe400078e0a00 */
[C---:B------:R-:W-:Y:S02]  /*cc50*/  IMAD R0, R24.reuse, R18, R21 ;  /* 0x0000001218007224 */ /* 0x040fe400078e0215 */
[C---:B------:R-:W-:Y:S01]  /*cc60*/  IMAD R22, R24.reuse, R19, R22 ;  /* 0x0000001318167224 */ /* 0x040fe200078e0216 */
[----:B------:R-:W-:-:S03]  /*cc70*/  ISETP.GT.U32.AND P6, PT, R24, R2, PT ;  /* 0x000000021800720c */ /* 0x000fc60003fc4070 */
[----:B------:R-:W-:Y:S01]  /*cc80*/  @!P5 IMAD.IADD R14, R14, 0x1, -R24 ;  /* 0x000000010e0ed824 */ /* 0x000fe200078e0a18 */
[----:B------:R-:W-:Y:S01]  /*cc90*/  ISETP.GT.U32.AND P5, PT, R24, R0, PT ;  /* 0x000000001800720c */ /* 0x000fe20003fa4070 */
[----:B------:R-:W-:Y:S01]  /*cca0*/  @!P3 IMAD.MOV R13, RZ, RZ, -R13 ;  /* 0x000000ffff0db224 */ /* 0x000fe200078e0a0d */
[C---:B------:R-:W-:Y:S01]  /*ccb0*/  IADD3 R19, R28.reuse, 0xb, RZ ;  /* 0x0000000b1c137810 */ /* 0x040fe20007ffe0ff */
[----:B------:R-:W-:Y:S01]  /*ccc0*/  @!P1 IMAD.IADD R3, R3, 0x1, -R26 ;  /* 0x0000000103039824 */ /* 0x000fe200078e0a1a */
[----:B------:R-:W-:Y:S02]  /*ccd0*/  ISETP.GE.AND P3, PT, R28, RZ, PT ;  /* 0x000000ff1c00720c */ /* 0x000fe40003f66270 */
[----:B------:R-:W-:Y:S02]  /*cce0*/  ISETP.GT.U32.AND P1, PT, R24, R22, PT ;  /* 0x000000161800720c */ /* 0x000fe40003f24070 */
[----:B------:R-:W-:Y:S02]  /*ccf0*/  IABS R18, R19 ;  /* 0x0000001300127213 */ /* 0x000fe40000000000 */
[----:B------:R-:W-:Y:S01]  /*cd00*/  ISETP.GE.AND P4, PT, R20, RZ, PT ;  /* 0x000000ff1400720c */ /* 0x000fe20003f86270 */
[----:B------:R-:W-:-:S02]  /*cd10*/  @!P0 IMAD.IADD R15, R15, 0x1, -R24 ;  /* 0x000000010f0f8824 */ /* 0x000fc400078e0a18 */
[----:B------:R-:W-:Y:S01]  /*cd20*/  IMAD.HI.U32 R20, R25, R18, RZ ;  /* 0x0000001219147227 */ /* 0x000fe200078e00ff */
[----:B------:R-:W-:Y:S02]  /*cd30*/  ISETP.GE.AND P0, PT, R16, RZ, PT ;  /* 0x000000ff1000720c */ /* 0x000fe40003f06270 */
[----:B------:R-:W-:Y:S01]  /*cd40*/  IADD3 R16, R28, 0xa, RZ ;  /* 0x0000000a1c107810 */ /* 0x000fe20007ffe0ff */
[--C-:B------:R-:W-:Y:S02]  /*cd50*/  @!P5 IMAD.IADD R0, R0, 0x1, -R24.reuse ;  /* 0x000000010000d824 */ /* 0x100fe400078e0a18 */
[----:B------:R-:W-:Y:S02]  /*cd60*/  @!P6 IMAD.IADD R2, R2, 0x1, -R24 ;  /* 0x000000010202e824 */ /* 0x000fe400078e0a18 */
[----:B------:R-:W-:Y:S01]  /*cd70*/  IMAD.MOV R20, RZ, RZ, -R20 ;  /* 0x000000ffff147224 */ /* 0x000fe200078e0a14 */
[----:B------:R-:W-:Y:S01]  /*cd80*/  STL [R1+0x60], R8 ;  /* 0x0000600801007387 */ /* 0x000fe20000100800 */
[----:B------:R-:W-:Y:S01]  /*cd90*/  ISETP.GE.AND P6, PT, R17, RZ, PT ;  /* 0x000000ff1100720c */ /* 0x000fe20003fc6270 */
[----:B------:R-:W-:Y:S01]  /*cda0*/  @!P1 IMAD.IADD R22, R22, 0x1, -R24 ;  /* 0x0000000116169824 */ /* 0x000fe200078e0a18 */
[----:B------:R-:W-:Y:S01]  /*cdb0*/  IABS R17, R16 ;  /* 0x0000001000117213 */ /* 0x000fe20000000000 */
[----:B------:R-:W-:Y:S01]  /*cdc0*/  @!P3 IMAD.MOV R14, RZ, RZ, -R14 ;  /* 0x000000ffff0eb224 */ /* 0x000fe200078e0a0e */
[----:B------:R0:W-:Y:S01]  /*cdd0*/  STL [R1+0x48], R7 ;  /* 0x0000480701007387 */ /* 0x0001e20000100800 */
[----:B------:R-:W-:-:S02]  /*cde0*/  ISETP.GT.U32.AND P1, PT, R24, R0, PT ;  /* 0x000000001800720c */ /* 0x000fc40003f24070 */
[----:B------:R-:W-:Y:S01]  /*cdf0*/  ISETP.GE.AND P3, PT, R16, RZ, PT ;  /* 0x000000ff1000720c */ /* 0x000fe20003f66270 */
[----:B------:R-:W-:Y:S02]  /*ce00*/  IMAD R16, R24, R20, R18 ;  /* 0x0000001418107224 */ /* 0x000fe400078e0212 */
[----:B0-----:R-:W-:-:S04]  /*ce10*/  IMAD.MOV.U32 R7, RZ, RZ, R2 ;  /* 0x000000ffff077224 */ /* 0x001fc800078e0002 */
[----:B------:R-:W-:Y:S01]  /*ce20*/  @!P4 IMAD.MOV R7, RZ, RZ, -R7 ;  /* 0x000000ffff07c224 */ /* 0x000fe200078e0a07 */
[C---:B------:R-:W-:Y:S01]  /*ce30*/  ISETP.GT.U32.AND P4, PT, R24.reuse, R16, PT ;  /* 0x000000101800720c */ /* 0x040fe20003f84070 */
[----:B------:R-:W-:Y:S01]  /*ce40*/  @!P2 IMAD.MOV R15, RZ, RZ, -R15 ;  /* 0x000000ffff0fa224 */ /* 0x000fe200078e0a0f */
[----:B------:R-:W-:Y:S01]  /*ce50*/  ISETP.GT.U32.AND P2, PT, R24, R22, PT ;  /* 0x000000161800720c */ /* 0x000fe20003f44070 */
[----:B------:R-:W-:Y:S01]  /*ce60*/  STL [R1+0xde0], R12 ;  /* 0x000de00c01007387 */ /* 0x000fe20000100800 */
[----:B------:R-:W-:Y:S01]  /*ce70*/  IMAD.HI.U32 R2, R25, R17, RZ ;  /* 0x0000001119027227 */ /* 0x000fe200078e00ff */
[----:B------:R-:W-:Y:S02]  /*ce80*/  IADD3 R21, R28, 0x9, RZ ;  /* 0x000000091c157810 */ /* 0x000fe40007ffe0ff */
[----:B------:R-:W-:Y:S01]  /*ce90*/  STL [R1+0xde4], R13 ;  /* 0x000de40d01007387 */ /* 0x000fe20000100800 */
[----:B------:R-:W-:-:S03]  /*cea0*/  @!P1 IMAD.IADD R0, R0, 0x1, -R24 ;  /* 0x0000000100009824 */ /* 0x000fc600078e0a18 */
[----:B------:R-:W-:Y:S01]  /*ceb0*/  STL [R1+0xde8], R14 ;  /* 0x000de80e01007387 */ /* 0x000fe20000100800 */
[----:B------:R-:W-:-:S03]  /*cec0*/  IMAD.MOV R2, RZ, RZ, -R2 ;  /* 0x000000ffff027224 */ /* 0x000fc600078e0a02 */
[----:B------:R-:W-:Y:S01]  /*ced0*/  STL [R1+0xdec], R15 ;  /* 0x000dec0f01007387 */ /* 0x000fe20000100800 */
[----:B------:R-:W-:-:S03]  /*cee0*/  ISETP.GE.AND P5, PT, R19, RZ, PT ;  /* 0x000000ff1300720c */ /* 0x000fc60003fa6270 */
[----:B------:R0:W-:Y:S01]  /*cef0*/  STL [R1+0x1c], R7 ;  /* 0x00001c0701007387 */ /* 0x0001e20000100800 */
[----:B------:R-:W-:Y:S01]  /*cf00*/  ISETP.GE.AND P1, PT, R21, RZ, PT ;  /* 0x000000ff1500720c */ /* 0x000fe20003f26270 */
[----:B------:R-:W-:Y:S01]  /*cf10*/  @!P4 IMAD.IADD R16, R16, 0x1, -R24 ;  /* 0x000000011010c824 */ /* 0x000fe200078e0a18 */
[----:B------:R-:W-:Y:S01]  /*cf20*/  IADD3 R19, R28, 0x8, RZ ;  /* 0x000000081c137810 */ /* 0x000fe20007ffe0ff */
[C---:B------:R-:W-:Y:S01]  /*cf30*/  IMAD R17, R24.reuse, R2, R17 ;  /* 0x0000000218117224 */ /* 0x040fe200078e0211 */
[----:B------:R-:W-:Y:S01]  /*cf40*/  IABS R21, R21 ;  /* 0x0000001500157213 */ /* 0x000fe20000000000 */
[----:B0-----:R-:W-:Y:S01]  /*cf50*/  IMAD.MOV.U32 R7, RZ, RZ, R0 ;  /* 0x000000ffff077224 */ /* 0x001fe200078e0000 */
[----:B------:R-:W-:Y:S01]  /*cf60*/  ISETP.GT.U32.AND P4, PT, R24, R16, PT ;  /* 0x000000101800720c */ /* 0x000fe20003f84070 */
[----:B------:R-:W-:Y:S02]  /*cf70*/  @!P2 IMAD.IADD R22, R22, 0x1, -R24 ;  /* 0x000000011616a824 */ /* 0x000fe400078e0a18 */
[----:B------:R-:W-:Y:S01]  /*cf80*/  @!P0 IMAD.MOV R7, RZ, RZ, -R7 ;  /* 0x000000ffff078224 */ /* 0x000fe200078e0a07 */
[----:B------:R-:W-:Y:S01]  /*cf90*/  ISETP.GE.AND P2, PT, R19, RZ, PT ;  /* 0x000000ff1300720c */ /* 0x000fe20003f46270 */
[----:B------:R-:W-:Y:S01]  /*cfa0*/  IMAD.HI.U32 R23, R25, R21, RZ ;  /* 0x0000001519177227 */ /* 0x000fe200078e00ff */
[----:B------:R-:W-:-:S02]  /*cfb0*/  IABS R19, R19 ;  /* 0x0000001300137213 */ /* 0x000fc40000000000 */
[----:B------:R-:W-:Y:S01]  /*cfc0*/  ISETP.GT.U32.AND P0, PT, R24, R17, PT ;  /* 0x000000111800720c */ /* 0x000fe20003f04070 */
[----:B------:R0:W-:Y:S01]  /*cfd0*/  STL [R1+0x24], R7 ;  /* 0x0000240701007387 */ /* 0x0001e20000100800 */
[----:B------:R-:W-:Y:S01]  /*cfe0*/  IADD3 R18, R28, 0x7, RZ ;  /* 0x000000071c127810 */ /* 0x000fe20007ffe0ff */
[----:B------:R-:W-:-:S03]  /*cff0*/  IMAD.HI.U32 R2, R25, R19, RZ ;  /* 0x0000001319027227 */ /* 0x000fc600078e00ff */
[----:B------:R-:W-:Y:S01]  /*d000*/  IABS R20, R18 ;  /* 0x0000001200147213 */ /* 0x000fe20000000000 */
[----:B0-----:R-:W-:Y:S02]  /*d010*/  IMAD.MOV.U32 R7, RZ, RZ, R22 ;  /* 0x000000ffff077224 */ /* 0x001fe400078e0016 */
[----:B------:R-:W-:Y:S02]  /*d020*/  IMAD.MOV R22, RZ, RZ, -R23 ;  /* 0x000000ffff167224 */ /* 0x000fe400078e0a17 */
[----:B------:R-:W-:Y:S01]  /*d030*/  @!P6 IMAD.MOV R7, RZ, RZ, -R7 ;  /* 0x000000ffff07e224 */ /* 0x000fe200078e0a07 */
[----:B------:R-:W-:Y:S01]  /*d040*/  ISETP.GE.AND P6, PT, R18, RZ, PT ;  /* 0x000000ff1200720c */ /* 0x000fe20003fc6270 */
[----:B------:R-:W-:Y:S02]  /*d050*/  IMAD R18, R24, R22, R21 ;  /* 0x0000001618127224 */ /* 0x000fe400078e0215 */
[----:B------:R-:W-:Y:S02]  /*d060*/  IMAD.MOV R2, RZ, RZ, -R2 ;  /* 0x000000ffff027224 */ /* 0x000fe400078e0a02 */
[----:B------:R-:W-:Y:S01]  /*d070*/  IMAD.HI.U32 R0, R25, R20, RZ ;  /* 0x0000001419007227 */ /* 0x000fe200078e00ff */
[----:B------:R-:W-:-:S03]  /*d080*/  IADD3 R12, R28, 0x4, RZ ;  /* 0x000000041c0c7810 */ /* 0x000fc60007ffe0ff */
[--C-:B------:R-:W-:Y:S01]  /*d090*/  @!P4 IMAD.IADD R16, R16, 0x1, -R24.reuse ;  /* 0x000000011010c824 */ /* 0x100fe200078e0a18 */
[C---:B------:R-:W-:Y:S01]  /*d0a0*/  ISETP.GT.U32.AND P4, PT, R24.reuse, R18, PT ;  /* 0x000000121800720c */ /* 0x040fe20003f84070 */
[----:B------:R-:W-:Y:S01]  /*d0b0*/  IMAD R19, R24, R2, R19 ;  /* 0x0000000218137224 */ /* 0x000fe200078e0213 */
[C---:B------:R-:W-:Y:S01]  /*d0c0*/  IADD3 R2, R28.reuse, 0x5, RZ ;  /* 0x000000051c027810 */ /* 0x040fe20007ffe0ff */
[----:B------:R-:W-:Y:S01]  /*d0d0*/  @!P0 IMAD.IADD R17, R17, 0x1, -R24 ;  /* 0x0000000111118824 */ /* 0x000fe200078e0a18 */
[C---:B------:R-:W-:Y:S01]  /*d0e0*/  IADD3 R11, R28.reuse, 0x3, RZ ;  /* 0x000000031c0b7810 */ /* 0x040fe20007ffe0ff */
[----:B------:R-:W-:Y:S01]  /*d0f0*/  IMAD.MOV R0, RZ, RZ, -R0 ;  /* 0x000000ffff007224 */ /* 0x000fe200078e0a00 */
[----:B------:R-:W-:Y:S02]  /*d100*/  IADD3 R10, R28, 0x2, RZ ;  /* 0x000000021c0a7810 */ /* 0x000fe40007ffe0ff */
[----:B------:R-:W-:Y:S01]  /*d110*/  IABS R22, R2 ;  /* 0x0000000200167213 */ /* 0x000fe20000000000 */
[C---:B------:R-:W-:Y:S01]  /*d120*/  IMAD R20, R24.reuse, R0, R20 ;  /* 0x0000000018147224 */ /* 0x040fe200078e0214 */
[----:B------:R-:W-:-:S02]  /*d130*/  ISETP.GT.U32.AND P0, PT, R24, R17, PT ;  /* 0x000000111800720c */ /* 0x000fc40003f04070 */
[----:B------:R-:W-:Y:S02]  /*d140*/  IABS R23, R12 ;  /* 0x0000000c00177213 */ /* 0x000fe40000000000 */
[----:B------:R-:W-:Y:S02]  /*d150*/  IABS R26, R11 ;  /* 0x0000000b001a7213 */ /* 0x000fe40000000000 */
[----:B------:R-:W-:Y:S01]  /*d160*/  IABS R0, R10 ;  /* 0x0000000a00007213 */ /* 0x000fe20000000000 */
[C---:B------:R-:W-:Y:S01]  /*d170*/  IMAD.HI.U32 R14, R25.reuse, R22, RZ ;  /* 0x00000016190e7227 */ /* 0x040fe200078e00ff */
[----:B------:R0:W-:Y:S03]  /*d180*/  STL [R1+0x20], R7 ;  /* 0x0000200701007387 */ /* 0x0001e60000100800 */
[----:B------:R-:W-:-:S04]  /*d190*/  IMAD.HI.U32 R13, R25, R23, RZ ;  /* 0x00000017190d7227 */ /* 0x000fc800078e00ff */
[----:B------:R-:W-:-:S04]  /*d1a0*/  IMAD.HI.U32 R8, R25, R26, RZ ;  /* 0x0000001a19087227 */ /* 0x000fc800078e00ff */
[----:B0-----:R-:W-:-:S04]  /*d1b0*/  IMAD.HI.U32 R7, R25, R0, RZ ;  /* 0x0000000019077227 */ /* 0x001fc800078e00ff */
[----:B------:R-:W-:Y:S02]  /*d1c0*/  @!P4 IMAD.IADD R18, R18, 0x1, -R24 ;  /* 0x000000011212c824 */ /* 0x000fe400078e0a18 */
[----:B------:R-:W-:Y:S02]  /*d1d0*/  IMAD.MOV R15, RZ, RZ, -R14 ;  /* 0x000000ffff0f7224 */ /* 0x000fe400078e0a0e */
[----:B------:R-:W-:Y:S02]  /*d1e0*/  IMAD.MOV R14, RZ, RZ, -R13 ;  /* 0x000000ffff0e7224 */ /* 0x000fe400078e0a0d */
[----:B------:R-:W-:Y:S01]  /*d1f0*/  IMAD.MOV R13, RZ, RZ, -R8 ;  /* 0x000000ffff0d7224 */ /* 0x000fe200078e0a08 */
[C---:B------:R-:W-:Y:S01]  /*d200*/  ISETP.GT.U32.AND P4, PT, R24.reuse, R18, PT ;  /* 0x000000121800720c */ /* 0x040fe20003f84070 */
[----:B------:R-:W-:Y:S02]  /*d210*/  IMAD.MOV R8, RZ, RZ, -R7 ;  /* 0x000000ffff087224 */ /* 0x000fe400078e0a07 */
[----:B------:R-:W0:Y:S01]  /*d220*/  S2R R7, SR_TID.X ;  /* 0x0000000000077919 */ /* 0x000e220000002100 */
[----:B------:R-:W-:Y:S01]  /*d230*/  @!P0 IMAD.IADD R17, R17, 0x1, -R24 ;  /* 0x0000000111118824 */ /* 0x000fe200078e0a18 */
[----:B------:R-:W-:-:S08]  /*d240*/  ISETP.GT.U32.AND P0, PT, R24, R19, PT ;  /* 0x000000131800720c */ /* 0x000fd00003f04070 */
[----:B------:R-:W-:Y:S01]  /*d250*/  @!P4 IMAD.IADD R18, R18, 0x1, -R24 ;  /* 0x000000011212c824 */ /* 0x000fe200078e0a18 */
[----:B------:R-:W-:-:S04]  /*d260*/  ISETP.GT.U32.AND P4, PT, R24, R20, PT ;  /* 0x000000141800720c */ /* 0x000fc80003f84070 */
[----:B------:R-:W-:-:S05]  /*d270*/  @!P0 IMAD.IADD R19, R19, 0x1, -R24 ;  /* 0x0000000113138824 */ /* 0x000fca00078e0a18 */
[----:B------:R-:W-:Y:S02]  /*d280*/  ISETP.GT.U32.AND P0, PT, R24, R19, PT ;  /* 0x000000131800720c */ /* 0x000fe40003f04070 */
[----:B0-----:R-:W-:Y:S02]  /*d290*/  SHF.R.U32.HI R7, RZ, 0x5, R7 ;  /* 0x00000005ff077819 */ /* 0x001fe40000011607 */
[----:B------:R-:W-:Y:S01]  /*d2a0*/  @!P4 IMAD.IADD R20, R20, 0x1, -R24 ;  /* 0x000000011414c824 */ /* 0x000fe200078e0a18 */
[----:B------:R-:W-:Y:S01]  /*d2b0*/  IADD3 R21, R28, 0x6, RZ ;  /* 0x000000061c157810 */ /* 0x000fe20007ffe0ff */
[C---:B------:R-:W-:Y:S01]  /*d2c0*/  IMAD R23, R24.reuse, R14, R23 ;  /* 0x0000000e18177224 */ /* 0x040fe200078e0217 */
[----:B------:R-:W-:Y:S01]  /*d2d0*/  SGXT.U32 R7, R7, 0x2 ;  /* 0x000000020707781a */ /* 0x000fe20000000000 */
[----:B------:R-:W-:Y:S01]  /*d2e0*/  @!P5 IMAD.MOV R16, RZ, RZ, -R16 ;  /* 0x000000ffff10d224 */ /* 0x000fe200078e0a10 */
[C---:B------:R-:W-:Y:S01]  /*d2f0*/  ISETP.GT.U32.AND P4, PT, R24.reuse, R20, PT ;  /* 0x000000141800720c */ /* 0x040fe20003f84070 */
[----:B------:R-:W-:Y:S01]  /*d300*/  IMAD R26, R24, R13, R26 ;  /* 0x0000000d181a7224 */ /* 0x000fe200078e021a */
[----:B------:R-:W-:-:S02]  /*d310*/  LOP3.LUT R7, R7, 0x7c, RZ, 0xfc, !PT ;  /* 0x0000007c07077812 */ /* 0x000fc400078efcff */
[----:B------:R-:W-:Y:S01]  /*d320*/  @!P0 IMAD.IADD R19, R19, 0x1, -R24 ;  /* 0x0000000113138824 */ /* 0x000fe200078e0a18 */
[----:B------:R-:W-:Y:S01]  /*d330*/  ISETP.GE.AND P5, PT, R21, RZ, PT ;  /* 0x000000ff1500720c */ /* 0x000fe20003fa6270 */
[----:B------:R-:W-:Y:S01]  /*d340*/  @!P1 IMAD.MOV R18, RZ, RZ, -R18 ;  /* 0x000000ffff129224 */ /* 0x000fe200078e0a12 */
[C---:B------:R-:W-:Y:S01]  /*d350*/  ISETP.GT.U32.AND P1, PT, R24.reuse, R23, PT ;  /* 0x000000171800720c */ /* 0x040fe20003f24070 */
[C---:B------:R-:W-:Y:S01]  /*d360*/  IMAD R0, R24.reuse, R8, R0 ;  /* 0x0000000818007224 */ /* 0x040fe200078e0200 */
[----:B------:R-:W-:Y:S01]  /*d370*/  IABS R21, R21 ;  /* 0x0000001500157213 */ /* 0x000fe20000000000 */
[----:B------:R-:W-:Y:S02]  /*d380*/  IMAD R8, R7, c[0x0][0x188], RZ ;  /* 0x0000620007087a24 */ /* 0x000fe400078e02ff */
[----:B------:R-:W-:Y:S01]  /*d390*/  @!P2 IMAD.MOV R19, RZ, RZ, -R19 ;  /* 0x000000ffff13a224 */ /* 0x000fe200078e0a13 */
[----:B------:R-:W-:Y:S01]  /*d3a0*/  ISETP.GT.U32.AND P2, PT, R24, R26, PT ;  /* 0x0000001a1800720c */ /* 0x000fe20003f44070 */
[----:B------:R-:W-:-:S02]  /*d3b0*/  IMAD.MOV R7, RZ, RZ, -c[0x0][0x188] ;  /* 0x80006200ff077624 */ /* 0x000fc400078e02ff */
[----:B------:R-:W-:-:S04]  /*d3c0*/  IMAD.HI.U32 R29, R25, R21, RZ ;  /* 0x00000015191d7227 */ /* 0x000fc800078e00ff */
[----:B------:R-:W-:Y:S02]  /*d3d0*/  IMAD R22, R24, R15, R22 ;  /* 0x0000000f18167224 */ /* 0x000fe400078e0216 */
[C---:B------:R-:W-:Y:S02]  /*d3e0*/  IMAD R8, R7.reuse, 0x4, R8 ;  /* 0x0000000407087824 */ /* 0x040fe400078e0208 */
[----:B------:R-:W-:Y:S02]  /*d3f0*/  IMAD.MOV R29, RZ, RZ, -R29 ;  /* 0x000000ffff1d7224 */ /* 0x000fe400078e0a1d */
[----:B------:R-:W-:Y:S01]  /*d400*/  @!P4 IMAD.IADD R20, R20, 0x1, -R24 ;  /* 0x000000011414c824 */ /* 0x000fe200078e0a18 */
[----:B------:R-:W-:Y:S01]  /*d410*/  ISETP.GT.U32.AND P0, PT, R24, R22, PT ;  /* 0x000000161800720c */ /* 0x000fe20003f04070 */
[----:B------:R-:W-:Y:S02]  /*d420*/  @!P3 IMAD.MOV R17, RZ, RZ, -R17 ;  /* 0x000000ffff11b224 */ /* 0x000fe400078e0a11 */
[----:B------:R-:W-:-:S02]  /*d430*/  IMAD R8, R7, 0x4, R8 ;  /* 0x0000000407087824 */ /* 0x000fc400078e0208 */
[----:B------:R-:W-:Y:S01]  /*d440*/  @!P1 IMAD.IADD R23, R23, 0x1, -R24 ;  /* 0x0000000117179824 */ /* 0x000fe200078e0a18 */
[----:B------:R-:W-:Y:S01]  /*d450*/  STL [R1+0xdf0], R16 ;  /* 0x000df01001007387 */ /* 0x000fe20000100800 */
[----:B------:R-:W-:Y:S01]  /*d460*/  IMAD R21, R24, R29, R21 ;  /* 0x0000001d18157224 */ /* 0x000fe200078e0215 */
[----:B------:R-:W-:Y:S01]  /*d470*/  IADD3 R29, R28, 0x1, RZ ;  /* 0x000000011c1d7810 */ /* 0x000fe20007ffe0ff */
[----:B------:R-:W-:Y:S01]  /*d480*/  @!P6 IMAD.MOV R20, RZ, RZ, -R20 ;  /* 0x000000ffff14e224 */ /* 0x000fe200078e0a14 */
[----:B------:R-:W2:Y:S01]  /*d490*/  LDL.LU R28, [R1+0xe1c] ;  /* 0x000e1c00011c7983 */ /* 0x000ea20000300800 */
[----:B------:R-:W-:Y:S02]  /*d4a0*/  IMAD R8, R7, 0x4, R8 ;  /* 0x0000000407087824 */ /* 0x000fe400078e0208 */
[----:B------:R-:W-:Y:S01]  /*d4b0*/  @!P2 IMAD.IADD R26, R26, 0x1, -R24 ;  /* 0x000000011a1aa824 */ /* 0x000fe200078e0a18 */
[----:B------:R-:W-:Y:S01]  /*d4c0*/  STL [R1+0xdf4], R17 ;  /* 0x000df41101007387 */ /* 0x000fe20000100800 */
[----:B------:R-:W-:-:S03]  /*d4d0*/  ISETP.GT.U32.AND P2, PT, R24, R23, PT ;  /* 0x000000171800720c */ /* 0x000fc60003f44070 */
[----:B------:R-:W-:Y:S04]  /*d4e0*/  STL [R1+0xdf8], R18 ;  /* 0x000df81201007387 */ /* 0x000fe80000100800 */
[----:B------:R-:W-:Y:S04]  /*d4f0*/  STL [R1+0xe10], R19 ;  /* 0x000e101301007387 */ /* 0x000fe80000100800 */
[----:B------:R-:W-:Y:S04]  /*d500*/  STL [R1+0xe14], R20 ;  /* 0x000e141401007387 */ /* 0x000fe80000100800 */
[----:B------:R0:W-:Y:S01]  /*d510*/  STL [R1+0xc3c], R8 ;  /* 0x000c3c0801007387 */ /* 0x0001e20000100800 */
[----:B------:R-:W-:Y:S01]  /*d520*/  ISETP.GT.U32.AND P4, PT, R24, R0, PT ;  /* 0x000000001800720c */ /* 0x000fe20003f84070 */
[----:B------:R-:W-:Y:S01]  /*d530*/  @!P0 IMAD.IADD R22, R22, 0x1, -R24 ;  /* 0x0000000116168824 */ /* 0x000fe200078e0a18 */
[----:B------:R-:W-:Y:S01]  /*d540*/  ISETP.GT.U32.AND P3, PT, R24, R21, PT ;  /* 0x000000151800720c */ /* 0x000fe20003f64070 */
[----:B0-----:R-:W-:-:S03]  /*d550*/  IMAD R8, R7, 0x4, R8 ;  /* 0x0000000407087824 */ /* 0x001fc600078e0208 */
[----:B------:R-:W-:Y:S02]  /*d560*/  ISETP.GT.U32.AND P1, PT, R24, R22, PT ;  /* 0x000000161800720c */ /* 0x000fe40003f24070 */
[----:B------:R0:W-:Y:S01]  /*d570*/  STL [R1+0xc48], R8 ;  /* 0x000c480801007387 */ /* 0x0001e20000100800 */
[----:B------:R-:W-:Y:S01]  /*d580*/  @!P2 IMAD.IADD R23, R23, 0x1, -R24 ;  /* 0x000000011717a824 */ /* 0x000fe200078e0a18 */
[----:B------:R-:W-:Y:S01]  /*d590*/  ISETP.GE.AND P2, PT, R10, RZ, PT ;  /* 0x000000ff0a00720c */ /* 0x000fe20003f46270 */
[----:B0-----:R-:W-:-:S04]  /*d5a0*/  IMAD R8, R7, 0x4, R8 ;  /* 0x0000000407087824 */ /* 0x001fc800078e0208 */
[----:B------:R-:W-:Y:S01]  /*d5b0*/  IMAD R10, R7, 0x4, R8 ;  /* 0x00000004070a7824 */ /* 0x000fe200078e0208 */
[----:B------:R0:W-:Y:S01]  /*d5c0*/  STL [R1+0xc00], R8 ;  /* 0x000c000801007387 */ /* 0x0001e20000100800 */
[----:B------:R-:W-:Y:S01]  /*d5d0*/  IABS R13, R29 ;  /* 0x0000001d000d7213 */ /* 0x000fe20000000000 */
[--C-:B------:R-:W-:Y:S02]  /*d5e0*/  @!P4 IMAD.IADD R0, R0, 0x1, -R24.reuse ;  /* 0x000000010000c824 */ /* 0x100fe400078e0a18 */
[--C-:B------:R-:W-:Y:S01]  /*d5f0*/  @!P3 IMAD.IADD R21, R21, 0x1, -R24.reuse ;  /* 0x000000011515b824 */ /* 0x100fe200078e0a18 */
[----:B0-----:R-:W0:Y:S01]  /*d600*/  S2R R8, SR_TID.X ;  /* 0x0000000000087919 */ /* 0x001e220000002100 */
[----:B------:R-:W-:Y:S01]  /*d610*/  ISETP.GE.AND P3, PT, R2, RZ, PT ;  /* 0x000000ff0200720c */ /* 0x000fe20003f66270 */
[----:B------:R-:W-:Y:S01]  /*d620*/  IMAD.MOV.U32 R2, RZ, RZ, R13 ;  /* 0x000000ffff027224 */ /* 0x000fe200078e000d */
[C---:B------:R-:W-:Y:S01]  /*d630*/  ISETP.GT.U32.AND P6, PT, R24.reuse, R0, PT ;  /* 0x000000001800720c */ /* 0x040fe20003fc4070 */
[----:B------:R1:W-:Y:S01]  /*d640*/  STL [R1+0xc04], R10 ;  /* 0x000c040a01007387 */ /* 0x0003e20000100800 */
[----:B------:R-:W-:Y:S01]  /*d650*/  ISETP.GT.U32.AND P0, PT, R24, R21, PT ;  /* 0x000000151800720c */ /* 0x000fe20003f04070 */
[----:B------:R-:W-:Y:S01]  /*d660*/  @!P1 IMAD.IADD R22, R22, 0x1, -R24 ;  /* 0x0000000116169824 */ /* 0x000fe200078e0a18 */
[----:B------:R-:W-:Y:S01]  /*d670*/  ISETP.GE.AND P1, PT, R11, RZ, PT ;  /* 0x000000ff0b00720c */ /* 0x000fe20003f26270 */
[----:B------:R-:W-:-:S04]  /*d680*/  IMAD.HI.U32 R25, R25, R2, RZ ;  /* 0x0000000219197227 */ /* 0x000fc800078e00ff */
[----:B------:R-:W-:Y:S02]  /*d690*/  IMAD.MOV.U32 R11, RZ, RZ, 0x7f ;  /* 0x0000007fff0b7424 */ /* 0x000fe400078e00ff */
[----:B-1----:R-:W-:Y:S02]  /*d6a0*/  IMAD R10, R7, 0x4, R10 ;  /* 0x00000004070a7824 */ /* 0x002fe400078e020a */
[----:B------:R-:W-:Y:S01]  /*d6b0*/  IMAD.MOV R25, RZ, RZ, -R25 ;  /* 0x000000ffff197224 */ /* 0x000fe200078e0a19 */
[----:B------:R-:W-:Y:S02]  /*d6c0*/  IADD3 R11, R11, c[0x0][0x180], RZ ;  /* 0x000060000b0b7a10 */ /* 0x000fe40007ffe0ff */
[----:B------:R1:W-:Y:S01]  /*d6d0*/  STL [R1+0xc08], R10 ;  /* 0x000c080a01007387 */ /* 0x0003e20000100800 */
[----:B------:R-:W-:Y:S01]  /*d6e0*/  IMAD R2, R24, R25, R2 ;  /* 0x0000001918027224 */ /* 0x000fe200078e0202 */
[----:B------:R-:W-:Y:S01]  /*d6f0*/  SHF.R.S32.HI R25, RZ, 0x1f, R11 ;  /* 0x0000001fff197819 */ /* 0x000fe2000001140b */
[----:B------:R-:W-:-:S02]  /*d700*/  @!P6 IMAD.IADD R0, R0, 0x1, -R24 ;  /* 0x000000010000e824 */ /* 0x000fc400078e0a18 */
[----:B-1----:R-:W-:Y:S01]  /*d710*/  IMAD R10, R7, 0x4, R10 ;  /* 0x00000004070a7824 */ /* 0x002fe200078e020a */
[----:B------:R-:W-:Y:S01]  /*d720*/  ISETP.GE.AND P6, PT, R29, RZ, PT ;  /* 0x000000ff1d00720c */ /* 0x000fe20003fc6270 */
[----:B------:R-:W-:-:S03]  /*d730*/  @!P0 IMAD.IADD R21, R21, 0x1, -R24 ;  /* 0x0000000115158824 */ /* 0x000fc600078e0a18 */
[----:B------:R1:W-:Y:S01]  /*d740*/  STL [R1+0xc0c], R10 ;  /* 0x000c0c0a01007387 */ /* 0x0003e20000100800 */
[----:B------:R-:W-:Y:S01]  /*d750*/  ISETP.GE.AND P0, PT, R12, RZ, PT ;  /* 0x000000ff0c00720c */ /* 0x000fe20003f06270 */
[C---:B0-----:R-:W-:Y:S01]  /*d760*/  IMAD.SHL.U32 R29, R8.reuse, 0x8, RZ ;  /* 0x00000008081d7824 */ /* 0x041fe200078e00ff */
[----:B------:R-:W-:Y:S02]  /*d770*/  LEA.HI R12, R25, R11, RZ, 0x7 ;  /* 0x0000000b190c7211 */ /* 0x000fe400078f38ff */
[C---:B------:R-:W-:Y:S01]  /*d780*/  LOP3.LUT R25, R8.reuse, 0x7, RZ, 0xc0, !PT ;  /* 0x0000000708197812 */ /* 0x040fe200078ec0ff */
[----:B-1----:R-:W-:Y:S01]  /*d790*/  IMAD R10, R7, 0x4, R10 ;  /* 0x00000004070a7824 */ /* 0x002fe200078e020a */
[----:B------:R-:W-:Y:S02]  /*d7a0*/  SHF.R.S32.HI R12, RZ, 0x6, R8 ;  /* 0x00000006ff0c7819 */ /* 0x000fe40000011408 */
[C---:B------:R-:W-:Y:S02]  /*d7b0*/  LOP3.LUT R11, R8.reuse, 0x60, RZ, 0xc0, !PT ;  /* 0x00000060080b7812 */ /* 0x040fe400078ec0ff */
[----:B------:R0:W-:Y:S01]  /*d7c0*/  STL [R1+0xc10], R10 ;  /* 0x000c100a01007387 */ /* 0x0001e20000100800 */
[----:B------:R-:W-:Y:S01]  /*d7d0*/  LOP3.LUT R29, R29, 0x30, RZ, 0xc0, !PT ;  /* 0x000000301d1d7812 */ /* 0x000fe200078ec0ff */
[----:B------:R-:W-:Y:S01]  /*d7e0*/  IMAD.SHL.U32 R13, R8, 0x2, RZ ;  /* 0x00000002080d7824 */ /* 0x000fe200078e00ff */
[----:B------:R-:W-:Y:S01]  /*d7f0*/  SGXT R14, R12, 0x1 ;  /* 0x000000010c0e781a */ /* 0x000fe20000000200 */
[----:B------:R-:W-:-:S02]  /*d800*/  IMAD.SHL.U32 R12, R25, 0x10, RZ ;  /* 0x00000010190c7824 */ /* 0x000fc400078e00ff */
[----:B0-----:R-:W-:Y:S02]  /*d810*/  IMAD R10, R7, 0x4, R10 ;  /* 0x00000004070a7824 */ /* 0x001fe400078e020a */
[C---:B------:R-:W-:Y:S02]  /*d820*/  IMAD R11, R25.reuse, 0x4, R11 ;  /* 0x00000004190b7824 */ /* 0x040fe400078e020b */
[----:B------:R-:W-:Y:S01]  /*d830*/  IMAD R25, R25, 0x40, R29 ;  /* 0x0000004019197824 */ /* 0x000fe200078e021d */
[----:B------:R0:W-:Y:S01]  /*d840*/  STL [R1+0xc14], R10 ;  /* 0x000c140a01007387 */ /* 0x0001e20000100800 */
[--C-:B------:R-:W-:Y:S02]  /*d850*/  LOP3.LUT R12, R12, 0x30, R13.reuse, 0x78, !PT ;  /* 0x000000300c0c7812 */ /* 0x100fe400078e780d */
[----:B------:R-:W-:Y:S02]  /*d860*/  LOP3.LUT R29, R14, 0x90, RZ, 0xc0, !PT ;  /* 0x000000900e1d7812 */ /* 0x000fe400078ec0ff */
[----:B------:R-:W-:Y:S01]  /*d870*/  LOP3.LUT R14, R25, 0x10, R13, 0x78, !PT ;  /* 0x00000010190e7812 */ /* 0x000fe200078e780d */
[----:B0-----:R-:W-:-:S02]  /*d880*/  IMAD R10, R7, 0x4, R10 ;  /* 0x00000004070a7824 */ /* 0x001fc400078e020a */
[----:B------:R-:W-:-:S03]  /*d890*/  IMAD.U32 R11, R11, 0x40, R12 ;  /* 0x000000400b0b7824 */ /* 0x000fc600078e000c */
[----:B------:R0:W-:Y:S01]  /*d8a0*/  STL [R1+0xc24], R10 ;  /* 0x000c240a01007387 */ /* 0x0001e20000100800 */
[----:B------:R-:W-:-:S03]  /*d8b0*/  @!P5 IMAD.MOV R21, RZ, RZ, -R21 ;  /* 0x000000ffff15d224 */ /* 0x000fc600078e0a15 */
[----:B------:R-:W-:Y:S01]  /*d8c0*/  STL [R1+0xc50], R14 ;  /* 0x000c500e01007387 */ /* 0x000fe20000100800 */
[----:B0-----:R-:W-:-:S04]  /*d8d0*/  IMAD R10, R7, 0x4, R10 ;  /* 0x00000004070a7824 */ /* 0x001fc800078e020a */
[----:B------:R-:W-:Y:S01]  /*d8e0*/  IMAD R7, R7, 0x4, R10 ;  /* 0x0000000407077824 */ /* 0x000fe200078e020a */
[----:B------:R-:W-:Y:S04]  /*d8f0*/  STL [R1+0xc20], R10 ;  /* 0x000c200a01007387 */ /* 0x000fe80000100800 */
[----:B------:R-:W-:Y:S04]  /*d900*/  STL [R1+0x1f4], R11 ;  /* 0x0001f40b01007387 */ /* 0x000fe80000100800 */
[----:B------:R0:W-:Y:S01]  /*d910*/  STL [R1+0xe18], R21 ;  /* 0x000e181501007387 */ /* 0x0001e20000100800 */
[----:B------:R-:W-:-:S03]  /*d920*/  LOP3.LUT R8, R8, 0x7f, RZ, 0xc0, !PT ;  /* 0x0000007f08087812 */ /* 0x000fc600078ec0ff */
[----:B------:R1:W-:Y:S01]  /*d930*/  STL [R1+0xc18], R7 ;  /* 0x000c180701007387 */ /* 0x0003e20000100800 */
[----:B0-----:R-:W-:-:S04]  /*d940*/  IMAD.MOV R21, RZ, RZ, -c[0x0][0x188] ;  /* 0x80006200ff157624 */ /* 0x001fc800078e02ff */
[----:B-1----:R-:W-:Y:S01]  /*d950*/  IMAD R7, R21, 0x4, R7 ;  /* 0x0000000415077824 */ /* 0x002fe200078e0207 */
[----:B------:R-:W-:Y:S01]  /*d960*/  LOP3.LUT R13, R29, 0x7e, R13, 0x78, !PT ;  /* 0x0000007e1d0d7812 */ /* 0x000fe200078e780d */
[----:B------:R-:W-:Y:S01]  /*d970*/  @!P3 IMAD.MOV R22, RZ, RZ, -R22 ;  /* 0x000000ffff16b224 */ /* 0x000fe200078e0a16 */
[----:B------:R-:W-:Y:S02]  /*d980*/  ISETP.GE.AND P3, PT, R9, RZ, PT ;  /* 0x000000ff0900720c */ /* 0x000fe40003f66270 */
[----:B------:R0:W-:Y:S01]  /*d990*/  STL [R1+0xc1c], R7 ;  /* 0x000c1c0701007387 */ /* 0x0001e20000100800 */
[----:B------:R-:W-:-:S03]  /*d9a0*/  IMAD R9, R8, c[0x0][0x18c], RZ ;  /* 0x0000630008097a24 */ /* 0x000fc600078e02ff */
[----:B------:R-:W3:Y:S01]  /*d9b0*/  LDL.LU R29, [R1+0x8c] ;  /* 0x00008c00011d7983 */ /* 0x000ee20000300800 */
[----:B------:R-:W-:-:S03]  /*d9c0*/  IMAD R8, R21, 0x4, R7 ;  /* 0x0000000415087824 */ /* 0x000fc600078e0207 */
[----:B------:R-:W4:Y:S04]  /*d9d0*/  LDL.LU R18, [R1+0x3c] ;  /* 0x00003c0001127983 */ /* 0x000f280000300800 */
[----:B------:R-:W5:Y:S04]  /*d9e0*/  LDL.LU R17, [R1+0x30] ;  /* 0x0000300001117983 */ /* 0x000f680000300800 */
[----:B------:R1:W-:Y:S04]  /*d9f0*/  STL [R1+0xc28], R8 ;  /* 0x000c280801007387 */ /* 0x0003e80000100800 */
[----:B0-----:R-:W2:Y:S04]  /*da00*/  LDL.LU R7, [R1+0x2c] ;  /* 0x00002c0001077983 */ /* 0x001ea80000300800 */
[----:B------:R-:W2:Y:S01]  /*da10*/  LDL.LU R11, [R1+0x28] ;  /* 0x00002800010b7983 */ /* 0x000ea20000300800 */
[----:B------:R-:W-:-:S03]  /*da20*/  ISETP.GT.U32.AND P4, PT, R24, R26, PT ;  /* 0x0000001a1800720c */ /* 0x000fc60003f84070 */
[----:B------:R-:W2:Y:S01]  /*da30*/  LDL.LU R14, [R1+0x3b4] ;  /* 0x0003b400010e7983 */ /* 0x000ea20000300800 */
[----:B------:R-:W-:-:S03]  /*da40*/  LEA R25, P5, R9, c[0x0][0x168], 0x1 ;  /* 0x00005a0009197a11 */ /* 0x000fc600078a08ff */
[----:B------:R-:W2:Y:S04]  /*da50*/  LDL.LU R10, [R1+0x3b8] ;  /* 0x0003b800010a7983 */ /* 0x000ea80000300800 */
[----:B------:R-:W2:Y:S01]  /*da60*/  LDL.LU R9, [R1+0x3bc] ;  /* 0x0003bc0001097983 */ /* 0x000ea20000300800 */
[----:B------:R-:W-:-:S03]  /*da70*/  IMAD R12, R21, 0x4, R8 ;  /* 0x00000004150c7824 */ /* 0x000fc600078e0208 */
[----:B------:R0:W-:Y:S01]  /*da80*/  STL [R1+0xd30], R25 ;  /* 0x000d301901007387 */ /* 0x0001e20000100800 */
[----:B------:R-:W-:-:S03]  /*da90*/  @!P4 IMAD.IADD R26, R26, 0x1, -R24 ;  /* 0x000000011a1ac824 */ /* 0x000fc600078e0a18 */
[----:B-1----:R-:W2:Y:S01]  /*daa0*/  LDL.LU R8, [R1+0x3b0] ;  /* 0x0003b00001087983 */ /* 0x002ea20000300800 */
[----:B------:R-:W-:-:S03]  /*dab0*/  ISETP.GT.U32.AND P4, PT, R24, R2, PT ;  /* 0x000000021800720c */ /* 0x000fc60003f84070 */
[----:B------:R1:W-:Y:S01]  /*dac0*/  STL [R1+0xc34], R12 ;  /* 0x000c340c01007387 */ /* 0x0003e20000100800 */
[----:B0-----:R-:W-:-:S03]  /*dad0*/  IMAD R25, R21, 0x4, R12 ;  /* 0x0000000415197824 */ /* 0x001fc600078e020c */
[----:B------:R-:W2:Y:S04]  /*dae0*/  LDL.LU R20, [R1+0x340] ;  /* 0x0003400001147983 */ /* 0x000ea80000300800 */
[----:B------:R-:W2:Y:S02]  /*daf0*/  LDL.LU R19, [R1+0x34c] ;  /* 0x00034c0001137983 */ /* 0x000ea40000300800 */
[----:B------:R-:W-:Y:S02]  /*db00*/  @!P4 IMAD.IADD R2, R2, 0x1, -R24 ;  /* 0x000000010202c824 */ /* 0x000fe400078e0a18 */
[----:B------:R-:W2:Y:S04]  /*db10*/  LDL.LU R16, [R1+0x390] ;  /* 0x0003900001107983 */ /* 0x000ea80000300800 */
[----:B------:R0:W-:Y:S01]  /*db20*/  STL [R1+0xc2c], R25 ;  /* 0x000c2c1901007387 */ /* 0x0001e20000100800 */
[----:B------:R-:W-:-:S03]  /*db30*/  ISETP.GT.U32.AND P4, PT, R24, R2, PT ;  /* 0x000000021800720c */ /* 0x000fc60003f84070 */
[----:B------:R-:W2:Y:S04]  /*db40*/  LDL.LU R13, [R1+0x394] ;  /* 0x00039400010d7983 */ /* 0x000ea80000300800 */
[----:B------:R-:W2:Y:S04]  /*db50*/  LDL.LU R15, [R1+0x39c] ;  /* 0x00039c00010f7983 */ /* 0x000ea80000300800 */
[----:B-1----:R-:W2:Y:S02]  /*db60*/  LDL.LU R12, [R1+0x3ac] ;  /* 0x0003ac00010c7983 */ /* 0x002ea40000300800 */
[----:B------:R-:W-:Y:S01]  /*db70*/  @!P4 IMAD.IADD R2, R2, 0x1, -R24 ;  /* 0x000000010202c824 */ /* 0x000fe200078e0a18 */
[----:B------:R-:W-:-:S02]  /*db80*/  ISETP.NE.AND P4, PT, RZ, c[0x0][0x17c], PT ;  /* 0x00005f00ff007a0c */ /* 0x000fc40003f85270 */
[----:B------:R-:W-:Y:S01]  /*db90*/  LOP3.LUT R24, RZ, c[0x0][0x17c], RZ, 0x33, !PT ;  /* 0x00005f00ff187a12 */ /* 0x000fe200078e33ff */
[----:B0-----:R-:W-:-:S05]  /*dba0*/  IMAD R25, R21, 0x4, R25 ;  /* 0x0000000415197824 */ /* 0x001fca00078e0219 */
[----:B------:R-:W-:Y:S01]  /*dbb0*/  STL [R1+0xc30], R25 ;  /* 0x000c301901007387 */ /* 0x000fe20000100800 */
[C---:B---3--:R-:W-:Y:S02]  /*dbc0*/  SEL R21, R24.reuse, R29, !P4 ;  /* 0x0000001d18157207 */ /* 0x048fe40006000000 */
[----:B----4-:R-:W-:-:S03]  /*dbd0*/  SEL R18, R24, R18, !P4 ;  /* 0x0000001218127207 */ /* 0x010fc60006000000 */
[----:B------:R-:W-:Y:S01]  /*dbe0*/  STL [R1+0x400], R21 ;  /* 0x0004001501007387 */ /* 0x000fe20000100800 */
[----:B-----5:R-:W-:-:S03]  /*dbf0*/  SEL R17, R24, R17, !P4 ;  /* 0x0000001118117207 */ /* 0x020fc60006000000 */
[----:B------:R0:W-:Y:S01]  /*dc00*/  STL [R1+0x3fc], R18 ;  /* 0x0003fc1201007387 */ /* 0x0001e20000100800 */
[----:B--2---:R-:W-:-:S03]  /*dc10*/  SEL R7, R24, R7, !P4 ;  /* 0x0000000718077207 */ /* 0x004fc60006000000 */
[----:B0-----:R-:W2:Y:S04]  /*dc20*/  LDL.LU R18, [R1+0x3a4] ;  /* 0x0003a40001127983 */ /* 0x001ea80000300800 */
[----:B------:R0:W-:Y:S04]  /*dc30*/  STL [R1+0x3f8], R17 ;  /* 0x0003f81101007387 */ /* 0x0001e80000100800 */
[----:B0-----:R-:W3:Y:S04]  /*dc40*/  LDL.LU R17, [R1+0x3a0] ;  /* 0x0003a00001117983 */ /* 0x001ee80000300800 */
[----:B------:R0:W-:Y:S04]  /*dc50*/  STL [R1+0x3f4], R7 ;  /* 0x0003f40701007387 */ /* 0x0001e80000100800 */
[----:B0-----:R-:W4:Y:S01]  /*dc60*/  LDL.LU R7, [R1+0x398] ;  /* 0x0003980001077983 */ /* 0x001f220000300800 */
[----:B------:R-:W-:-:S02]  /*dc70*/  SEL R21, R24, R11, !P4 ;  /* 0x0000000b18157207 */ /* 0x000fc40006000000 */
[C---:B------:R-:W-:Y:S01]  /*dc80*/  SEL R25, R24.reuse, R28, !P4 ;  /* 0x0000001c18197207 */ /* 0x040fe20006000000 */
[----:B------:R-:W5:Y:S01]  /*dc90*/  LDL.LU R11, [R1+0x37c] ;  /* 0x00037c00010b7983 */ /* 0x000f620000300800 */
[----:B------:R-:W-:-:S03]  /*dca0*/  SEL R10, R24, R10, !P4 ;  /* 0x0000000a180a7207 */ /* 0x000fc60006000000 */
[----:B------:R0:W-:Y:S04]  /*dcb0*/  STL [R1+0x3f0], R21 ;  /* 0x0003f01501007387 */ /* 0x0001e80000100800 */
[----:B------:R-:W-:Y:S01]  /*dcc0*/  STL [R1+0x3ec], R25 ;  /* 0x0003ec1901007387 */ /* 0x000fe20000100800 */
[C---:B0-----:R-:W-:Y:S02]  /*dcd0*/  SEL R21, R24.reuse, R14, !P4 ;  /* 0x0000000e18157207 */ /* 0x041fe40006000000 */
[C---:B------:R-:W-:Y:S02]  /*dce0*/  SEL R14, R24.reuse, R9, !P4 ;  /* 0x00000009180e7207 */ /* 0x040fe40006000000 */
[C---:B------:R-:W-:Y:S01]  /*dcf0*/  SEL R9, R24.reuse, R27, !P4 ;  /* 0x0000001b18097207 */ /* 0x040fe20006000000 */
[----:B------:R-:W-:Y:S04]  /*dd00*/  STL [R1+0x3e8], R21 ;  /* 0x0003e81501007387 */ /* 0x000fe80000100800 */
[----:B------:R0:W-:Y:S01]  /*dd10*/  STL [R1+0x3e4], R10 ;  /* 0x0003e40a01007387 */ /* 0x0001e20000100800 */
[----:B------:R-:W-:-:S03]  /*dd20*/  SEL R4, R24, R4, !P4 ;  /* 0x0000000418047207 */ /* 0x000fc60006000000 */
[----:B0-----:R-:W5:Y:S04]  /*dd30*/  LDL.LU R10, [R1+0x384] ;  /* 0x00038400010a7983 */ /* 0x001f680000300800 */
[----:B------:R0:W-:Y:S04]  /*dd40*/  STL [R1+0x3e0], R14 ;  /* 0x0003e00e01007387 */ /* 0x0001e80000100800 */
[----:B------:R1:W-:Y:S01]  /*dd50*/  STL [R1+0x3dc], R9 ;  /* 0x0003dc0901007387 */ /* 0x0003e20000100800 */
[----:B0-----:R-:W-:-:S03]  /*dd60*/  SEL R14, R24, R8, !P4 ;  /* 0x00000008180e7207 */ /* 0x001fc60006000000 */
[----:B-1----:R-:W5:Y:S04]  /*dd70*/  LDL.LU R9, [R1+0x388] ;  /* 0x0003880001097983 */ /* 0x002f680000300800 */
[----:B------:R0:W-:Y:S04]  /*dd80*/  STL [R1+0x3d8], R4 ;  /* 0x0003d80401007387 */ /* 0x0001e80000100800 */
[----:B------:R-:W5:Y:S04]  /*dd90*/  LDL.LU R8, [R1+0x38c] ;  /* 0x00038c0001087983 */ /* 0x000f680000300800 */
[----:B------:R1:W-:Y:S01]  /*dda0*/  STL [R1+0x3d4], R14 ;  /* 0x0003d40e01007387 */ /* 0x0003e20000100800 */
[----:B0-----:R-:W-:-:S03]  /*ddb0*/  SEL R4, R24, R5, !P4 ;  /* 0x0000000518047207 */ /* 0x001fc60006000000 */
[----:B-1----:R-:W5:Y:S01]  /*ddc0*/  LDL.LU R14, [R1+0x380] ;  /* 0x00038000010e7983 */ /* 0x002f620000300800 */
[----:B------:R-:W-:-:S03]  /*ddd0*/  SEL R5, R24, R6, !P4 ;  /* 0x0000000618057207 */ /* 0x000fc60006000000 */
[----:B------:R0:W-:Y:S01]  /*dde0*/  STL [R1+0x3d0], R4 ;  /* 0x0003d00401007387 */ /* 0x0001e20000100800 */
[----:B------:R-:W-:-:S03]  /*ddf0*/  SEL R6, R24, R19, !P4 ;  /* 0x0000001318067207 */ /* 0x000fc60006000000 */
[----:B------:R1:W-:Y:S01]  /*de00*/  STL [R1+0x3cc], R5 ;  /* 0x0003cc0501007387 */ /* 0x0003e20000100800 */
[----:B0-----:R-:W-:-:S05]  /*de10*/  SEL R4, R24, R20, !P4 ;  /* 0x0000001418047207 */ /* 0x001fca0006000000 */
[----:B------:R0:W-:Y:S01]  /*de20*/  STL [R1+0x3c8], R4 ;  /* 0x0003c80401007387 */ /* 0x0001e20000100800 */
[----:B-1----:R-:W-:-:S03]  /*de30*/  SEL R5, R24, R16, !P4 ;  /* 0x0000001018057207 */ /* 0x002fc60006000000 */
[----:B------:R1:W-:Y:S01]  /*de40*/  STL [R1+0x3c4], R6 ;  /* 0x0003c40601007387 */ /* 0x0003e20000100800 */
[----:B0-----:R-:W-:-:S03]  /*de50*/  SEL R4, R24, R13, !P4 ;  /* 0x0000000d18047207 */ /* 0x001fc60006000000 */
[----:B------:R-:W5:Y:S04]  /*de60*/  LDL.LU R13, [R1+0x370] ;  /* 0x00037000010d7983 */ /* 0x000f680000300800 */
[----:B------:R0:W-:Y:S04]  /*de70*/  STL [R1+0x3c0], R5 ;  /* 0x0003c00501007387 */ /* 0x0001e80000100800 */
[----:B------:R0:W-:Y:S04]  /*de80*/  STL [R1+0x3bc], R4 ;  /* 0x0003bc0401007387 */ /* 0x0001e80000100800 */
[----:B-1----:R-:W5:Y:S01]  /*de90*/  LDL.LU R6, [R1+0x374] ;  /* 0x0003740001067983 */ /* 0x002f620000300800 */
[----:B0-----:R-:W-:-:S02]  /*dea0*/  SEL R5, R24, R15, !P4 ;  /* 0x0000000f18057207 */ /* 0x001fc40006000000 */
[----:B------:R-:W-:-:S03]  /*deb0*/  SEL R4, R24, R12, !P4 ;  /* 0x0000000c18047207 */ /* 0x000fc60006000000 */
[----:B------:R0:W-:Y:S04]  /*dec0*/  STL [R1+0x3b8], R5 ;  /* 0x0003b80501007387 */ /* 0x0001e80000100800 */
[----:B0-----:R-:W5:Y:S04]  /*ded0*/  LDL.LU R5, [R1+0x378] ;  /* 0x0003780001057983 */ /* 0x001f680000300800 */
[----:B------:R0:W-:Y:S04]  /*dee0*/  STL [R1+0x3b4], R4 ;  /* 0x0003b40401007387 */ /* 0x0001e80000100800 */
[----:B0-----:R-:W5:Y:S04]  /*def0*/  LDL.LU R4, [R1+0x36c] ;  /* 0x00036c0001047983 */ /* 0x001f680000300800 */
[----:B------:R-:W5:Y:S04]  /*df00*/  LDL.LU R16, [R1+0x368] ;  /* 0x0003680001107983 */ /* 0x000f680000300800 */
[----:B------:R-:W5:Y:S04]  /*df10*/  LDL.LU R15, [R1+0x364] ;  /* 0x00036400010f7983 */ /* 0x000f680000300800 */
[----:B------:R-:W5:Y:S01]  /*df20*/  LDL.LU R12, [R1+0x360] ;  /* 0x00036000010c7983 */ /* 0x000f620000300800 */
[----:B--2---:R-:W-:-:S05]  /*df30*/  SEL R19, R24, R18, !P4 ;  /* 0x0000001218137207 */ /* 0x004fca0006000000 */
[----:B------:R-:W-:Y:S04]  /*df40*/  STL [R1+0x3b0], R19 ;  /* 0x0003b01301007387 */ /* 0x000fe80000100800 */
[----:B------:R-:W2:Y:S01]  /*df50*/  LDL.LU R27, [R1+0x35c] ;  /* 0x00035c00011b7983 */ /* 0x000ea20000300800 */
[----:B---3--:R-:W-:-:S05]  /*df60*/  SEL R18, R24, R17, !P4 ;  /* 0x0000001118127207 */ /* 0x008fca0006000000 */
[----:B------:R-:W-:Y:S01]  /*df70*/  STL [R1+0x3ac], R18 ;  /* 0x0003ac1201007387 */ /* 0x000fe20000100800 */
[----:B----4-:R-:W-:-:S03]  /*df80*/  SEL R17, R24, R7, !P4 ;  /* 0x0000000718117207 */ /* 0x010fc60006000000 */
[----:B------:R-:W3:Y:S01]  /*df90*/  LDL.LU R7, [R1+0x358] ;  /* 0x0003580001077983 */ /* 0x000ee20000300800 */
[----:B-----5:R-:W-:-:S03]  /*dfa0*/  SEL R11, R24, R11, !P4 ;  /* 0x0000000b180b7207 */ /* 0x020fc60006000000 */
[----:B------:R-:W-:Y:S04]  /*dfb0*/  STL [R1+0x3a4], R17 ;  /* 0x0003a41101007387 */ /* 0x000fe80000100800 */
[----:B------:R-:W4:Y:S04]  /*dfc0*/  LDL.LU R28, [R1+0x354] ;  /* 0x00035400011c7983 */ /* 0x000f280000300800 */
[----:B------:R-:W5:Y:S04]  /*dfd0*/  LDL.LU R25, [R1+0x350] ;  /* 0x0003500001197983 */ /* 0x000f680000300800 */
[----:B------:R0:W-:Y:S04]  /*dfe0*/  STL [R1+0x3a0], R11 ;  /* 0x0003a00b01007387 */ /* 0x0001e80000100800 */
[----:B------:R-:W4:Y:S04]  /*dff0*/  LDL.LU R21, [R1+0x348] ;  /* 0x0003480001157983 */ /* 0x000f280000300800 */
[----:B0-----:R-:W4:Y:S01]  /*e000*/  LDL.LU R11, [R1+0x344] ;  /* 0x00034400010b7983 */ /* 0x001f220000300800 */
[----:B------:R-:W-:-:S03]  /*e010*/  SEL R17, R24, R10, !P4 ;  /* 0x0000000a18117207 */ /* 0x000fc60006000000 */
[----:B------:R-:W4:Y:S04]  /*e020*/  LDL.LU R10, [R1+0x314] ;  /* 0x00031400010a7983 */ /* 0x000f280000300800 */
[----:B------:R0:W-:Y:S01]  /*e030*/  STL [R1+0x39c], R17 ;  /* 0x00039c1101007387 */ /* 0x0001e20000100800 */
[----:B------:R-:W-:-:S03]  /*e040*/  SEL R18, R24, R9, !P4 ;  /* 0x0000000918127207 */ /* 0x000fc60006000000 */
[----:B------:R-:W4:Y:S04]  /*e050*/  LDL.LU R9, [R1+0x320] ;  /* 0x0003200001097983 */ /* 0x000f280000300800 */
[----:B------:R1:W-:Y:S01]  /*e060*/  STL [R1+0x398], R18 ;  /* 0x0003981201007387 */ /* 0x0003e20000100800 */
[----:B0-----:R-:W-:-:S03]  /*e070*/  SEL R17, R24, R8, !P4 ;  /* 0x0000000818117207 */ /* 0x001fc60006000000 */
[----:B------:R-:W4:Y:S04]  /*e080*/  LDL.LU R8, [R1+0x324] ;  /* 0x0003240001087983 */ /* 0x000f280000300800 */
[----:B------:R-:W-:Y:S04]  /*e090*/  STL [R1+0x394], R17 ;  /* 0x0003941101007387 */ /* 0x000fe80000100800 */
[----:B------:R-:W4:Y:S01]  /*e0a0*/  LDL.LU R29, [R1+0x328] ;  /* 0x00032800011d7983 */ /* 0x000f220000300800 */
[----:B------:R-:W-:-:S03]  /*e0b0*/  SEL R14, R24, R14, !P4 ;  /* 0x0000000e180e7207 */ /* 0x000fc60006000000 */
[----:B------:R-:W4:Y:S04]  /*e0c0*/  LDL.LU R20, [R1+0x32c] ;  /* 0x00032c0001147983 */ /* 0x000f280000300800 */
[----:B------:R0:W-:Y:S04]  /*e0d0*/  STL [R1+0x390], R14 ;  /* 0x0003900e01007387 */ /* 0x0001e80000100800 */
[----:B------:R-:W4:Y:S04]  /*e0e0*/  LDL.LU R19, [R1+0x330] ;  /* 0x0003300001137983 */ /* 0x000f280000300800 */
[----:B-1----:R-:W4:Y:S04]  /*e0f0*/  LDL.LU R18, [R1+0x33c] ;  /* 0x00033c0001127983 */ /* 0x002f280000300800 */
[----:B0-----:R-:W4:Y:S04]  /*e100*/  LDL.LU R14, [R1+0x334] ;  /* 0x00033400010e7983 */ /* 0x001f280000300800 */
[----:B------:R-:W4:Y:S01]  /*e110*/  LDL.LU R17, [R1+0x338] ;  /* 0x0003380001117983 */ /* 0x000f220000300800 */
[----:B------:R-:W-:-:S05]  /*e120*/  SEL R13, R24, R13, !P4 ;  /* 0x0000000d180d7207 */ /* 0x000fca0006000000 */
[----:B------:R0:W-:Y:S04]  /*e130*/  STL [R1+0x38c], R13 ;  /* 0x00038c0d01007387 */ /* 0x0001e80000100800 */
[----:B0-----:R-:W4:Y:S01]  /*e140*/  LDL.LU R13, [R1+0x31c] ;  /* 0x00031c00010d7983 */ /* 0x001f220000300800 */
[----:B------:R-:W-:-:S05]  /*e150*/  SEL R6, R24, R6, !P4 ;  /* 0x0000000618067207 */ /* 0x000fca0006000000 */
[----:B------:R0:W-:Y:S01]  /*e160*/  STL [R1+0x388], R6 ;  /* 0x0003880601007387 */ /* 0x0001e20000100800 */
[----:B------:R-:W-:-:S05]  /*e170*/  SEL R5, R24, R5, !P4 ;  /* 0x0000000518057207 */ /* 0x000fca0006000000 */
[----:B------:R1:W-:Y:S01]  /*e180*/  STL [R1+0x384], R5 ;  /* 0x0003840501007387 */ /* 0x0003e20000100800 */
[C---:B------:R-:W-:Y:S02]  /*e190*/  SEL R4, R24.reuse, R4, !P4 ;  /* 0x0000000418047207 */ /* 0x040fe40006000000 */
[----:B0-----:R-:W-:-:S03]  /*e1a0*/  SEL R6, R24, R16, !P4 ;  /* 0x0000001018067207 */ /* 0x001fc60006000000 */
[----:B------:R0:W-:Y:S01]  /*e1b0*/  STL [R1+0x380], R4 ;  /* 0x0003800401007387 */ /* 0x0001e20000100800 */
[----:B-1----:R-:W-:-:S03]  /*e1c0*/  SEL R5, R24, R15, !P4 ;  /* 0x0000000f18057207 */ /* 0x002fc60006000000 */
[----:B------:R-:W-:Y:S04]  /*e1d0*/  STL [R1+0x37c], R6 ;  /* 0x00037c0601007387 */ /* 0x000fe80000100800 */
[----:B------:R-:W4:Y:S01]  /*e1e0*/  LDL.LU R16, [R1+0x318] ;  /* 0x0003180001107983 */ /* 0x000f220000300800 */
[----:B0-----:R-:W-:-:S03]  /*e1f0*/  SEL R4, R24, R12, !P4 ;  /* 0x0000000c18047207 */ /* 0x001fc60006000000 */
[----:B------:R-:W-:Y:S04]  /*e200*/  STL [R1+0x378], R5 ;  /* 0x0003780501007387 */ /* 0x000fe80000100800 */
[----:B------:R-:W4:Y:S04]  /*e210*/  LDL.LU R15, [R1+0x2e0] ;  /* 0x0002e000010f7983 */ /* 0x000f280000300800 */
[----:B------:R3:W-:Y:S04]  /*e220*/  STL [R1+0x374], R4 ;  /* 0x0003740401007387 */ /* 0x0007e80000100800 */
[----:B------:R-:W4:Y:S01]  /*e230*/  LDL.LU R12, [R1+0x30c] ;  /* 0x00030c00010c7983 */ /* 0x000f220000300800 */
[----:B---3--:R-:W-:-:S03]  /*e240*/  SEL R4, R24, R7, !P4 ;  /* 0x0000000718047207 */ /* 0x008fc60006000000 */
[----:B------:R-:W3:Y:S01]  /*e250*/  LDL.LU R7, [R1+0x310] ;  /* 0x0003100001077983 */ /* 0x000ee20000300800 */
[----:B--2---:R-:W-:-:S05]  /*e260*/  SEL R5, R24, R27, !P4 ;  /* 0x0000001b18057207 */ /* 0x004fca0006000000 */
[----:B------:R4:W-:Y:S01]  /*e270*/  STL [R1+0x370], R5 ;  /* 0x0003700501007387 */ /* 0x0009e20000100800 */
[----:B-----5:R-:W-:-:S03]  /*e280*/  SEL R6, R24, R25, !P4 ;  /* 0x0000001918067207 */ /* 0x020fc60006000000 */
[----:B------:R0:W-:Y:S01]  /*e290*/  STL [R1+0x36c], R4 ;  /* 0x00036c0401007387 */ /* 0x0001e20000100800 */
[C---:B----4-:R-:W-:Y:S02]  /*e2a0*/  SEL R5, R24.reuse, R28, !P4 ;  /* 0x0000001c18057207 */ /* 0x050fe40006000000 */
[----:B0-----:R-:W-:-:S03]  /*e2b0*/  SEL R4, R24, R21, !P4 ;  /* 0x0000001518047207 */ /* 0x001fc60006000000 */
[----:B------:R0:W-:Y:S04]  /*e2c0*/  STL [R1+0x368], R5 ;  /* 0x0003680501007387 */ /* 0x0001e80000100800 */
[----:B------:R-:W-:Y:S01]  /*e2d0*/  STL [R1+0x364], R6 ;  /* 0x0003640601007387 */ /* 0x000fe20000100800 */
[----:B0-----:R-:W-:-:S03]  /*e2e0*/  SEL R5, R24, R11, !P4 ;  /* 0x0000000b18057207 */ /* 0x001fc60006000000 */
[----:B------:R-:W2:Y:S04]  /*e2f0*/  LDL.LU R11, [R1+0x2e8] ;  /* 0x0002e800010b7983 */ /* 0x000ea80000300800 */
[----:B------:R0:W-:Y:S04]  /*e300*/  STL [R1+0x360], R4 ;  /* 0x0003600401007387 */ /* 0x0001e80000100800 */
[----:B------:R1:W-:Y:S01]  /*e310*/  STL [R1+0x35c], R5 ;  /* 0x00035c0501007387 */ /* 0x0003e20000100800 */
[----:B0-----:R-:W-:-:S03]  /*e320*/  SEL R4, R24, R10, !P4 ;  /* 0x0000000a18047207 */ /* 0x001fc60006000000 */
[----:B------:R-:W4:Y:S01]  /*e330*/  LDL.LU R10, [R1+0x308] ;  /* 0x00030800010a7983 */ /* 0x000f220000300800 */
[----:B-1----:R-:W-:-:S03]  /*e340*/  SEL R5, R24, R9, !P4 ;  /* 0x0000000918057207 */ /* 0x002fc60006000000 */
[----:B------:R0:W-:Y:S04]  /*e350*/  STL [R1+0x358], R4 ;  /* 0x0003580401007387 */ /* 0x0001e80000100800 */
[----:B------:R-:W5:Y:S04]  /*e360*/  LDL.LU R9, [R1+0x2f0] ;  /* 0x0002f00001097983 */ /* 0x000f680000300800 */
[----:B------:R1:W-:Y:S01]  /*e370*/  STL [R1+0x354], R5 ;  /* 0x0003540501007387 */ /* 0x0003e20000100800 */
[----:B0-----:R-:W-:-:S03]  /*e380*/  SEL R4, R24, R8, !P4 ;  /* 0x0000000818047207 */ /* 0x001fc60006000000 */
[----:B------:R-:W5:Y:S04]  /*e390*/  LDL.LU R8, [R1+0x304] ;  /* 0x0003040001087983 */ /* 0x000f680000300800 */
[----:B------:R0:W-:Y:S01]  /*e3a0*/  STL [R1+0x350], R4 ;  /* 0x0003500401007387 */ /* 0x0001e20000100800 */
[C---:B-1----:R-:W-:Y:S02]  /*e3b0*/  SEL R5, R24.reuse, R29, !P4 ;  /* 0x0000001d18057207 */ /* 0x042fe40006000000 */
[C---:B0-----:R-:W-:Y:S02]  /*e3c0*/  SEL R4, R24.reuse, R20, !P4 ;  /* 0x0000001418047207 */ /* 0x041fe40006000000 */
[C---:B------:R-:W-:Y:S01]  /*e3d0*/  SEL R6, R24.reuse, R19, !P4 ;  /* 0x0000001318067207 */ /* 0x040fe20006000000 */
[----:B------:R0:W-:Y:S04]  /*e3e0*/  STL [R1+0x34c], R5 ;  /* 0x00034c0501007387 */ /* 0x0001e80000100800 */
[----:B------:R1:W-:Y:S04]  /*e3f0*/  STL [R1+0x348], R4 ;  /* 0x0003480401007387 */ /* 0x0003e80000100800 */
[----:B------:R1:W-:Y:S01]  /*e400*/  STL [R1+0x344], R6 ;  /* 0x0003440601007387 */ /* 0x0003e20000100800 */
[----:B0-----:R-:W-:-:S02]  /*e410*/  SEL R5, R24, R18, !P4 ;  /* 0x0000001218057207 */ /* 0x001fc40006000000 */
[C---:B-1----:R-:W-:Y:S02]  /*e420*/  SEL R4, R24.reuse, R14, !P4 ;  /* 0x0000000e18047207 */ /* 0x042fe40006000000 */
[----:B------:R-:W5:Y:S04]  /*e430*/  LDL.LU R14, [R1+0x2f4] ;  /* 0x0002f400010e7983 */ /* 0x000f680000300800 */
[----:B------:R0:W-:Y:S04]  /*e440*/  STL [R1+0x340], R5 ;  /* 0x0003400501007387 */ /* 0x0001e80000100800 */
[----:B------:R1:W-:Y:S04]  /*e450*/  STL [R1+0x33c], R4 ;  /* 0x00033c0401007387 */ /* 0x0003e80000100800 */
[----:B------:R-:W5:Y:S01]  /*e460*/  LDL.LU R6, [R1+0x300] ;  /* 0x0003000001067983 */ /* 0x000f620000300800 */
[----:B0-----:R-:W-:-:S02]  /*e470*/  SEL R5, R24, R17, !P4 ;  /* 0x0000001118057207 */ /* 0x001fc40006000000 */
[----:B-1----:R-:W-:-:S03]  /*e480*/  SEL R4, R24, R13, !P4 ;  /* 0x0000000d18047207 */ /* 0x002fc60006000000 */
[----:B------:R0:W-:Y:S04]  /*e490*/  STL [R1+0x338], R5 ;  /* 0x0003380501007387 */ /* 0x0001e80000100800 */
[----:B0-----:R-:W5:Y:S04]  /*e4a0*/  LDL.LU R5, [R1+0x2fc] ;  /* 0x0002fc0001057983 */ /* 0x001f680000300800 */
[----:B------:R0:W-:Y:S04]  /*e4b0*/  STL [R1+0x334], R4 ;  /* 0x0003340401007387 */ /* 0x0001e80000100800 */
[----:B0-----:R-:W5:Y:S04]  /*e4c0*/  LDL.LU R4, [R1+0x2ec] ;  /* 0x0002ec0001047983 */ /* 0x001f680000300800 */
[----:B------:R-:W5:Y:S04]  /*e4d0*/  LDL.LU R18, [R1+0x2e4] ;  /* 0x0002e40001127983 */ /* 0x000f680000300800 */
[----:B------:R-:W5:Y:S04]  /*e4e0*/  LDL.LU R17, [R1+0x2dc] ;  /* 0x0002dc0001117983 */ /* 0x000f680000300800 */
[----:B------:R-:W5:Y:S01]  /*e4f0*/  LDL.LU R13, [R1+0x2d8] ;  /* 0x0002d800010d7983 */ /* 0x000f620000300800 */
[----:B------:R-:W-:-:S05]  /*e500*/  SEL R19, R24, R16, !P4 ;  /* 0x0000001018137207 */ /* 0x000fca0006000000 */
[----:B------:R-:W-:Y:S01]  /*e510*/  STL [R1+0x330], R19 ;  /* 0x0003301301007387 */ /* 0x000fe20000100800 */
[----:B------:R-:W-:-:S03]  /*e520*/  SEL R16, R24, R15, !P4 ;  /* 0x0000000f18107207 */ /* 0x000fc60006000000 */
[----:B------:R-:W5:Y:S04]  /*e530*/  LDL.LU R27, [R1+0x2d4] ;  /* 0x0002d400011b7983 */ /* 0x000f680000300800 */
[----:B------:R-:W-:Y:S01]  /*e540*/  STL [R1+0x32c], R16 ;  /* 0x00032c1001007387 */ /* 0x000fe20000100800 */
[----:B------:R-:W-:-:S03]  /*e550*/  SEL R15, R24, R12, !P4 ;  /* 0x0000000c180f7207 */ /* 0x000fc60006000000 */
[----:B------:R-:W5:Y:S04]  /*e560*/  LDL.LU R12, [R1+0x2d0] ;  /* 0x0002d000010c7983 */ /* 0x000f680000300800 */
[----:B------:R-:W-:Y:S04]  /*e570*/  STL [R1+0x328], R15 ;  /* 0x0003280f01007387 */ /* 0x000fe80000100800 */
[----:B------:R-:W5:Y:S04]  /*e580*/  LDL.LU R28, [R1+0x2cc] ;  /* 0x0002cc00011c7983 */ /* 0x000f680000300800 */
[----:B------:R-:W5:Y:S01]  /*e590*/  LDL.LU R25, [R1+0x2c8] ;  /* 0x0002c80001197983 */ /* 0x000f620000300800 */
[----:B---3--:R-:W-:-:S05]  /*e5a0*/  SEL R7, R24, R7, !P4 ;  /* 0x0000000718077207 */ /* 0x008fca0006000000 */
[----:B------:R0:W-:Y:S04]  /*e5b0*/  STL [R1+0x324], R7 ;  /* 0x0003240701007387 */ /* 0x0001e80000100800 */
[----:B------:R-:W3:Y:S04]  /*e5c0*/  LDL.LU R21, [R1+0x2c4] ;  /* 0x0002c40001157983 */ /* 0x000ee80000300800 */
[----:B0-----:R-:W3:Y:S01]  /*e5d0*/  LDL.LU R7, [R1+0x2c0] ;  /* 0x0002c00001077983 */ /* 0x001ee20000300800 */
[----:B--2---:R-:W-:-:S03]  /*e5e0*/  SEL R15, R24, R11, !P4 ;  /* 0x0000000b180f7207 */ /* 0x004fc60006000000 */
[----:B------:R-:W2:Y:S04]  /*e5f0*/  LDL.LU R11, [R1+0x2bc] ;  /* 0x0002bc00010b7983 */ /* 0x000ea80000300800 */
[----:B------:R5:W-:Y:S01]  /*e600*/  STL [R1+0x320], R15 ;  /* 0x0003200f01007387 */ /* 0x000be20000100800 */
[----:B----4-:R-:W-:-:S03]  /*e610*/  SEL R16, R24, R10, !P4 ;  /* 0x0000000a18107207 */ /* 0x010fc60006000000 */
[----:B------:R-:W4:Y:S04]  /*e620*/  LDL.LU R10, [R1+0x2b8] ;  /* 0x0002b800010a7983 */ /* 0x000f280000300800 */
[----:B------:R0:W-:Y:S01]  /*e630*/  STL [R1+0x31c], R16 ;  /* 0x00031c1001007387 */ /* 0x0001e20000100800 */
[----:B-----5:R-:W-:-:S03]  /*e640*/  SEL R15, R24, R9, !P4 ;  /* 0x00000009180f7207 */ /* 0x020fc60006000000 */
[----:B------:R-:W5:Y:S04]  /*e650*/  LDL.LU R9, [R1+0x29c] ;  /* 0x00029c0001097983 */ /* 0x000f680000300800 */
[----:B------:R-:W-:Y:S01]  /*e660*/  STL [R1+0x318], R15 ;  /* 0x0003180f01007387 */ /* 0x000fe20000100800 */
[----:B------:R-:W-:-:S03]  /*e670*/  SEL R8, R24, R8, !P4 ;  /* 0x0000000818087207 */ /* 0x000fc60006000000 */
[----:B------:R-:W5:Y:S04]  /*e680*/  LDL.LU R29, [R1+0x2a0] ;  /* 0x0002a000011d7983 */ /* 0x000f680000300800 */
[----:B------:R-:W5:Y:S04]  /*e690*/  LDL.LU R20, [R1+0x2a4] ;  /* 0x0002a40001147983 */ /* 0x000f680000300800 */
[----:B------:R1:W-:Y:S04]  /*e6a0*/  STL [R1+0x314], R8 ;  /* 0x0003140801007387 */ /* 0x0003e80000100800 */
[----:B------:R-:W5:Y:S04]  /*e6b0*/  LDL.LU R19, [R1+0x2ac] ;  /* 0x0002ac0001137983 */ /* 0x000f680000300800 */
[----:B0-----:R-:W5:Y:S04]  /*e6c0*/  LDL.LU R16, [R1+0x2b0] ;  /* 0x0002b00001107983 */ /* 0x001f680000300800 */
[----:B-1----:R-:W5:Y:S04]  /*e6d0*/  LDL.LU R8, [R1+0x2b4] ;  /* 0x0002b40001087983 */ /* 0x002f680000300800 */
[----:B------:R-:W5:Y:S01]  /*e6e0*/  LDL.LU R15, [R1+0x2a8] ;  /* 0x0002a800010f7983 */ /* 0x000f620000300800 */
[----:B------:R-:W-:-:S05]  /*e6f0*/  SEL R14, R24, R14, !P4 ;  /* 0x0000000e180e7207 */ /* 0x000fca0006000000 */
[----:B------:R0:W-:Y:S04]  /*e700*/  STL [R1+0x310], R14 ;  /* 0x0003100e01007387 */ /* 0x0001e80000100800 */
[----:B0-----:R-:W5:Y:S01]  /*e710*/  LDL.LU R14, [R1+0x298] ;  /* 0x00029800010e7983 */ /* 0x001f620000300800 */
        /* <DEDUP_REMOVED lines=9> */
[----:B------:R-:W5:Y:S01]  /*e7b0*/  LDL.LU R18, [R1+0x294] ;  /* 0x0002940001127983 */ /* 0x000f620000300800 */
[----:B0-----:R-:W-:-:S03]  /*e7c0*/  SEL R4, R24, R13, !P4 ;  /* 0x0000000d18047207 */ /* 0x001fc60006000000 */
[----:B------:R0:W-:Y:S04]  /*e7d0*/  STL [R1+0x2fc], R5 ;  /* 0x0002fc0501007387 */ /* 0x0001e80000100800 */
[----:B------:R-:W5:Y:S04]  /*e7e0*/  LDL.LU R17, [R1+0x290] ;  /* 0x0002900001117983 */ /* 0x000f680000300800 */
[----:B------:R1:W-:Y:S04]  /*e7f0*/  STL [R1+0x2f4], R4 ;  /* 0x0002f40401007387 */ /* 0x0003e80000100800 */
[----:B------:R-:W5:Y:S01]  /*e800*/  LDL.LU R13, [R1+0x28c] ;  /* 0x00028c00010d7983 */ /* 0x000f620000300800 */
[----:B0-----:R-:W-:-:S02]  /*e810*/  SEL R5, R24, R27, !P4 ;  /* 0x0000001b18057207 */ /* 0x001fc40006000000 */
[C---:B-1----:R-:W-:Y:S02]  /*e820*/  SEL R4, R24.reuse, R12, !P4 ;  /* 0x0000000c18047207 */ /* 0x042fe40006000000 */
[----:B------:R-:W5:Y:S04]  /*e830*/  LDL.LU R12, [R1+0x288] ;  /* 0x00028800010c7983 */ /* 0x000f680000300800 */
[----:B------:R0:W-:Y:S01]  /*e840*/  STL [R1+0x2f0], R5 ;  /* 0x0002f00501007387 */ /* 0x0001e20000100800 */
[----:B------:R-:W-:-:S03]  /*e850*/  SEL R6, R24, R25, !P4 ;  /* 0x0000001918067207 */ /* 0x000fc60006000000 */
[----:B------:R-:W-:Y:S01]  /*e860*/  STL [R1+0x2ec], R4 ;  /* 0x0002ec0401007387 */ /* 0x000fe20000100800 */
[----:B0-----:R-:W-:-:S05]  /*e870*/  SEL R5, R24, R28, !P4 ;  /* 0x0000001c18057207 */ /* 0x001fca0006000000 */
[----:B------:R3:W-:Y:S04]  /*e880*/  STL [R1+0x2e8], R5 ;  /* 0x0002e80501007387 */ /* 0x0007e80000100800 */
[----:B------:R-:W-:Y:S01]  /*e890*/  STL [R1+0x2e4], R6 ;  /* 0x0002e40601007387 */ /* 0x000fe20000100800 */
[----:B---3--:R-:W-:-:S03]  /*e8a0*/  SEL R5, R24, R7, !P4 ;  /* 0x0000000718057207 */ /* 0x008fc60006000000 */
[----:B------:R-:W3:Y:S01]  /*e8b0*/  LDL.LU R7, [R1+0x284] ;  /* 0x0002840001077983 */ /* 0x000ee20000300800 */
[----:B------:R-:W-:-:S05]  /*e8c0*/  SEL R4, R24, R21, !P4 ;  /* 0x0000001518047207 */ /* 0x000fca0006000000 */
[----:B------:R2:W-:Y:S04]  /*e8d0*/  STL [R1+0x2e0], R4 ;  /* 0x0002e00401007387 */ /* 0x0005e80000100800 */
[----:B------:R4:W-:Y:S01]  /*e8e0*/  STL [R1+0x2dc], R5 ;  /* 0x0002dc0501007387 */ /* 0x0009e20000100800 */
        /* <DEDUP_REMOVED lines=8> */
[----:B------:R1:W-:Y:S01]  /*e970*/  STL [R1+0x2d0], R4 ;  /* 0x0002d00401007387 */ /* 0x0003e20000100800 */
[----:B0-----:R-:W-:-:S05]  /*e980*/  SEL R5, R24, R29, !P4 ;  /* 0x0000001d18057207 */ /* 0x001fca0006000000 */
[----:B------:R0:W-:Y:S01]  /*e990*/  STL [R1+0x2cc], R5 ;  /* 0x0002cc0501007387 */ /* 0x0001e20000100800 */
[C---:B-1----:R-:W-:Y:S02]  /*e9a0*/  SEL R4, R24.reuse, R20, !P4 ;  /* 0x0000001418047207 */ /* 0x042fe40006000000 */
[----:B------:R-:W-:-:S03]  /*e9b0*/  SEL R6, R24, R19, !P4 ;  /* 0x0000001318067207 */ /* 0x000fc60006000000 */
[----:B------:R1:W-:Y:S01]  /*e9c0*/  STL [R1+0x2c8], R4 ;  /* 0x0002c80401007387 */ /* 0x0003e20000100800 */
[----:B0-----:R-:W-:-:S03]  /*e9d0*/  SEL R5, R24, R16, !P4 ;  /* 0x0000001018057207 */ /* 0x001fc60006000000 */
[----:B------:R0:W-:Y:S01]  /*e9e0*/  STL [R1+0x2c4], R6 ;  /* 0x0002c40601007387 */ /* 0x0001e20000100800 */
[----:B-1----:R-:W-:-:S03]  /*e9f0*/  SEL R4, R24, R8, !P4 ;  /* 0x0000000818047207 */ /* 0x002fc60006000000 */
[----:B------:R-:W5:Y:S04]  /*ea00*/  LDL.LU R8, [R1+0x264] ;  /* 0x0002640001087983 */ /* 0x000f680000300800 */
[----:B------:R1:W-:Y:S04]  /*ea10*/  STL [R1+0x2c0], R5 ;  /* 0x0002c00501007387 */ /* 0x0003e80000100800 */
[----:B------:R1:W-:Y:S04]  /*ea20*/  STL [R1+0x2bc], R4 ;  /* 0x0002bc0401007387 */ /* 0x0003e80000100800 */
[----:B0-----:R-:W5:Y:S01]  /*ea30*/  LDL.LU R6, [R1+0x268] ;  /* 0x0002680001067983 */ /* 0x001f620000300800 */
[----:B-1----:R-:W-:-:S05]  /*ea40*/  SEL R5, R24, R15, !P4 ;  /* 0x0000000f18057207 */ /* 0x002fca0006000000 */
[----:B------:R0:W-:Y:S01]  /*ea50*/  STL [R1+0x2b8], R5 ;  /* 0x0002b80501007387 */ /* 0x0001e20000100800 */
[----:B------:R-:W-:-:S03]  /*ea60*/  SEL R4, R24, R14, !P4 ;  /* 0x0000000e18047207 */ /* 0x000fc60006000000 */
        /* <DEDUP_REMOVED lines=13> */
[----:B------:R-:W-:Y:S01]  /*eb40*/  STL [R1+0x2a8], R17 ;  /* 0x0002a81101007387 */ /* 0x000fe20000100800 */
[----:B------:R-:W-:-:S03]  /*eb50*/  SEL R12, R24, R12, !P4 ;  /* 0x0000000c180c7207 */ /* 0x000fc60006000000 */
[----:B------:R-:W5:Y:S04]  /*eb60*/  LDL.LU R28, [R1+0x258] ;  /* 0x00025800011c7983 */ /* 0x000f680000300800 */
[----:B------:R-:W5:Y:S04]  /*eb70*/  LDL.LU R25, [R1+0x25c] ;  /* 0x00025c0001197983 */ /* 0x000f680000300800 */
[----:B------:R0:W-:Y:S04]  /*eb80*/  STL [R1+0x2a4], R12 ;  /* 0x0002a40c01007387 */ /* 0x0001e80000100800 */
[----:B------:R-:W5:Y:S04]  /*eb90*/  LDL.LU R21, [R1+0x1d4] ;  /* 0x0001d40001157983 */ /* 0x000f680000300800 */
[----:B0-----:R-:W5:Y:S01]  /*eba0*/  LDL.LU R12, [R1+0x1dc] ;  /* 0x0001dc00010c7983 */ /* 0x001f620000300800 */
[----:B---3--:R-:W-:-:S03]  /*ebb0*/  SEL R17, R24, R7, !P4 ;  /* 0x0000000718117207 */ /* 0x008fc60006000000 */
[----:B------:R-:W3:Y:S04]  /*ebc0*/  LDL.LU R7, [R1+0x1ec] ;  /* 0x0001ec0001077983 */ /* 0x000ee80000300800 */
[----:B------:R4:W-:Y:S01]  /*ebd0*/  STL [R1+0x2a0], R17 ;  /* 0x0002a01101007387 */ /* 0x0009e20000100800 */
[----:B--2---:R-:W-:-:S03]  /*ebe0*/  SEL R18, R24, R11, !P4 ;  /* 0x0000000b18127207 */ /* 0x004fc60006000000 */
[----:B------:R-:W2:Y:S04]  /*ebf0*/  LDL.LU R11, [R1+0x23c] ;  /* 0x00023c00010b7983 */ /* 0x000ea80000300800 */
[----:B------:R0:W-:Y:S01]  /*ec00*/  STL [R1+0x29c], R18 ;  /* 0x00029c1201007387 */ /* 0x0001e20000100800 */
[----:B----4-:R-:W-:-:S03]  /*ec10*/  SEL R17, R24, R10, !P4 ;  /* 0x0000000a18117207 */ /* 0x010fc60006000000 */
[----:B------:R-:W4:Y:S04]  /*ec20*/  LDL.LU R10, [R1+0x240] ;  /* 0x00024000010a7983 */ /* 0x000f280000300800 */
[----:B------:R-:W-:Y:S01]  /*ec30*/  STL [R1+0x298], R17 ;  /* 0x0002981101007387 */ /* 0x000fe20000100800 */
[----:B-----5:R-:W-:-:S03]  /*ec40*/  SEL R9, R24, R9, !P4 ;  /* 0x0000000918097207 */ /* 0x020fc60006000000 */
        /* <DEDUP_REMOVED lines=8> */
[----:B------:R0:W-:Y:S01]  /*ecd0*/  STL [R1+0x290], R8 ;  /* 0x0002900801007387 */ /* 0x0001e20000100800 */
[----:B------:R-:W-:-:S03]  /*ece0*/  SEL R6, R24, R6, !P4 ;  /* 0x0000000618067207 */ /* 0x000fc60006000000 */
[----:B0-----:R-:W5:Y:S04]  /*ecf0*/  LDL.LU R8, [R1+0x22c] ;  /* 0x00022c0001087983 */ /* 0x001f680000300800 */
        /* <DEDUP_REMOVED lines=18> */
[C---:B------:R-:W-:Y:S02]  /*ee20*/  SEL R6, R24.reuse, R25, !P4 ;  /* 0x0000001918067207 */ /* 0x040fe40006000000 */
[C---:B0-----:R-:W-:Y:S01]  /*ee30*/  SEL R5, R24.reuse, R28, !P4 ;  /* 0x0000001c18057207 */ /* 0x041fe20006000000 */
[----:B------:R0:W-:Y:S04]  /*ee40*/  STL [R1+0x270], R4 ;  /* 0x0002700401007387 */ /* 0x0001e80000100800 */
[----:B------:R1:W-:Y:S04]  /*ee50*/  STL [R1+0x26c], R5 ;  /* 0x00026c0501007387 */ /* 0x0003e80000100800 */
[----:B------:R-:W-:Y:S01]  /*ee60*/  STL [R1+0x268], R6 ;  /* 0x0002680601007387 */ /* 0x000fe20000100800 */
[----:B0-----:R-:W-:-:S02]  /*ee70*/  SEL R4, R24, R21, !P4 ;  /* 0x0000001518047207 */ /* 0x001fc40006000000 */
[C---:B-1----:R-:W-:Y:S02]  /*ee80*/  SEL R5, R24.reuse, R12, !P4 ;  /* 0x0000000c18057207 */ /* 0x042fe40006000000 */
[----:B------:R-:W5:Y:S04]  /*ee90*/  LDL.LU R12, [R1+0x214] ;  /* 0x00021400010c7983 */ /* 0x000f680000300800 */
[----:B------:R3:W-:Y:S04]  /*eea0*/  STL [R1+0x264], R4 ;  /* 0x0002640401007387 */ /* 0x0007e80000100800 */
[----:B------:R2:W-:Y:S01]  /*eeb0*/  STL [R1+0x260], R5 ;  /* 0x0002600501007387 */ /* 0x0005e20000100800 */
        /* <DEDUP_REMOVED lines=8> */
[----:B------:R0:W-:Y:S01]  /*ef40*/  STL [R1+0x254], R4 ;  /* 0x0002540401007387 */ /* 0x0001e20000100800 */
[----:B-----5:R-:W-:-:S05]  /*ef50*/  SEL R5, R24, R29, !P4 ;  /* 0x0000001d18057207 */ /* 0x020fca0006000000 */
[----:B------:R1:W-:Y:S01]  /*ef60*/  STL [R1+0x250], R5 ;  /* 0x0002500501007387 */ /* 0x0003e20000100800 */
[C---:B0-----:R-:W-:Y:S02]  /*ef70*/  SEL R4, R24.reuse, R20, !P4 ;  /* 0x0000001418047207 */ /* 0x041fe40006000000 */
[----:B------:R-:W-:-:S03]  /*ef80*/  SEL R6, R24, R19, !P4 ;  /* 0x0000001318067207 */ /* 0x000fc60006000000 */
        /* <DEDUP_REMOVED lines=18> */
[----:B------:R0:W-:Y:S01]  /*f0b0*/  STL [R1+0x234], R16 ;  /* 0x0002341001007387 */ /* 0x0001e20000100800 */
[----:B------:R-:W-:-:S03]  /*f0c0*/  SEL R15, R24, R15, !P4 ;  /* 0x0000000f180f7207 */ /* 0x000fc60006000000 */
[----:B------:R-:W5:Y:S04]  /*f0d0*/  LDL.LU R27, [R1+0x1cc] ;  /* 0x0001cc00011b7983 */ /* 0x000f680000300800 */
[----:B------:R1:W-:Y:S01]  /*f0e0*/  STL [R1+0x230], R15 ;  /* 0x0002300f01007387 */ /* 0x0003e20000100800 */
[----:B------:R-:W-:-:S03]  /*f0f0*/  SEL R14, R24, R14, !P4 ;  /* 0x0000000e180e7207 */ /* 0x000fc60006000000 */
[----:B0-----:R-:W5:Y:S04]  /*f100*/  LDL.LU R16, [R1+0x1c8] ;  /* 0x0001c80001107983 */ /* 0x001f680000300800 */
[----:B------:R0:W-:Y:S04]  /*f110*/  STL [R1+0x22c], R14 ;  /* 0x00022c0e01007387 */ /* 0x0001e80000100800 */
[----:B------:R-:W5:Y:S01]  /*f120*/  LDL.LU R28, [R1+0x1c4] ;  /* 0x0001c400011c7983 */ /* 0x000f620000300800 */
[----:B------:R-:W-:-:S03]  /*f130*/  SEL R13, R24, R13, !P4 ;  /* 0x0000000d180d7207 */ /* 0x000fc60006000000 */
[----:B------:R-:W5:Y:S04]  /*f140*/  LDL.LU R25, [R1+0x1b8] ;  /* 0x0001b80001197983 */ /* 0x000f680000300800 */
[----:B------:R0:W-:Y:S04]  /*f150*/  STL [R1+0x228], R13 ;  /* 0x0002280d01007387 */ /* 0x0001e80000100800 */
[----:B------:R-:W5:Y:S04]  /*f160*/  LDL.LU R21, [R1+0x1b4] ;  /* 0x0001b40001157983 */ /* 0x000f680000300800 */
[----:B-1----:R-:W5:Y:S04]  /*f170*/  LDL.LU R15, [R1+0x1b0] ;  /* 0x0001b000010f7983 */ /* 0x002f680000300800 */
[----:B0-----:R-:W5:Y:S01]  /*f180*/  LDL.LU R14, [R1+0x15c] ;  /* 0x00015c00010e7983 */ /* 0x001f620000300800 */
[----:B------:R-:W-:-:S05]  /*f190*/  SEL R13, R24, R12, !P4 ;  /* 0x0000000c180d7207 */ /* 0x000fca0006000000 */
[----:B------:R0:W-:Y:S01]  /*f1a0*/  STL [R1+0x224], R13 ;  /* 0x0002240d01007387 */ /* 0x0001e20000100800 */
[----:B---3--:R-:W-:-:S03]  /*f1b0*/  SEL R12, R24, R7, !P4 ;  /* 0x00000007180c7207 */ /* 0x008fc60006000000 */
[----:B------:R-:W3:Y:S04]  /*f1c0*/  LDL.LU R7, [R1+0x1ac] ;  /* 0x0001ac0001077983 */ /* 0x000ee80000300800 */
[----:B------:R1:W-:Y:S04]  /*f1d0*/  STL [R1+0x220], R12 ;  /* 0x0002200c01007387 */ /* 0x0003e80000100800 */
[----:B0-----:R-:W3:Y:S01]  /*f1e0*/  LDL.LU R13, [R1+0x170] ;  /* 0x00017000010d7983 */ /* 0x001ee20000300800 */
[----:B--2---:R-:W-:-:S05]  /*f1f0*/  SEL R11, R24, R11, !P4 ;  /* 0x0000000b180b7207 */ /* 0x004fca0006000000 */
[----:B------:R0:W-:Y:S04]  /*f200*/  STL [R1+0x21c], R11 ;  /* 0x00021c0b01007387 */ /* 0x0001e80000100800 */
[----:B------:R-:W2:Y:S04]  /*f210*/  LDL.LU R29, [R1+0x1a8] ;  /* 0x0001a800011d7983 */ /* 0x000ea80000300800 */
[----:B------:R-:W2:Y:S01]  /*f220*/  LDL.LU R20, [R1+0x194] ;  /* 0x0001940001147983 */ /* 0x000ea20000300800 */
[----:B----4-:R-:W-:-:S05]  /*f230*/  SEL R10, R24, R10, !P4 ;  /* 0x0000000a180a7207 */ /* 0x010fca0006000000 */
[----:B------:R4:W-:Y:S04]  /*f240*/  STL [R1+0x218], R10 ;  /* 0x0002180a01007387 */ /* 0x0009e80000100800 */
[----:B------:R-:W2:Y:S04]  /*f250*/  LDL.LU R19, [R1+0x19c] ;  /* 0x00019c0001137983 */ /* 0x000ea80000300800 */
[----:B-1----:R-:W2:Y:S04]  /*f260*/  LDL.LU R12, [R1+0x1a0] ;  /* 0x0001a000010c7983 */ /* 0x002ea80000300800 */
[----:B0-----:R-:W2:Y:S04]  /*f270*/  LDL.LU R11, [R1+0x1a4] ;  /* 0x0001a400010b7983 */ /* 0x001ea80000300800 */
[----:B----4-:R-:W4:Y:S01]  /*f280*/  LDL.LU R10, [R1+0x198] ;  /* 0x00019800010a7983 */ /* 0x010f220000300800 */
[----:B-----5:R-:W-:-:S05]  /*f290*/  SEL R9, R24, R9, !P4 ;  /* 0x0000000918097207 */ /* 0x020fca0006000000 */
        /* <DEDUP_REMOVED lines=15> */
[----:B------:R1:W-:Y:S01]  /*f390*/  STL [R1+0x1f0], R4 ;  /* 0x0001f00401007387 */ /* 0x0003e20000100800 */
[----:B0-----:R-:W-:-:S03]  /*f3a0*/  SEL R5, R24, R27, !P4 ;  /* 0x0000001b18057207 */ /* 0x001fc60006000000 */
[----:B------:R-:W5:Y:S01]  /*f3b0*/  LDL.LU R8, [R1+0x180] ;  /* 0x0001800001087983 */ /* 0x000f620000300800 */
[----:B-1----:R-:W-:-:S03]  /*f3c0*/  SEL R4, R24, R16, !P4 ;  /* 0x0000001018047207 */ /* 0x002fc60006000000 */
[----:B------:R-:W5:Y:S04]  /*f3d0*/  LDL.LU R16, [R1+0x17c] ;  /* 0x00017c0001107983 */ /* 0x000f680000300800 */
[----:B------:R0:W-:Y:S01]  /*f3e0*/  STL [R1+0x1ec], R5 ;  /* 0x0001ec0501007387 */ /* 0x0001e20000100800 */
[----:B------:R-:W-:-:S03]  /*f3f0*/  SEL R6, R24, R25, !P4 ;  /* 0x0000001918067207 */ /* 0x000fc60006000000 */
[----:B------:R1:W-:Y:S01]  /*f400*/  STL [R1+0x1e8], R4 ;  /* 0x0001e80401007387 */ /* 0x0003e20000100800 */
[C---:B0-----:R-:W-:Y:S02]  /*f410*/  SEL R5, R24.reuse, R28, !P4 ;  /* 0x0000001c18057207 */ /* 0x041fe40006000000 */
[----:B-1----:R-:W-:-:S03]  /*f420*/  SEL R4, R24, R21, !P4 ;  /* 0x0000001518047207 */ /* 0x002fc60006000000 */
[----:B------:R0:W-:Y:S04]  /*f430*/  STL [R1+0x1e4], R5 ;  /* 0x0001e40501007387 */ /* 0x0001e80000100800 */
[----:B------:R-:W-:Y:S01]  /*f440*/  STL [R1+0x1e0], R6 ;  /* 0x0001e00601007387 */ /* 0x000fe20000100800 */
[----:B0-----:R-:W-:-:S03]  /*f450*/  SEL R5, R24, R15, !P4 ;  /* 0x0000000f18057207 */ /* 0x001fc60006000000 */
[----:B------:R-:W5:Y:S04]  /*f460*/  LDL.LU R15, [R1+0x178] ;  /* 0x00017800010f7983 */ /* 0x000f680000300800 */
[----:B------:R0:W-:Y:S04]  /*f470*/  STL [R1+0x1dc], R4 ;  /* 0x0001dc0401007387 */ /* 0x0001e80000100800 */
[----:B------:R3:W-:Y:S01]  /*f480*/  STL [R1+0x1d4], R5 ;  /* 0x0001d40501007387 */ /* 0x0007e20000100800 */
[----:B0-----:R-:W-:-:S03]  /*f490*/  SEL R4, R24, R14, !P4 ;  /* 0x0000000e18047207 */ /* 0x001fc60006000000 */
[----:B------:R-:W5:Y:S04]  /*f4a0*/  LDL.LU R14, [R1+0x174] ;  /* 0x00017400010e7983 */ /* 0x000f680000300800 */
[----:B------:R0:W-:Y:S01]  /*f4b0*/  STL [R1+0x1d0], R4 ;  /* 0x0001d00401007387 */ /* 0x0001e20000100800 */
[----:B---3--:R-:W-:-:S03]  /*f4c0*/  SEL R5, R24, R7, !P4 ;  /* 0x0000000718057207 */ /* 0x008fc60006000000 */
[----:B------:R-:W3:Y:S04]  /*f4d0*/  LDL.LU R7, [R1+0x16c] ;  /* 0x00016c0001077983 */ /* 0x000ee80000300800 */
[----:B------:R2:W-:Y:S01]  /*f4e0*/  STL [R1+0x1cc], R5 ;  /* 0x0001cc0501007387 */ /* 0x0005e20000100800 */
[----:B0-----:R-:W-:-:S03]  /*f4f0*/  SEL R4, R24, R13, !P4 ;  /* 0x0000000d18047207 */ /* 0x001fc60006000000 */
[----:B------:R-:W3:Y:S04]  /*f500*/  LDL.LU R13, [R1+0x168] ;  /* 0x00016800010d7983 */ /* 0x000ee80000300800 */
[----:B------:R0:W-:Y:S01]  /*f510*/  STL [R1+0x1c8], R4 ;  /* 0x0001c80401007387 */ /* 0x0001e20000100800 */
[C---:B--2---:R-:W-:Y:S02]  /*f520*/  SEL R5, R24.reuse, R29, !P4 ;  /* 0x0000001d18057207 */ /* 0x044fe40006000000 */
[----:B0-----:R-:W-:-:S03]  /*f530*/  SEL R4, R24, R20, !P4 ;  /* 0x0000001418047207 */ /* 0x001fc60006000000 */
[----:B------:R0:W-:Y:S04]  /*f540*/  STL [R1+0x1c4], R5 ;  /* 0x0001c40501007387 */ /* 0x0001e80000100800 */
[----:B------:R1:W-:Y:S01]  /*f550*/  STL [R1+0x1b8], R4 ;  /* 0x0001b80401007387 */ /* 0x0003e20000100800 */
[C---:B------:R-:W-:Y:S02]  /*f560*/  SEL R6, R24.reuse, R19, !P4 ;  /* 0x0000001318067207 */ /* 0x040fe40006000000 */
[----:B0-----:R-:W-:-:S03]  /*f570*/  SEL R5, R24, R12, !P4 ;  /* 0x0000000c18057207 */ /* 0x001fc60006000000 */
[----:B------:R0:W-:Y:S01]  /*f580*/  STL [R1+0x1b4], R6 ;  /* 0x0001b40601007387 */ /* 0x0001e20000100800 */
[----:B-1----:R-:W-:-:S03]  /*f590*/  SEL R4, R24, R11, !P4 ;  /* 0x0000000b18047207 */ /* 0x002fc60006000000 */
[----:B------:R-:W2:Y:S04]  /*f5a0*/  LDL.LU R12, [R1+0x160] ;  /* 0x00016000010c7983 */ /* 0x000ea80000300800 */
[----:B------:R4:W-:Y:S04]  /*f5b0*/  STL [R1+0x1b0], R5 ;  /* 0x0001b00501007387 */ /* 0x0009e80000100800 */
[----:B------:R5:W-:Y:S04]  /*f5c0*/  STL [R1+0x1ac], R4 ;  /* 0x0001ac0401007387 */ /* 0x000be80000100800 */
[----:B0-----:R-:W2:Y:S01]  /*f5d0*/  LDL.LU R6, [R1+0x164] ;  /* 0x0001640001067983 */ /* 0x001ea20000300800 */
[----:B----4-:R-:W-:-:S05]  /*f5e0*/  SEL R5, R24, R10, !P4 ;  /* 0x0000000a18057207 */ /* 0x010fca0006000000 */
[----:B------:R0:W-:Y:S01]  /*f5f0*/  STL [R1+0x1a8], R5 ;  /* 0x0001a80501007387 */ /* 0x0001e20000100800 */
[----:B-----5:R-:W-:-:S03]  /*f600*/  SEL R4, R24, R9, !P4 ;  /* 0x0000000918047207 */ /* 0x020fc60006000000 */
[----:B0-----:R-:W4:Y:S04]  /*f610*/  LDL.LU R5, [R1+0x11c] ;  /* 0x00011c0001057983 */ /* 0x001f280000300800 */
        /* <DEDUP_REMOVED lines=19> */
[----:B------:R-:W-:-:S03]  /*f750*/  SEL R17, R24, R15, !P4 ;  /* 0x0000000f18117207 */ /* 0x000fc60006000000 */
[----:B------:R-:W5:Y:S04]  /*f760*/  LDL.LU R15, [R1+0x130] ;  /* 0x00013000010f7983 */ /* 0x000f680000300800 */
[----:B------:R3:W-:Y:S01]  /*f770*/  STL [R1+0x190], R17 ;  /* 0x0001901101007387 */ /* 0x0007e20000100800 */
[----:B------:R-:W-:-:S03]  /*f780*/  SEL R18, R24, R14, !P4 ;  /* 0x0000000e18127207 */ /* 0x000fc60006000000 */
[----:B------:R-:W5:Y:S04]  /*f790*/  LDL.LU R14, [R1+0x128] ;  /* 0x00012800010e7983 */ /* 0x000f680000300800 */
[----:B------:R0:W-:Y:S01]  /*f7a0*/  STL [R1+0x188], R18 ;  /* 0x0001881201007387 */ /* 0x0001e20000100800 */
[----:B---3--:R-:W-:-:S03]  /*f7b0*/  SEL R17, R24, R7, !P4 ;  /* 0x0000000718117207 */ /* 0x008fc60006000000 */
[----:B------:R-:W3:Y:S04]  /*f7c0*/  LDL.LU R7, [R1+0x124] ;  /* 0x0001240001077983 */ /* 0x000ee80000300800 */
[----:B------:R-:W-:Y:S01]  /*f7d0*/  STL [R1+0x184], R17 ;  /* 0x0001841101007387 */ /* 0x000fe20000100800 */
[----:B------:R-:W-:-:S03]  /*f7e0*/  SEL R13, R24, R13, !P4 ;  /* 0x0000000d180d7207 */ /* 0x000fc60006000000 */
[----:B------:R-:W3:Y:S04]  /*f7f0*/  LDL.LU R29, [R1+0x120] ;  /* 0x00012000011d7983 */ /* 0x000ee80000300800 */
[----:B------:R-:W3:Y:S04]  /*f800*/  LDL.LU R20, [R1+0xe8] ;  /* 0x0000e80001147983 */ /* 0x000ee80000300800 */
[----:B------:R1:W-:Y:S04]  /*f810*/  STL [R1+0x180], R13 ;  /* 0x0001800d01007387 */ /* 0x0003e80000100800 */
[----:B------:R-:W3:Y:S04]  /*f820*/  LDL.LU R19, [R1+0xf0] ;  /* 0x0000f00001137983 */ /* 0x000ee80000300800 */
[----:B0-----:R-:W3:Y:S04]  /*f830*/  LDL.LU R18, [R1+0x118] ;  /* 0x0001180001127983 */ /* 0x001ee80000300800 */
[----:B-1----:R-:W3:Y:S04]  /*f840*/  LDL.LU R13, [R1+0x100] ;  /* 0x00010000010d7983 */ /* 0x002ee80000300800 */
[----:B------:R-:W3:Y:S01]  /*f850*/  LDL.LU R17, [R1+0x114] ;  /* 0x0001140001117983 */ /* 0x000ee20000300800 */
[----:B--2---:R-:W-:-:S05]  /*f860*/  SEL R12, R24, R12, !P4 ;  /* 0x0000000c180c7207 */ /* 0x004fca0006000000 */
[----:B------:R0:W-:Y:S01]  /*f870*/  STL [R1+0x17c], R12 ;  /* 0x00017c0c01007387 */ /* 0x0001e20000100800 */
[----:B------:R-:W-:-:S03]  /*f880*/  SEL R6, R24, R6, !P4 ;  /* 0x0000000618067207 */ /* 0x000fc60006000000 */
[----:B0-----:R-:W2:Y:S04]  /*f890*/  LDL.LU R12, [R1+0x108] ;  /* 0x00010800010c7983 */ /* 0x001ea80000300800 */
[----:B------:R0:W-:Y:S01]  /*f8a0*/  STL [R1+0x178], R6 ;  /* 0x0001780601007387 */ /* 0x0001e20000100800 */
[----:B----4-:R-:W-:-:S05]  /*f8b0*/  SEL R5, R24, R5, !P4 ;  /* 0x0000000518057207 */ /* 0x010fca0006000000 */
[----:B------:R1:W-:Y:S01]  /*f8c0*/  STL [R1+0x174], R5 ;  /* 0x0001740501007387 */ /* 0x0003e20000100800 */
[C---:B-----5:R-:W-:Y:S02]  /*f8d0*/  SEL R4, R24.reuse, R4, !P4 ;  /* 0x0000000418047207 */ /* 0x060fe40006000000 */
[----:B0-----:R-:W-:-:S03]  /*f8e0*/  SEL R6, R24, R11, !P4 ;  /* 0x0000000b18067207 */ /* 0x001fc60006000000 */
[----:B------:R0:W-:Y:S01]  /*f8f0*/  STL [R1+0x170], R4 ;  /* 0x0001700401007387 */ /* 0x0001e20000100800 */
[----:B-1----:R-:W-:-:S03]  /*f900*/  SEL R5, R24, R10, !P4 ;  /* 0x0000000a18057207 */ /* 0x002fc60006000000 */
[----:B------:R-:W-:Y:S04]  /*f910*/  STL [R1+0x16c], R6 ;  /* 0x00016c0601007387 */ /* 0x000fe80000100800 */
[----:B------:R-:W4:Y:S01]  /*f920*/  LDL.LU R11, [R1+0x110] ;  /* 0x00011000010b7983 */ /* 0x000f220000300800 */
        /* <DEDUP_REMOVED lines=8> */
[----:B------:R0:W-:Y:S04]  /*f9b0*/  STL [R1+0x160], R5 ;  /* 0x0001600501007387 */ /* 0x0001e80000100800 */
[----:B------:R1:W-:Y:S01]  /*f9c0*/  STL [R1+0x15c], R4 ;  /* 0x00015c0401007387 */ /* 0x0003e20000100800 */
[----:B------:R-:W-:-:S02]  /*f9d0*/  SEL R6, R24, R25, !P4 ;  /* 0x0000001918067207 */ /* 0x000fc40006000000 */
        /* <DEDUP_REMOVED lines=11> */
[----:B-1----:R-:W-:-:S03]  /*fa90*/  SEL R5, R24, R14, !P4 ;  /* 0x0000000e18057207 */ /* 0x002fc60006000000 */
[----:B------:R-:W5:Y:S04]  /*faa0*/  LDL.LU R14, [R1+0xd4] ;  /* 0x0000d400010e7983 */ /* 0x000f680000300800 */
[----:B------:R0:W-:Y:S01]  /*fab0*/  STL [R1+0x138], R5 ;  /* 0x0001380501007387 */ /* 0x0001e20000100800 */
[----:B---3--:R-:W-:-:S03]  /*fac0*/  SEL R4, R24, R7, !P4 ;  /* 0x0000000718047207 */ /* 0x008fc60006000000 */
[----:B------:R-:W3:Y:S04]  /*fad0*/  LDL.LU R7, [R1+0xd0] ;  /* 0x0000d00001077983 */ /* 0x000ee80000300800 */
[----:B------:R1:W-:Y:S01]  /*fae0*/  STL [R1+0x134], R4 ;  /* 0x0001340401007387 */ /* 0x0003e20000100800 */
[----:B0-----:R-:W-:-:S05]  /*faf0*/  SEL R5, R24, R29, !P4 ;  /* 0x0000001d18057207 */ /* 0x001fca0006000000 */
[----:B------:R0:W-:Y:S01]  /*fb00*/  STL [R1+0x130], R5 ;  /* 0x0001300501007387 */ /* 0x0001e20000100800 */
[C---:B-1----:R-:W-:Y:S02]  /*fb10*/  SEL R4, R24.reuse, R20, !P4 ;  /* 0x0000001418047207 */ /* 0x042fe40006000000 */
[----:B------:R-:W-:-:S03]  /*fb20*/  SEL R6, R24, R19, !P4 ;  /* 0x0000001318067207 */ /* 0x000fc60006000000 */
[----:B------:R1:W-:Y:S01]  /*fb30*/  STL [R1+0x12c], R4 ;  /* 0x00012c0401007387 */ /* 0x0003e20000100800 */
[----:B0-----:R-:W-:-:S03]  /*fb40*/  SEL R5, R24, R18, !P4 ;  /* 0x0000001218057207 */ /* 0x001fc60006000000 */
[----:B------:R-:W-:Y:S01]  /*fb50*/  STL [R1+0x128], R6 ;  /* 0x0001280601007387 */ /* 0x000fe20000100800 */
[----:B-1----:R-:W-:-:S03]  /*fb60*/  SEL R4, R24, R13, !P4 ;  /* 0x0000000d18047207 */ /* 0x002fc60006000000 */
[----:B------:R-:W3:Y:S04]  /*fb70*/  LDL.LU R13, [R1+0xcc] ;  /* 0x0000cc00010d7983 */ /* 0x000ee80000300800 */
[----:B------:R0:W-:Y:S04]  /*fb80*/  STL [R1+0x124], R5 ;  /* 0x0001240501007387 */ /* 0x0001e80000100800 */
[----:B------:R2:W-:Y:S04]  /*fb90*/  STL [R1+0x120], R4 ;  /* 0x0001200401007387 */ /* 0x0005e80000100800 */
[----:B------:R-:W3:Y:S01]  /*fba0*/  LDL.LU R21, [R1+0xc8] ;  /* 0x0000c80001157983 */ /* 0x000ee20000300800 */
[----:B0-----:R-:W-:-:S05]  /*fbb0*/  SEL R5, R24, R17, !P4 ;  /* 0x0000001118057207 */ /* 0x001fca0006000000 */
[----:B------:R5:W-:Y:S04]  /*fbc0*/  STL [R1+0x11c], R5 ;  /* 0x00011c0501007387 */ /* 0x000be80000100800 */
[----:B------:R-:W3:Y:S01]  /*fbd0*/  LDL.LU R20, [R1+0xc4] ;  /* 0x0000c40001147983 */ /* 0x000ee20000300800 */
[----:B--2---:R-:W-:-:S05]  /*fbe0*/  SEL R4, R24, R12, !P4 ;  /* 0x0000000c18047207 */ /* 0x004fca0006000000 */
[----:B------:R0:W-:Y:S04]  /*fbf0*/  STL [R1+0x118], R4 ;  /* 0x0001180401007387 */ /* 0x0001e80000100800 */
[----:B------:R-:W2:Y:S04]  /*fc00*/  LDL.LU R19, [R1+0xc0] ;  /* 0x0000c00001137983 */ /* 0x000ea80000300800 */
[----:B------:R-:W2:Y:S04]  /*fc10*/  LDL.LU R28, [R1+0xbc] ;  /* 0x0000bc00011c7983 */ /* 0x000ea80000300800 */
[----:B------:R-:W2:Y:S04]  /*fc20*/  LDL.LU R25, [R1+0xb8] ;  /* 0x0000b80001197983 */ /* 0x000ea80000300800 */
[----:B------:R-:W2:Y:S01]  /*fc30*/  LDL.LU R12, [R1+0x98] ;  /* 0x00009800010c7983 */ /* 0x000ea20000300800 */
[----:B----4-:R-:W-:-:S05]  /*fc40*/  SEL R6, R24, R11, !P4 ;  /* 0x0000000b18067207 */ /* 0x010fca0006000000 */
[----:B------:R-:W-:Y:S01]  /*fc50*/  STL [R1+0x114], R6 ;  /* 0x0001140601007387 */ /* 0x000fe20000100800 */
[----:B-----5:R-:W-:-:S03]  /*fc60*/  SEL R5, R24, R10, !P4 ;  /* 0x0000000a18057207 */ /* 0x020fc60006000000 */
[----:B------:R-:W4:Y:S04]  /*fc70*/  LDL.LU R11, [R1+0x9c] ;  /* 0x00009c00010b7983 */ /* 0x000f280000300800 */
[----:B------:R-:W-:Y:S01]  /*fc80*/  STL [R1+0x110], R5 ;  /* 0x0001100501007387 */ /* 0x000fe20000100800 */
[----:B0-----:R-:W-:-:S03]  /*fc90*/  SEL R4, R24, R9, !P4 ;  /* 0x0000000918047207 */ /* 0x001fc60006000000 */
[----:B------:R-:W5:Y:S04]  /*fca0*/  LDL.LU R29, [R1+0xa0] ;  /* 0x0000a000011d7983 */ /* 0x000f680000300800 */
[----:B------:R0:W-:Y:S04]  /*fcb0*/  STL [R1+0x10c], R4 ;  /* 0x00010c0401007387 */ /* 0x0001e80000100800 */
[----:B------:R-:W5:Y:S04]  /*fcc0*/  LDL.LU R10, [R1+0xb0] ;  /* 0x0000b000010a7983 */ /* 0x000f680000300800 */
[----:B------:R-:W5:Y:S01]  /*fcd0*/  LDL.LU R9, [R1+0xb4] ;  /* 0x0000b40001097983 */ /* 0x000f620000300800 */
[----:B0-----:R-:W-:-:S05]  /*fce0*/  SEL R4, R24, R8, !P4 ;  /* 0x0000000818047207 */ /* 0x001fca0006000000 */
[----:B------:R0:W-:Y:S04]  /*fcf0*/  STL [R1+0x108], R4 ;  /* 0x0001080401007387 */ /* 0x0001e80000100800 */
[----:B------:R-:W5:Y:S04]  /*fd00*/  LDL.LU R8, [R1+0x3a8] ;  /* 0x0003a80001087983 */ /* 0x000f680000300800 */
[----:B------:R-:W5:Y:S04]  /*fd10*/  LDL.LU R27, [R1+0xa8] ;  /* 0x0000a800011b7983 */ /* 0x000f680000300800 */
[----:B0-----:R-:W5:Y:S01]  /*fd20*/  LDL.LU R4, [R1+0x94] ;  /* 0x0000940001047983 */ /* 0x001f620000300800 */
[----:B------:R-:W-:-:S05]  /*fd30*/  SEL R5, R24, R16, !P4 ;  /* 0x0000001018057207 */ /* 0x000fca0006000000 */
[----:B------:R0:W-:Y:S04]  /*fd40*/  STL [R1+0x100], R5 ;  /* 0x0001000501007387 */ /* 0x0001e80000100800 */
[----:B0-----:R-:W5:Y:S01]  /*fd50*/  LDL.LU R5, [R1+0x90] ;  /* 0x0000900001057983 */ /* 0x001f620000300800 */
[----:B------:R-:W-:-:S05]  /*fd60*/  SEL R6, R24, R15, !P4 ;  /* 0x0000000f18067207 */ /* 0x000fca0006000000 */
[----:B------:R0:W-:Y:S01]  /*fd70*/  STL [R1+0xf4], R6 ;  /* 0x0000f40601007387 */ /* 0x0001e20000100800 */
[----:B------:R-:W-:-:S03]  /*fd80*/  SEL R15, R24, R14, !P4 ;  /* 0x0000000e180f7207 */ /* 0x000fc60006000000 */
[----:B0-----:R-:W5:Y:S04]  /*fd90*/  LDL.LU R6, [R1+0x88] ;  /* 0x0000880001067983 */ /* 0x001f680000300800 */
[----:B------:R0:W-:Y:S01]  /*fda0*/  STL [R1+0xf0], R15 ;  /* 0x0000f00f01007387 */ /* 0x0001e20000100800 */
[----:B---3--:R-:W-:-:S03]  /*fdb0*/  SEL R14, R24, R7, !P4 ;  /* 0x00000007180e7207 */ /* 0x008fc60006000000 */
[----:B------:R-:W3:Y:S04]  /*fdc0*/  LDL.LU R7, [R1+0x84] ;  /* 0x0000840001077983 */ /* 0x000ee80000300800 */
[----:B------:R-:W3:Y:S04]  /*fdd0*/  LDL.LU R18, [R1+0x7c] ;  /* 0x00007c0001127983 */ /* 0x000ee80000300800 */
[----:B------:R1:W-:Y:S04]  /*fde0*/  STL [R1+0xe8], R14 ;  /* 0x0000e80e01007387 */ /* 0x0003e80000100800 */
[----:B------:R-:W3:Y:S04]  /*fdf0*/  LDL.LU R17, [R1+0x78] ;  /* 0x0000780001117983 */ /* 0x000ee80000300800 */
[----:B------:R-:W3:Y:S04]  /*fe00*/  LDL.LU R16, [R1+0x74] ;  /* 0x0000740001107983 */ /* 0x000ee80000300800 */
[----:B0-----:R-:W3:Y:S04]  /*fe10*/  LDL.LU R15, [R1+0x50] ;  /* 0x00005000010f7983 */ /* 0x001ee80000300800 */
[----:B-1----:R-:W3:Y:S01]  /*fe20*/  LDL.LU R14, [R1+0x54] ;  /* 0x00005400010e7983 */ /* 0x002ee20000300800 */
[----:B------:R-:W-:-:S05]  /*fe30*/  SEL R13, R24, R13, !P4 ;  /* 0x0000000d180d7207 */ /* 0x000fca0006000000 */
[----:B------:R0:W-:Y:S01]  /*fe40*/  STL [R1+0xe4], R13 ;  /* 0x0000e40d01007387 */ /* 0x0001e20000100800 */
[----:B------:R-:W-:-:S03]  /*fe50*/  SEL R21, R24, R21, !P4 ;  /* 0x0000001518157207 */ /* 0x000fc60006000000 */
[----:B0-----:R-:W3:Y:S04]  /*fe60*/  LDL.LU R13, [R1+0x58] ;  /* 0x00005800010d7983 */ /* 0x001ee80000300800 */
[----:B------:R0:W-:Y:S01]  /*fe70*/  STL [R1+0xe0], R21 ;  /* 0x0000e01501007387 */ /* 0x0001e20000100800 */
[----:B------:R-:W-:-:S03]  /*fe80*/  SEL R20, R24, R20, !P4 ;  /* 0x0000001418147207 */ /* 0x000fc60006000000 */
[----:B0-----:R-:W3:Y:S04]  /*fe90*/  LDL.LU R21, [R1+0xe18] ;  /* 0x000e180001157983 */ /* 0x001ee80000300800 */
[----:B------:R0:W-:Y:S01]  /*fea0*/  STL [R1+0xd8], R20 ;  /* 0x0000d81401007387 */ /* 0x0001e20000100800 */
[----:B--2---:R-:W-:-:S03]  /*feb0*/  SEL R19, R24, R19, !P4 ;  /* 0x0000001318137207 */ /* 0x004fc60006000000 */
[----:B0-----:R-:W2:Y:S01]  /*fec0*/  LDL.LU R20, [R1+0xe14] ;  /* 0x000e140001147983 */ /* 0x001ea20000300800 */
[----:B------:R-:W-:-:S03]  /*fed0*/  SEL R28, R24, R28, !P4 ;  /* 0x0000001c181c7207 */ /* 0x000fc60006000000 */
[----:B------:R0:W-:Y:S01]  /*fee0*/  STL [R1+0xd4], R19 ;  /* 0x0000d41301007387 */ /* 0x0001e20000100800 */
[C---:B------:R-:W-:Y:S02]  /*fef0*/  SEL R25, R24.reuse, R25, !P4 ;  /* 0x0000001918197207 */ /* 0x040fe40006000000 */
[C---:B------:R-:W-:Y:S01]  /*ff00*/  SEL R12, R24.reuse, R12, !P4 ;  /* 0x0000000c180c7207 */ /* 0x040fe20006000000 */
[----:B0-----:R-:W2:Y:S04]  /*ff10*/  LDL.LU R19, [R1+0xe10] ;  /* 0x000e100001137983 */ /* 0x001ea80000300800 */
[----:B------:R0:W-:Y:S04]  /*ff20*/  STL [R1+0xd0], R28 ;  /* 0x0000d01c01007387 */ /* 0x0001e80000100800 */
[----:B0-----:R-:W2:Y:S04]  /*ff30*/  LDL.LU R28, [R1+0x5c] ;  /* 0x00005c00011c7983 */ /* 0x001ea80000300800 */
[----:B------:R0:W-:Y:S01]  /*ff40*/  STL [R1+0xcc], R25 ;  /* 0x0000cc1901007387 */ /* 0x0001e20000100800 */
[----:B----4-:R-:W-:-:S03]  /*ff50*/  SEL R11, R24, R11, !P4 ;  /* 0x0000000b180b7207 */ /* 0x010fc60006000000 */
[----:B0-----:R-:W4:Y:S01]  /*ff60*/  LDL.LU R25, [R1+0x70] ;  /* 0x0000700001197983 */ /* 0x001f220000300800 */
[----:B-----5:R-:W-:-:S03]  /*ff70*/  SEL R29, R24, R29, !P4 ;  /* 0x0000001d181d7207 */ /* 0x020fc60006000000 */
[----:B------:R0:W-:Y:S01]  /*ff80*/  STL [R1+0xc8], R12 ;  /* 0x0000c80c01007387 */ /* 0x0001e20000100800 */
[----:B------:R-:W-:-:S03]  /*ff90*/  SEL R10, R24, R10, !P4 ;  /* 0x0000000a180a7207 */ /* 0x000fc60006000000 */
[----:B0-----:R-:W5:Y:S01]  /*ffa0*/  LDL.LU R12, [R1+0x6c] ;  /* 0x00006c00010c7983 */ /* 0x001f620000300800 */
[----:B------:R-:W-:-:S03]  /*ffb0*/  SEL R9, R24, R9, !P4 ;  /* 0x0000000918097207 */ /* 0x000fc60006000000 */
[----:B------:R0:W-:Y:S04]  /*ffc0*/  STL [R1+0xc4], R11 ;  /* 0x0000c40b01007387 */ /* 0x0001e80000100800 */
[----:B0-----:R-:W5:Y:S01]  /*ffd0*/  LDL.LU R11, [R1+0xe0c] ;  /* 0x000e0c00010b7983 */ /* 0x001f620000300800 */
[----:B------:R-:W-:-:S03]  /*ffe0*/  SEL R8, R24, R8, !P4 ;  /* 0x0000000818087207 */ /* 0x000fc60006000000 */
[----:B------:R0:W-:Y:S01]  /*fff0*/  STL [R1+0xc0], R29 ;  /* 0x0000c01d01007387 */ /* 0x0001e20000100800 */
[C---:B------:R-:W-:Y:S02]  /*10000*/  SEL R27, R24.reuse, R27, !P4 ;  /* 0x0000001b181b7207 */ /* 0x040fe40006000000 */
[C---:B------:R-:W-:Y:S01]  /*10010*/  SEL R4, R24.reuse, R4, !P4 ;  /* 0x0000000418047207 */ /* 0x040fe20006000000 */
[----:B0-----:R-:W5:Y:S04]  /*10020*/  LDL.LU R29, [R1+0x64] ;  /* 0x00006400011d7983 */ /* 0x001f680000300800 */
[----:B------:R0:W-:Y:S04]  /*10030*/  STL [R1+0xbc], R10 ;  /* 0x0000bc0a01007387 */ /* 0x0001e80000100800 */
[----:B0-----:R-:W5:Y:S04]  /*10040*/  LDL.LU R10, [R1+0xe08] ;  /* 0x000e0800010a7983 */ /* 0x001f680000300800 */
[----:B------:R0:W-:Y:S01]  /*10050*/  STL [R1+0xb8], R9 ;  /* 0x0000b80901007387 */ /* 0x0001e20000100800 */
[----:B------:R-:W-:-:S03]  /*10060*/  SEL R5, R24, R5, !P4 ;  /* 0x0000000518057207 */ /* 0x000fc60006000000 */
[----:B0-----:R-:W5:Y:S04]  /*10070*/  LDL.LU R9, [R1+0xe04] ;  /* 0x000e040001097983 */ /* 0x001f680000300800 */
[----:B------:R0:W-:Y:S01]  /*10080*/  STL [R1+0xb4], R8 ;  /* 0x0000b40801007387 */ /* 0x0001e20000100800 */
[----:B------:R-:W-:-:S03]  /*10090*/  SEL R6, R24, R6, !P4 ;  /* 0x0000000618067207 */ /* 0x000fc60006000000 */
[----:B0-----:R-:W5:Y:S04]  /*100a0*/  LDL.LU R8, [R1+0xe00] ;  /* 0x000e000001087983 */ /* 0x001f680000300800 */
[----:B------:R0:W-:Y:S04]  /*100b0*/  STL [R1+0xb0], R27 ;  /* 0x0000b01b01007387 */ /* 0x0001e80000100800 */
[----:B0-----:R-:W5:Y:S04]  /*100c0*/  LDL.LU R27, [R1+0x38] ;  /* 0x00003800011b7983 */ /* 0x001f680000300800 */
[----:B------:R0:W-:Y:S04]  /*100d0*/  STL [R1+0xa8], R4 ;  /* 0x0000a80401007387 */ /* 0x0001e80000100800 */
[----:B0-----:R-:W5:Y:S04]  /*100e0*/  LDL.LU R4, [R1+0x40] ;  /* 0x0000400001047983 */ /* 0x001f680000300800 */
[----:B------:R0:W-:Y:S04]  /*100f0*/  STL [R1+0xa0], R5 ;  /* 0x0000a00501007387 */ /* 0x0001e80000100800 */
[----:B0-----:R-:W5:Y:S04]  /*10100*/  LDL.LU R5, [R1+0x44] ;  /* 0x0000440001057983 */ /* 0x001f680000300800 */
[----:B------:R0:W-:Y:S04]  /*10110*/  STL [R1+0x9c], R6 ;  /* 0x00009c0601007387 */ /* 0x0001e80000100800 */
[----:B0-----:R-:W5:Y:S01]  /*10120*/  LDL.LU R6, [R1+0x4c] ;  /* 0x00004c0001067983 */ /* 0x001f620000300800 */
[----:B---3--:R-:W-:-:S05]  /*10130*/  SEL R7, R24, R7, !P4 ;  /* 0x0000000718077207 */ /* 0x008fca0006000000 */
[----:B------:R0:W-:Y:S04]  /*10140*/  STL [R1+0x98], R7 ;  /* 0x0000980701007387 */ /* 0x0001e80000100800 */
[----:B0-----:R-:W3:Y:S01]  /*10150*/  LDL.LU R7, [R1+0xdfc] ;  /* 0x000dfc0001077983 */ /* 0x001ee20000300800 */
[----:B------:R-:W-:-:S05]  /*10160*/  SEL R18, R24, R18, !P4 ;  /* 0x0000001218127207 */ /* 0x000fca0006000000 */
[----:B------:R0:W-:Y:S01]  /*10170*/  STL [R1+0x94], R18 ;  /* 0x0000941201007387 */ /* 0x0001e20000100800 */
[C---:B------:R-:W-:Y:S02]  /*10180*/  SEL R14, R24.reuse, R14, !P4 ;  /* 0x0000000e180e7207 */ /* 0x040fe40006000000 */
[C---:B0-----:R-:W-:Y:S02]  /*10190*/  SEL R18, R24.reuse, R17, !P4 ;  /* 0x0000001118127207 */ /* 0x041fe40006000000 */
[C---:B------:R-:W-:Y:S02]  /*101a0*/  SEL R17, R24.reuse, R16, !P4 ;  /* 0x0000001018117207 */ /* 0x040fe40006000000 */
[C---:B------:R-:W-:Y:S01]  /*101b0*/  SEL R16, R24.reuse, R15, !P4 ;  /* 0x0000000f18107207 */ /* 0x040fe20006000000 */
[----:B------:R0:W-:Y:S04]  /*101c0*/  STL [R1+0x90], R18 ;  /* 0x0000901201007387 */ /* 0x0001e80000100800 */
[----:B------:R1:W-:Y:S04]  /*101d0*/  STL [R1+0x8c], R17 ;  /* 0x00008c1101007387 */ /* 0x0003e80000100800 */
[----:B------:R0:W-:Y:S01]  /*101e0*/  STL [R1+0x88], R16 ;  /* 0x0000881001007387 */ /* 0x0001e20000100800 */
[----:B--2---:R-:W-:-:S02]  /*101f0*/  SEL R28, R24, R28, !P4 ;  /* 0x0000001c181c7207 */ /* 0x004fc40006000000 */
[C---:B----4-:R-:W-:Y:S02]  /*10200*/  SEL R25, R24.reuse, R25, !P4 ;  /* 0x0000001918197207 */ /* 0x050fe40006000000 */
[C---:B-----5:R-:W-:Y:S02]  /*10210*/  SEL R10, R24.reuse, R10, !P4 ;  /* 0x0000000a180a7207 */ /* 0x060fe40006000000 */
[C---:B---3--:R-:W-:Y:S02]  /*10220*/  SEL R15, R24.reuse, R7, !P4 ;  /* 0x00000007180f7207 */ /* 0x048fe40006000000 */
[----:B------:R-:W-:-:S03]  /*10230*/  SEL R7, R24, R13, !P4 ;  /* 0x0000000d18077207 */ /* 0x000fc60006000000 */
[----:B------:R2:W-:Y:S04]  /*10240*/  STL [R1+0x84], R15 ;  /* 0x0000840f01007387 */ /* 0x0005e80000100800 */
[----:B0-----:R-:W3:Y:S04]  /*10250*/  LDL.LU R18, [R1+0x34] ;  /* 0x0000340001127983 */ /* 0x001ee80000300800 */
[----:B------:R-:W-:Y:S04]  /*10260*/  STL [R1+0x7c], R14 ;  /* 0x00007c0e01007387 */ /* 0x000fe80000100800 */
[----:B-1----:R-:W4:Y:S04]  /*10270*/  LDL.LU R17, [R1+0x1bc] ;  /* 0x0001bc0001117983 */ /* 0x002f280000300800 */
[----:B------:R0:W-:Y:S04]  /*10280*/  STL [R1+0x78], R7 ;  /* 0x0000780701007387 */ /* 0x0001e80000100800 */
[----:B------:R-:W5:Y:S04]  /*10290*/  LDL.LU R16, [R1+0x1d8] ;  /* 0x0001d80001107983 */ /* 0x000f680000300800 */
[----:B--2---:R-:W2:Y:S01]  /*102a0*/  LDL.LU R15, [R1+0x1c0] ;  /* 0x0001c000010f7983 */ /* 0x004ea20000300800 */
[----:B0-----:R-:W-:-:S03]  /*102b0*/  SEL R7, R24, R12, !P4 ;  /* 0x0000000c18077207 */ /* 0x001fc60006000000 */
[----:B------:R-:W2:Y:S04]  /*102c0*/  LDL.LU R14, [R1+0x80] ;  /* 0x00008000010e7983 */ /* 0x000ea80000300800 */
[----:B------:R-:W2:Y:S04]  /*102d0*/  LDL.LU R13, [R1+0xdc] ;  /* 0x0000dc00010d7983 */ /* 0x000ea80000300800 */
[----:B------:R0:W-:Y:S04]  /*102e0*/  STL [R1+0x74], R28 ;  /* 0x0000741c01007387 */ /* 0x0001e80000100800 */
[----:B------:R-:W2:Y:S04]  /*102f0*/  LDL.LU R12, [R1+0x14c] ;  /* 0x00014c00010c7983 */ /* 0x000ea80000300800 */
[----:B------:R1:W-:Y:S01]  /*10300*/  STL [R1+0x70], R25 ;  /* 0x0000701901007387 */ /* 0x0003e20000100800 */
[----:B0-----:R-:W-:-:S03]  /*10310*/  SEL R28, R24, R29, !P4 ;  /* 0x0000001d181c7207 */ /* 0x001fc60006000000 */
[----:B-1----:R-:W2:Y:S04]  /*10320*/  LDL.LU R25, [R1+0xfc] ;  /* 0x0000fc0001197983 */ /* 0x002ea80000300800 */
[----:B------:R0:W-:Y:S04]  /*10330*/  STL [R1+0x6c], R7 ;  /* 0x00006c0701007387 */ /* 0x0001e80000100800 */
[----:B------:R-:W2:Y:S04]  /*10340*/  LDL.LU R29, [R1+0x104] ;  /* 0x00010400011d7983 */ /* 0x000ea80000300800 */
[----:B------:R1:W-:Y:S01]  /*10350*/  STL [R1+0x64], R28 ;  /* 0x0000641c01007387 */ /* 0x0003e20000100800 */
[----:B0-----:R-:W-:-:S03]  /*10360*/  SEL R7, R24, R8, !P4 ;  /* 0x0000000818077207 */ /* 0x001fc60006000000 */
[----:B------:R-:W2:Y:S04]  /*10370*/  LDL.LU R8, [R1+0x144] ;  /* 0x0001440001087983 */ /* 0x000ea80000300800 */
[----:B-1----:R-:W2:Y:S04]  /*10380*/  LDL.LU R28, [R1+0xf8] ;  /* 0x0000f800011c7983 */ /* 0x002ea80000300800 */
[----:B------:R0:W-:Y:S02]  /*10390*/  STL [R1+0x5c], R7 ;  /* 0x00005c0701007387 */ /* 0x0001e40000100800 */
[----:B0-----:R-:W-:-:S02]  /*103a0*/  SEL R7, R24, R27, !P4 ;  /* 0x0000001b18077207 */ /* 0x001fc40006000000 */
[----:B------:R-:W2:Y:S04]  /*103b0*/  LDL.LU R27, [R1+0xa4] ;  /* 0x0000a400011b7983 */ /* 0x000ea80000300800 */
[----:B------:R0:W-:Y:S02]  /*103c0*/  STL [R1+0x58], R7 ;  /* 0x0000580701007387 */ /* 0x0001e40000100800 */
[C---:B0-----:R-:W-:Y:S02]  /*103d0*/  SEL R7, R24.reuse, R4, !P4 ;  /* 0x0000000418077207 */ /* 0x041fe40006000000 */
[----:B------:R-:W2:Y:S04]  /*103e0*/  LDL.LU R4, [R1+0xac] ;  /* 0x0000ac0001047983 */ /* 0x000ea80000300800 */
        /* <DEDUP_REMOVED lines=9> */
[----:B------:R0:W-:Y:S04]  /*10480*/  STL [R1+0x44], R7 ;  /* 0x0000440701007387 */ /* 0x0001e80000100800 */
[----:B0-----:R-:W2:Y:S04]  /*10490*/  LDL.LU R7, [R1+0x48] ;  /* 0x0000480001077983 */ /* 0x001ea80000300800 */
[----:B------:R0:W-:Y:S04]  /*104a0*/  STL [R1+0x40], R10 ;  /* 0x0000400a01007387 */ /* 0x0001e80000100800 */
[----:B0-----:R-:W2:Y:S01]  /*104b0*/  LDL.LU R10, [R1+0x18c] ;  /* 0x00018c00010a7983 */ /* 0x001ea20000300800 */
[----:B------:R-:W-:-:S05]  /*104c0*/  SEL R11, R24, R11, !P4 ;  /* 0x0000000b180b7207 */ /* 0x000fca0006000000 */
[----:B------:R0:W-:Y:S04]  /*104d0*/  STL [R1+0x3c], R11 ;  /* 0x00003c0b01007387 */ /* 0x0001e80000100800 */
[----:B0-----:R-:W2:Y:S01]  /*104e0*/  LDL.LU R11, [R1+0x148] ;  /* 0x00014800010b7983 */ /* 0x001ea20000300800 */
[----:B---3--:R-:W-:-:S05]  /*104f0*/  SEL R18, R24, R18, !P4 ;  /* 0x0000001218127207 */ /* 0x008fca0006000000 */
[----:B------:R0:W-:Y:S01]  /*10500*/  STL [R1+0x38], R18 ;  /* 0x0000381201007387 */ /* 0x0001e20000100800 */
[----:B----4-:R-:W-:-:S03]  /*10510*/  SEL R17, R24, R17, !P4 ;  /* 0x0000001118117207 */ /* 0x010fc60006000000 */
[----:B0-----:R-:W3:Y:S01]  /*10520*/  LDL.LU R18, [R1+0xdf8] ;  /* 0x000df80001127983 */ /* 0x001ee20000300800 */
[----:B-----5:R-:W-:-:S03]  /*10530*/  SEL R16, R24, R16, !P4 ;  /* 0x0000001018107207 */ /* 0x020fc60006000000 */
[----:B------:R0:W-:Y:S01]  /*10540*/  STL [R1+0x34], R17 ;  /* 0x0000341101007387 */ /* 0x0001e20000100800 */
[C---:B--2---:R-:W-:Y:S02]  /*10550*/  SEL R15, R24.reuse, R15, !P4 ;  /* 0x0000000f180f7207 */ /* 0x044fe40006000000 */
[C---:B------:R-:W-:Y:S01]  /*10560*/  SEL R14, R24.reuse, R14, !P4 ;  /* 0x0000000e180e7207 */ /* 0x040fe20006000000 */
[----:B0-----:R-:W2:Y:S01]  /*10570*/  LDL.LU R17, [R1+0xdf4] ;  /* 0x000df40001117983 */ /* 0x001ea20000300800 */
[----:B------:R-:W-:-:S03]  /*10580*/  SEL R13, R24, R13, !P4 ;  /* 0x0000000d180d7207 */ /* 0x000fc60006000000 */
[----:B------:R0:W-:Y:S04]  /*10590*/  STL [R1+0x30], R16 ;  /* 0x0000301001007387 */ /* 0x0001e80000100800 */
[----:B0-----:R-:W4:Y:S04]  /*105a0*/  LDL.LU R16, [R1+0xdf0] ;  /* 0x000df00001107983 */ /* 0x001f280000300800 */
[----:B------:R0:W-:Y:S01]  /*105b0*/  STL [R1+0x2c], R15 ;  /* 0x00002c0f01007387 */ /* 0x0001e20000100800 */
[----:B------:R-:W-:-:S03]  /*105c0*/  SEL R12, R24, R12, !P4 ;  /* 0x0000000c180c7207 */ /* 0x000fc60006000000 */
[----:B0-----:R-:W5:Y:S04]  /*105d0*/  LDL.LU R15, [R1+0xdec] ;  /* 0x000dec00010f7983 */ /* 0x001f680000300800 */
[----:B------:R0:W-:Y:S01]  /*105e0*/  STL [R1+0x28], R14 ;  /* 0x0000280e01007387 */ /* 0x0001e20000100800 */
[----:B------:R-:W-:-:S03]  /*105f0*/  SEL R8, R24, R8, !P4 ;  /* 0x0000000818087207 */ /* 0x000fc60006000000 */
[----:B0-----:R-:W2:Y:S04]  /*10600*/  LDL.LU R14, [R1+0xde8] ;  /* 0x000de800010e7983 */ /* 0x001ea80000300800 */
[----:B------:R0:W-:Y:S04]  /*10610*/  STL [R1+0x18], R13 ;  /* 0x0000180d01007387 */ /* 0x0001e80000100800 */
[----:B0-----:R-:W3:Y:S01]  /*10620*/  LDL.LU R13, [R1+0xde4] ;  /* 0x000de400010d7983 */ /* 0x001ee20000300800 */
[----:B------:R-:W-:-:S05]  /*10630*/  SEL R9, R24, R9, !P4 ;  /* 0x0000000918097207 */ /* 0x000fca0006000000 */
[----:B------:R0:W-:Y:S04]  /*10640*/  STL [R1+0x14], R9 ;  /* 0x0000140901007387 */ /* 0x0001e80000100800 */
[----:B0-----:R-:W4:Y:S01]  /*10650*/  LDL.LU R9, [R1+0x1c] ;  /* 0x00001c0001097983 */ /* 0x001f220000300800 */
[----:B------:R-:W-:-:S05]  /*10660*/  SEL R10, R24, R10, !P4 ;  /* 0x0000000a180a7207 */ /* 0x000fca0006000000 */
[----:B------:R0:W-:Y:S04]  /*10670*/  STL [R1+0x10], R10 ;  /* 0x0000100a01007387 */ /* 0x0001e80000100800 */
[----:B0-----:R-:W4:Y:S04]  /*10680*/  LDL.LU R10, [R1+0x24] ;  /* 0x00002400010a7983 */ /* 0x001f280000300800 */
[----:B------:R0:W-:Y:S04]  /*10690*/  STL [R1+0xc], R8 ;  /* 0x00000c0801007387 */ /* 0x0001e80000100800 */
[----:B0-----:R-:W4:Y:S04]  /*106a0*/  LDL.LU R8, [R1+0x20] ;  /* 0x0000200001087983 */ /* 0x001f280000300800 */
[----:B------:R0:W-:Y:S04]  /*106b0*/  STL [R1+0x8], R12 ;  /* 0x0000080c01007387 */ /* 0x0001e80000100800 */
[----:B0-----:R-:W4:Y:S01]  /*106c0*/  LDL.LU R12, [R1+0xde0] ;  /* 0x000de000010c7983 */ /* 0x001f220000300800 */
[----:B------:R-:W-:-:S02]  /*106d0*/  SEL R25, R24, R25, !P4 ;  /* 0x0000001918197207 */ /* 0x000fc40006000000 */
[C---:B------:R-:W-:Y:S02]  /*106e0*/  SEL R11, R24.reuse, R11, !P4 ;  /* 0x0000000b180b7207 */ /* 0x040fe40006000000 */
[C---:B------:R-:W-:Y:S02]  /*106f0*/  SEL R29, R24.reuse, R29, !P4 ;  /* 0x0000001d181d7207 */ /* 0x040fe40006000000 */
[C---:B------:R-:W-:Y:S01]  /*10700*/  SEL R28, R24.reuse, R28, !P4 ;  /* 0x0000001c181c7207 */ /* 0x040fe20006000000 */
[----:B------:R-:W-:Y:S01]  /*10710*/  STL [R1+0xd34], R25 ;  /* 0x000d341901007387 */ /* 0x000fe20000100800 */
[C---:B------:R-:W-:Y:S02]  /*10720*/  SEL R27, R24.reuse, R27, !P4 ;  /* 0x0000001b181b7207 */ /* 0x040fe40006000000 */
[C---:B------:R-:W-:Y:S01]  /*10730*/  SEL R4, R24.reuse, R4, !P4 ;  /* 0x0000000418047207 */ /* 0x040fe20006000000 */
[----:B------:R-:W-:Y:S01]  /*10740*/  STL [R1+0x4], R11 ;  /* 0x0000040b01007387 */ /* 0x000fe20000100800 */
[----:B------:R-:W-:-:S02]  /*10750*/  SEL R5, R24, R5, !P4 ;  /* 0x0000000518057207 */ /* 0x000fc40006000000 */
[C---:B------:R-:W-:Y:S01]  /*10760*/  SEL R6, R24.reuse, R6, !P4 ;  /* 0x0000000618067207 */ /* 0x040fe20006000000 */
[----:B------:R-:W-:Y:S01]  /*10770*/  STL [R1+0xd38], R29 ;  /* 0x000d381d01007387 */ /* 0x000fe20000100800 */
[----:B------:R-:W-:-:S03]  /*10780*/  SEL R7, R24, R7, !P4 ;  /* 0x0000000718077207 */ /* 0x000fc60006000000 */
[----:B------:R-:W-:Y:S04]  /*10790*/  STL [R1+0xd3c], R28 ;  /* 0x000d3c1c01007387 */ /* 0x000fe80000100800 */
[----:B------:R-:W-:Y:S04]  /*107a0*/  STL [R1+0xd40], R27 ;  /* 0x000d401b01007387 */ /* 0x000fe80000100800 */
[----:B------:R-:W-:Y:S04]  /*107b0*/  STL [R1+0xd44], R4 ;  /* 0x000d440401007387 */ /* 0x000fe80000100800 */
[----:B------:R-:W-:Y:S04]  /*107c0*/  STL [R1+0xd48], R5 ;  /* 0x000d480501007387 */ /* 0x000fe80000100800 */
[----:B------:R-:W-:Y:S04]  /*107d0*/  STL [R1+0xd4c], R6 ;  /* 0x000d4c0601007387 */ /* 0x000fe80000100800 */
[----:B------:R-:W-:Y:S01]  /*107e0*/  STL [R1+0xd50], R7 ;  /* 0x000d500701007387 */ /* 0x000fe20000100800 */
[----:B-----5:R-:W-:-:S02]  /*107f0*/  SEL R15, R24, R15, !P4 ;  /* 0x0000000f180f7207 */ /* 0x020fc40006000000 */
[C---:B--2---:R-:W-:Y:S02]  /*10800*/  SEL R14, R24.reuse, R14, !P4 ;  /* 0x0000000e180e7207 */ /* 0x044fe40006000000 */
[C---:B---3--:R-:W-:Y:S02]  /*10810*/  SEL R13, R24.reuse, R13, !P4 ;  /* 0x0000000d180d7207 */ /* 0x048fe40006000000 */
[C---:B----4-:R-:W-:Y:S02]  /*10820*/  SEL R9, R24.reuse, R9, !P4 ;  /* 0x0000000918097207 */ /* 0x050fe40006000000 */
[C---:B------:R-:W-:Y:S02]  /*10830*/  SEL R10, R24.reuse, R10, !P4 ;  /* 0x0000000a180a7207 */ /* 0x040fe40006000000 */
[----:B------:R-:W-:-:S05]  /*10840*/  SEL R12, R24, R12, !P4 ;  /* 0x0000000c180c7207 */ /* 0x000fca0006000000 */
[----:B------:R-:W-:Y:S04]  /*10850*/  STL [R1+0xd54], R12 ;  /* 0x000d540c01007387 */ /* 0x000fe80000100800 */
[----:B------:R-:W-:Y:S04]  /*10860*/  STL [R1+0xd58], R13 ;  /* 0x000d580d01007387 */ /* 0x000fe80000100800 */
[----:B------:R-:W-:Y:S04]  /*10870*/  STL [R1+0xd5c], R14 ;  /* 0x000d5c0e01007387 */ /* 0x000fe80000100800 */
[----:B------:R-:W-:Y:S04]  /*10880*/  STL [R1+0xd60], R15 ;  /* 0x000d600f01007387 */ /* 0x000fe80000100800 */
[----:B------:R0:W-:Y:S04]  /*10890*/  STL [R1+0xd64], R9 ;  /* 0x000d640901007387 */ /* 0x0001e80000100800 */
[----:B------:R-:W-:Y:S04]  /*108a0*/  STL [R1+0xd68], R10 ;  /* 0x000d680a01007387 */ /* 0x000fe80000100800 */
[----:B0-----:R-:W2:Y:S04]  /*108b0*/  LDL.LU R9, [R1+0x400] ;  /* 0x0004000001097983 */ /* 0x001ea80000300800 */
[----:B------:R-:W3:Y:S04]  /*108c0*/  LDL.LU R15, [R1+0x3fc] ;  /* 0x0003fc00010f7983 */ /* 0x000ee80000300800 */
[----:B------:R-:W4:Y:S04]  /*108d0*/  LDL.LU R14, [R1+0x3f8] ;  /* 0x0003f800010e7983 */ /* 0x000f280000300800 */
[----:B------:R-:W5:Y:S04]  /*108e0*/  LDL.LU R13, [R1+0x3f4] ;  /* 0x0003f400010d7983 */ /* 0x000f680000300800 */
[----:B------:R-:W5:Y:S01]  /*108f0*/  LDL.LU R12, [R1+0x3f0] ;  /* 0x0003f000010c7983 */ /* 0x000f620000300800 */
[----:B------:R-:W-:-:S03]  /*10900*/  SEL R8, R24, R8, !P4 ;  /* 0x0000000818087207 */ /* 0x000fc60006000000 */
[----:B------:R-:W5:Y:S04]  /*10910*/  LDL.LU R7, [R1+0x3ec] ;  /* 0x0003ec0001077983 */ /* 0x000f680000300800 */
[----:B------:R-:W5:Y:S04]  /*10920*/  LDL.LU R6, [R1+0x3e8] ;  /* 0x0003e80001067983 */ /* 0x000f680000300800 */
[----:B------:R-:W5:Y:S04]  /*10930*/  LDL.LU R5, [R1+0x3e4] ;  /* 0x0003e40001057983 */ /* 0x000f680000300800 */
[----:B------:R-:W5:Y:S04]  /*10940*/  LDL.LU R4, [R1+0x3e0] ;  /* 0x0003e00001047983 */ /* 0x000f680000300800 */
[----:B------:R-:W5:Y:S04]  /*10950*/  LDL.LU R27, [R1+0x3dc] ;  /* 0x0003dc00011b7983 */ /* 0x000f680000300800 */
[----:B------:R-:W5:Y:S04]  /*10960*/  LDL.LU R28, [R1+0x3d8] ;  /* 0x0003d800011c7983 */ /* 0x000f680000300800 */
[----:B------:R-:W5:Y:S04]  /*10970*/  LDL.LU R29, [R1+0x3d4] ;  /* 0x0003d400011d7983 */ /* 0x000f680000300800 */
[----:B------:R-:W5:Y:S04]  /*10980*/  LDL.LU R25, [R1+0x3d0] ;  /* 0x0003d00001197983 */ /* 0x000f680000300800 */
[----:B------:R0:W-:Y:S04]  /*10990*/  STL [R1+0xd6c], R8 ;  /* 0x000d6c0801007387 */ /* 0x0001e80000100800 */
[----:B0-----:R-:W5:Y:S04]  /*109a0*/  LDL R8, [R1+0xc30] ;  /* 0x000c300001087983 */ /* 0x001f680000100800 */
[----:B------:R-:W0:Y:S01]  /*109b0*/  S2R R11, SR_TID.X ;  /* 0x00000000000b7919 */ /* 0x000e220000002100 */
[----:B------:R-:W-:Y:S01]  /*109c0*/  @!P0 IMAD.MOV R23, RZ, RZ, -R23 ;  /* 0x000000ffff178224 */ /* 0x000fe200078e0a17 */
[----:B------:R-:W-:-:S02]  /*109d0*/  ISETP.NE.AND P0, PT, RZ, c[0x0][0x178], PT ;  /* 0x00005e00ff007a0c */ /* 0x000fc40003f05270 */
[C---:B------:R-:W-:Y:S02]  /*109e0*/  SEL R16, R24.reuse, R16, !P4 ;  /* 0x0000001018107207 */ /* 0x040fe40006000000 */
[C---:B------:R-:W-:Y:S01]  /*109f0*/  SEL R17, R24.reuse, R17, !P4 ;  /* 0x0000001118117207 */ /* 0x040fe20006000000 */
[----:B------:R-:W-:Y:S01]  /*10a00*/  @!P1 IMAD.MOV R26, RZ, RZ, -R26 ;  /* 0x000000ffff1a9224 */ /* 0x000fe200078e0a1a */
[C---:B------:R-:W-:Y:S01]  /*10a10*/  SEL R18, R24.reuse, R18, !P4 ;  /* 0x0000001218127207 */ /* 0x040fe20006000000 */
[----:B------:R-:W-:Y:S01]  /*10a20*/  @!P2 IMAD.MOV R0, RZ, RZ, -R0 ;  /* 0x000000ffff00a224 */ /* 0x000fe200078e0a00 */
[C---:B------:R-:W-:Y:S01]  /*10a30*/  SEL R19, R24.reuse, R19, !P4 ;  /* 0x0000001318137207 */ /* 0x040fe20006000000 */
[----:B------:R-:W-:Y:S01]  /*10a40*/  @!P6 IMAD.MOV R2, RZ, RZ, -R2 ;  /* 0x000000ffff02e224 */ /* 0x000fe200078e0a02 */
[C---:B------:R-:W-:Y:S01]  /*10a50*/  SEL R20, R24.reuse, R20, !P4 ;  /* 0x0000001418147207 */ /* 0x040fe20006000000 */
[----:B------:R-:W-:Y:S01]  /*10a60*/  STL [R1+0xd70], R16 ;  /* 0x000d701001007387 */ /* 0x000fe20000100800 */
[----:B------:R-:W-:-:S02]  /*10a70*/  SEL R21, R24, R21, !P4 ;  /* 0x0000001518157207 */ /* 0x000fc40006000000 */
[C---:B------:R-:W-:Y:S01]  /*10a80*/  SEL R22, R24.reuse, R22, !P4 ;  /* 0x0000001618167207 */ /* 0x040fe20006000000 */
[----:B------:R-:W-:Y:S01]  /*10a90*/  STL [R1+0xd74], R17 ;  /* 0x000d741101007387 */ /* 0x000fe20000100800 */
[C---:B------:R-:W-:Y:S02]  /*10aa0*/  SEL R23, R24.reuse, R23, !P4 ;  /* 0x0000001718177207 */ /* 0x040fe40006000000 */
[----:B0-----:R-:W-:Y:S01]  /*10ab0*/  LOP3.LUT R11, R11, 0x7f, RZ, 0xc0, !PT ;  /* 0x0000007f0b0b7812 */ /* 0x001fe200078ec0ff */
[----:B------:R-:W-:Y:S01]  /*10ac0*/  STL [R1+0xd78], R18 ;  /* 0x000d781201007387 */ /* 0x000fe20000100800 */
[----:B------:R-:W-:-:S03]  /*10ad0*/  SEL R26, R24, R26, !P4 ;  /* 0x0000001a181a7207 */ /* 0x000fc60006000000 */
[----:B------:R-:W-:Y:S01]  /*10ae0*/  IMAD R11, R11, c[0x0][0x18c], RZ ;  /* 0x000063000b0b7a24 */ /* 0x000fe200078e02ff */
[----:B------:R-:W-:Y:S01]  /*10af0*/  STL [R1+0xd7c], R19 ;  /* 0x000d7c1301007387 */ /* 0x000fe20000100800 */
[C---:B------:R-:W-:Y:S01]  /*10b00*/  SEL R0, R24.reuse, R0, !P4 ;  /* 0x0000000018007207 */ /* 0x040fe20006000000 */
[----:B------:R-:W-:Y:S01]  /*10b10*/  @!P3 IMAD.MOV R3, RZ, RZ, -R3 ;  /* 0x000000ffff03b224 */ /* 0x000fe200078e0a03 */
[----:B------:R-:W-:Y:S01]  /*10b20*/  SEL R2, R24, R2, !P4 ;  /* 0x0000000218027207 */ /* 0x000fe20006000000 */
[----:B------:R-:W-:Y:S01]  /*10b30*/  STL [R1+0xd80], R20 ;  /* 0x000d801401007387 */ /* 0x000fe20000100800 */
[----:B------:R-:W-:-:S03]  /*10b40*/  LEA.HI.X.SX32 R11, R11, c[0x0][0x16c], 0x1, P5 ;  /* 0x00005b000b0b7a11 */ /* 0x000fc600028f0eff */
[----:B------:R-:W-:Y:S01]  /*10b50*/  STL [R1+0xd84], R21 ;  /* 0x000d841501007387 */ /* 0x000fe20000100800 */
[----:B------:R-:W-:Y:S01]  /*10b60*/  @!P0 LOP3.LUT R3, RZ, c[0x0][0x178], RZ, 0x33, !PT ;  /* 0x00005e00ff038a12 */ /* 0x000fe200078e33ff */
[----:B------:R-:W-:Y:S02]  /*10b70*/  IMAD.MOV R10, RZ, RZ, -c[0x0][0x188] ;  /* 0x80006200ff0a7624 */ /* 0x000fe400078e02ff */
[----:B------:R-:W-:Y:S04]  /*10b80*/  STL [R1+0xd88], R22 ;  /* 0x000d881601007387 */ /* 0x000fe80000100800 */
[----:B------:R-:W-:Y:S04]  /*10b90*/  STL [R1+0xd8c], R23 ;  /* 0x000d8c1701007387 */ /* 0x000fe80000100800 */
[----:B------:R-:W-:Y:S04]  /*10ba0*/  STL [R1+0xd90], R26 ;  /* 0x000d901a01007387 */ /* 0x000fe80000100800 */
[----:B------:R-:W-:Y:S04]  /*10bb0*/  STL [R1+0xd94], R0 ;  /* 0x000d940001007387 */ /* 0x000fe80000100800 */
[----:B------:R-:W-:Y:S04]  /*10bc0*/  STL [R1+0xd98], R2 ;  /* 0x000d980201007387 */ /* 0x000fe80000100800 */
[----:B------:R-:W-:Y:S04]  /*10bd0*/  STL [R1+0xd9c], R11 ;  /* 0x000d9c0b01007387 */ /* 0x000fe80000100800 */
[----:B------:R3:W-:Y:S01]  /*10be0*/  STL [R1+0xda0], R3 ;  /* 0x000da00301007387 */ /* 0x0007e20000100800 */
[----:B--2---:R-:W-:-:S02]  /*10bf0*/  IMAD R24, R9, c[0x0][0x190], RZ ;  /* 0x0000640009187a24 */ /* 0x004fc400078e02ff */
[----:B---3--:R-:W-:-:S03]  /*10c00*/  IMAD R3, R15, c[0x0][0x190], RZ ;  /* 0x000064000f037a24 */ /* 0x008fc600078e02ff */
[----:B------:R-:W-:Y:S01]  /*10c10*/  STL [R1+0xda4], R24 ;  /* 0x000da41801007387 */ /* 0x000fe20000100800 */
[----:B----4-:R-:W-:Y:S02]  /*10c20*/  IMAD R2, R14, c[0x0][0x190], RZ ;  /* 0x000064000e027a24 */ /* 0x010fe400078e02ff */
[----:B-----5:R-:W-:-:S05]  /*10c30*/  IMAD R0, R10, 0x4, R8 ;  /* 0x000000040a007824 */ /* 0x020fca00078e0208 */
[----:B------:R0:W-:Y:S04]  /*10c40*/  STL [R1+0xbfc], R0 ;  /* 0x000bfc0001007387 */ /* 0x0001e80000100800 */
[----:B------:R1:W-:Y:S01]  /*10c50*/  STL [R1+0x1c], R3 ;  /* 0x00001c0301007387 */ /* 0x0003e20000100800 */
[----:B0-----:R-:W-:-:S03]  /*10c60*/  IMAD R0, R13, c[0x0][0x190], RZ ;  /* 0x000064000d007a24 */ /* 0x001fc600078e02ff */
[----:B------:R0:W-:Y:S01]  /*10c70*/  STL [R1+0x20], R2 ;  /* 0x0000200201007387 */ /* 0x0001e20000100800 */
[----:B-1----:R-:W-:-:S03]  /*10c80*/  IMAD R3, R12, c[0x0][0x190], RZ ;  /* 0x000064000c037a24 */ /* 0x002fc600078e02ff */
[----:B------:R1:W-:Y:S04]  /*10c90*/  STL [R1+0x24], R0 ;  /* 0x0000240001007387 */ /* 0x0003e80000100800 */
[----:B------:R2:W-:Y:S01]  /*10ca0*/  STL [R1+0x48], R3 ;  /* 0x0000480301007387 */ /* 0x0005e20000100800 */
[----:B0-----:R-:W-:Y:S02]  /*10cb0*/  IMAD R2, R7, c[0x0][0x190], RZ ;  /* 0x0000640007027a24 */ /* 0x001fe400078e02ff */
[----:B-1----:R-:W-:-:S03]  /*10cc0*/  IMAD R0, R6, c[0x0][0x190], RZ ;  /* 0x0000640006007a24 */ /* 0x002fc600078e02ff */
[----:B------:R0:W-:Y:S01]  /*10cd0*/  STL [R1+0x60], R2 ;  /* 0x0000600201007387 */ /* 0x0001e20000100800 */
[----:B--2---:R-:W-:-:S03]  /*10ce0*/  IMAD R3, R5, c[0x0][0x190], RZ ;  /* 0x0000640005037a24 */ /* 0x004fc600078e02ff */
[----:B------:R1:W-:Y:S04]  /*10cf0*/  STL [R1+0x68], R0 ;  /* 0x0000680001007387 */ /* 0x0003e80000100800 */
[----:B------:R2:W-:Y:S01]  /*10d00*/  STL [R1+0x80], R3 ;  /* 0x0000800301007387 */ /* 0x0005e20000100800 */
[----:B0-----:R-:W-:Y:S02]  /*10d10*/  IMAD R2, R4, c[0x0][0x190], RZ ;  /* 0x0000640004027a24 */ /* 0x001fe400078e02ff */
[----:B-1----:R-:W-:-:S03]  /*10d20*/  IMAD R0, R27, c[0x0][0x190], RZ ;  /* 0x000064001b007a24 */ /* 0x002fc600078e02ff */
[----:B------:R0:W-:Y:S01]  /*10d30*/  STL [R1+0xa4], R2 ;  /* 0x0000a40201007387 */ /* 0x0001e20000100800 */
[----:B--2---:R-:W-:-:S03]  /*10d40*/  IMAD R3, R28, c[0x0][0x190], RZ ;  /* 0x000064001c037a24 */ /* 0x004fc600078e02ff */
[----:B------:R1:W-:Y:S04]  /*10d50*/  STL [R1+0xac], R0 ;  /* 0x0000ac0001007387 */ /* 0x0003e80000100800 */
[----:B------:R-:W-:Y:S04]  /*10d60*/  STL [R1+0xdc], R3 ;  /* 0x0000dc0301007387 */ /* 0x000fe80000100800 */
[----:B------:R-:W2:Y:S01]  /*10d70*/  LDL.LU R24, [R1+0x3c4] ;  /* 0x0003c40001187983 */ /* 0x000ea20000300800 */
[----:B0-----:R-:W-:Y:S02]  /*10d80*/  IMAD R2, R29, c[0x0][0x190], RZ ;  /* 0x000064001d027a24 */ /* 0x001fe400078e02ff */
[----:B-1----:R-:W-:-:S03]  /*10d90*/  IMAD R0, R25, c[0x0][0x190], RZ ;  /* 0x0000640019007a24 */ /* 0x002fc600078e02ff */
[----:B------:R-:W-:Y:S04]  /*10da0*/  STL [R1+0xec], R2 ;  /* 0x0000ec0201007387 */ /* 0x000fe80000100800 */
[----:B--2---:R0:W-:Y:S04]  /*10db0*/  STL [R1+0xdd8], R24 ;  /* 0x000dd81801007387 */ /* 0x0041e80000100800 */
[----:B------:R-:W-:Y:S04]  /*10dc0*/  STL [R1+0xf8], R0 ;  /* 0x0000f80001007387 */ /* 0x000fe80000100800 */
[----:B0-----:R-:W2:Y:S04]  /*10dd0*/  LDL.LU R24, [R1+0x3c8] ;  /* 0x0003c80001187983 */ /* 0x001ea80000300800 */
[----:B--2---:R0:W-:Y:S04]  /*10de0*/  STL [R1+0xddc], R24 ;  /* 0x000ddc1801007387 */ /* 0x0041e80000100800 */
[----:B0-----:R-:W2:Y:S04]  /*10df0*/  LDL.LU R24, [R1+0x3cc] ;  /* 0x0003cc0001187983 */ /* 0x001ea80000300800 */
[----:B------:R-:W3:Y:S04]  /*10e00*/  LDL.LU R3, [R1+0x3c0] ;  /* 0x0003c00001037983 */ /* 0x000ee80000300800 */
[----:B------:R-:W4:Y:S04]  /*10e10*/  LDL.LU R11, [R1+0x3bc] ;  /* 0x0003bc00010b7983 */ /* 0x000f280000300800 */
[----:B------:R-:W5:Y:S04]  /*10e20*/  LDL.LU R2, [R1+0x3b8] ;  /* 0x0003b80001027983 */ /* 0x000f680000300800 */
[----:B------:R-:W3:Y:S04]  /*10e30*/  LDL.LU R0, [R1+0x3b4] ;  /* 0x0003b40001007983 */ /* 0x000ee80000300800 */
        /* <DEDUP_REMOVED lines=23> */
[----:B------:R-:W3:Y:S01]  /*10fb0*/  LDL.LU R25, [R1+0x350] ;  /* 0x0003500001197983 */ /* 0x000ee20000300800 */
[----:B--2---:R-:W-:-:S05]  /*10fc0*/  IMAD R24, R24, c[0x0][0x190], RZ ;  /* 0x0000640018187a24 */ /* 0x004fca00078e02ff */
[----:B------:R0:W-:Y:S04]  /*10fd0*/  STL [R1+0xfc], R24 ;  /* 0x0000fc1801007387 */ /* 0x0001e80000100800 */
[----:B0-----:R-:W2:Y:S02]  /*10fe0*/  LDL.LU R24, [R1+0xddc] ;  /* 0x000ddc0001187983 */ /* 0x001ea40000300800 */
[----:B--2---:R-:W-:-:S05]  /*10ff0*/  IMAD R24, R24, c[0x0][0x190], RZ ;  /* 0x0000640018187a24 */ /* 0x004fca00078e02ff */
[----:B------:R0:W-:Y:S04]  /*11000*/  STL [R1+0x104], R24 ;  /* 0x0001041801007387 */ /* 0x0001e80000100800 */
[----:B0-----:R-:W2:Y:S01]  /*11010*/  LDL.LU R24, [R1+0xdd8] ;  /* 0x000dd80001187983 */ /* 0x001ea20000300800 */
[----:B-----5:R-:W-:Y:S02]  /*11020*/  IMAD R2, R2, c[0x0][0x190], RZ ;  /* 0x0000640002027a24 */ /* 0x020fe400078e02ff */
[----:B---3--:R-:W-:Y:S02]  /*11030*/  IMAD R0, R0, c[0x0][0x190], RZ ;  /* 0x0000640000007a24 */ /* 0x008fe400078e02ff */
[----:B--2---:R-:W-:-:S05]  /*11040*/  IMAD R24, R24, c[0x0][0x190], RZ ;  /* 0x0000640018187a24 */ /* 0x004fca00078e02ff */
[----:B------:R0:W-:Y:S02]  /*11050*/  STL [R1+0x144], R24 ;  /* 0x0001441801007387 */ /* 0x0001e40000100800 */
[----:B0-----:R-:W-:Y:S02]  /*11060*/  IMAD R24, R3, c[0x0][0x190], RZ ;  /* 0x0000640003187a24 */ /* 0x001fe400078e02ff */
[----:B----4-:R-:W-:-:S03]  /*11070*/  IMAD R3, R11, c[0x0][0x190], RZ ;  /* 0x000064000b037a24 */ /* 0x010fc600078e02ff */
[----:B------:R-:W-:Y:S04]  /*11080*/  STL [R1+0x148], R24 ;  /* 0x0001481801007387 */ /* 0x000fe80000100800 */
[----:B------:R0:W-:Y:S04]  /*11090*/  STL [R1+0x14c], R3 ;  /* 0x00014c0301007387 */ /* 0x0001e80000100800 */
[----:B------:R1:W-:Y:S01]  /*110a0*/  STL [R1+0x18c], R2 ;  /* 0x00018c0201007387 */ /* 0x0003e20000100800 */
[----:B0-----:R-:W-:-:S03]  /*110b0*/  IMAD R3, R26, c[0x0][0x190], RZ ;  /* 0x000064001a037a24 */ /* 0x001fc600078e02ff */
[----:B------:R0:W-:Y:S01]  /*110c0*/  STL [R1+0x1bc], R0 ;  /* 0x0001bc0001007387 */ /* 0x0001e20000100800 */
[----:B-1----:R-:W-:-:S03]  /*110d0*/  IMAD R2, R23, c[0x0][0x190], RZ ;  /* 0x0000640017027a24 */ /* 0x002fc600078e02ff */
        /* <DEDUP_REMOVED lines=570> */
[----:B---3--:R-:W-:Y:S02]  /*13480*/  IMAD R3, R3, c[0x0][0x190], RZ ;  /* 0x0000640003037a24 */ /* 0x008fe400078e02ff */
[----:B----4-:R-:W-:Y:S02]  /*13490*/  IMAD R11, R11, c[0x0][0x190], RZ ;  /* 0x000064000b0b7a24 */ /* 0x010fe400078e02ff */
[----:B-----5:R-:W-:Y:S02]  /*134a0*/  IMAD R2, R2, c[0x0][0x190], RZ ;  /* 0x0000640002027a24 */ /* 0x020fe400078e02ff */
[----:B------:R-:W-:-:S02]  /*134b0*/  IMAD R0, R0, c[0x0][0x190], RZ ;  /* 0x0000640000007a24 */ /* 0x000fc400078e02ff */
[----:B------:R-:W-:Y:S02]  /*134c0*/  IMAD R26, R26, c[0x0][0x190], RZ ;  /* 0x000064001a1a7a24 */ /* 0x000fe400078e02ff */
[----:B------:R-:W-:Y:S02]  /*134d0*/  IMAD R23, R23, c[0x0][0x190], RZ ;  /* 0x0000640017177a24 */ /* 0x000fe400078e02ff */
[----:B------:R-:W-:Y:S02]  /*134e0*/  IMAD R22, R22, c[0x0][0x190], RZ ;  /* 0x0000640016167a24 */ /* 0x000fe400078e02ff */
[----:B------:R-:W-:Y:S02]  /*134f0*/  IMAD R21, R21, c[0x0][0x190], RZ ;  /* 0x0000640015157a24 */ /* 0x000fe400078e02ff */
[----:B------:R-:W-:Y:S02]  /*13500*/  IMAD R20, R20, c[0x0][0x190], RZ ;  /* 0x0000640014147a24 */ /* 0x000fe400078e02ff */
        /* <DEDUP_REMOVED lines=19> */
[----:B--2---:R-:W-:-:S05]  /*13640*/  IMAD R24, R24, c[0x0][0x190], RZ ;  /* 0x0000640018187a24 */ /* 0x004fca00078e02ff */
[----:B------:R0:W-:Y:S04]  /*13650*/  STL [R1+0x90], R24 ;  /* 0x0000901801007387 */ /* 0x0001e80000100800 */
[----:B0-----:R-:W2:Y:S04]  /*13660*/  LDL.LU R24, [R1+0xda4] ;  /* 0x000da40001187983 */ /* 0x001ea80000300800 */
[----:B------:R0:W-:Y:S04]  /*13670*/  STL [R1+0x8c], R3 ;  /* 0x00008c0301007387 */ /* 0x0001e80000100800 */
[----:B0-----:R-:W3:Y:S04]  /*13680*/  LDL.LU R3, [R1+0xda0] ;  /* 0x000da00001037983 */ /* 0x001ee80000300800 */
[----:B------:R0:W-:Y:S04]  /*13690*/  STL [R1+0x88], R11 ;  /* 0x0000880b01007387 */ /* 0x0001e80000100800 */
[----:B0-----:R-:W4:Y:S04]  /*136a0*/  LDL.LU R11, [R1+0xd9c] ;  /* 0x000d9c00010b7983 */ /* 0x001f280000300800 */
[----:B------:R0:W-:Y:S04]  /*136b0*/  STL [R1+0x84], R2 ;  /* 0x0000840201007387 */ /* 0x0001e80000100800 */
[----:B0-----:R-:W5:Y:S04]  /*136c0*/  LDL.LU R2, [R1+0xd98] ;  /* 0x000d980001027983 */ /* 0x001f680000300800 */
[----:B------:R0:W-:Y:S04]  /*136d0*/  STL [R1+0x7c], R0 ;  /* 0x00007c0001007387 */ /* 0x0001e80000100800 */
[----:B0-----:R-:W2:Y:S04]  /*136e0*/  LDL.LU R0, [R1+0xd94] ;  /* 0x000d940001007983 */ /* 0x001ea80000300800 */
        /* <DEDUP_REMOVED lines=48> */
[----:B--2---:R-:W-:-:S02]  /*139f0*/  IMAD R18, R18, c[0x0][0x190], RZ ;  /* 0x0000640012127a24 */ /* 0x004fc400078e02ff */
[----:B---3--:R-:W-:Y:S02]  /*13a00*/  IMAD R17, R17, c[0x0][0x190], RZ ;  /* 0x0000640011117a24 */ /* 0x008fe400078e02ff */
[----:B----4-:R-:W-:Y:S02]  /*13a10*/  IMAD R16, R16, c[0x0][0x190], RZ ;  /* 0x0000640010107a24 */ /* 0x010fe400078e02ff */
[----:B-----5:R-:W-:Y:S02]  /*13a20*/  IMAD R8, R8, c[0x0][0x190], RZ ;  /* 0x0000640008087a24 */ /* 0x020fe400078e02ff */
        /* <DEDUP_REMOVED lines=12> */
[----:B------:R-:W-:-:S05]  /*13af0*/  IMAD R25, R25, c[0x0][0x190], RZ ;  /* 0x0000640019197a24 */ /* 0x000fca00078e02ff */
[----:B------:R0:W-:Y:S04]  /*13b00*/  STL [R1], R25 ;  /* 0x0000001901007387 */ /* 0x0001e80000100800 */
[----:B0-----:R-:W2:Y:S04]  /*13b10*/  LDL.LU R25, [R1+0xd30] ;  /* 0x000d300001197983 */ /* 0x001ea80000300800 */
[----:B------:R-:W-:Y:S04]  /*13b20*/  STL [R1+0xcf0], R29 ;  /* 0x000cf01d01007387 */ /* 0x000fe80000100800 */
[----:B------:R-:W-:Y:S04]  /*13b30*/  STL [R1+0xcec], R28 ;  /* 0x000cec1c01007387 */ /* 0x000fe80000100800 */
[----:B------:R-:W-:Y:S04]  /*13b40*/  STL [R1+0xce8], R27 ;  /* 0x000ce81b01007387 */ /* 0x000fe80000100800 */
[----:B------:R0:W-:Y:S04]  /*13b50*/  STL [R1+0xce4], R4 ;  /* 0x000ce40401007387 */ /* 0x0001e80000100800 */
[----:B0-----:R-:W3:Y:S04]  /*13b60*/  LDL.LU R4, [R1+0x1c] ;  /* 0x00001c0001047983 */ /* 0x001ee80000300800 */
[----:B------:R-:W-:Y:S04]  /*13b70*/  STL [R1+0xcf4], R5 ;  /* 0x000cf40501007387 */ /* 0x000fe80000100800 */
[----:B------:R-:W-:Y:S04]  /*13b80*/  STL [R1+0xce0], R6 ;  /* 0x000ce00601007387 */ /* 0x000fe80000100800 */
[----:B------:R-:W-:Y:S04]  /*13b90*/  STL [R1+0xcdc], R7 ;  /* 0x000cdc0701007387 */ /* 0x000fe80000100800 */
[----:B------:R-:W-:Y:S04]  /*13ba0*/  STL [R1+0xcf8], R12 ;  /* 0x000cf80c01007387 */ /* 0x000fe80000100800 */
[----:B------:R-:W-:Y:S04]  /*13bb0*/  STL [R1+0xcfc], R14 ;  /* 0x000cfc0e01007387 */ /* 0x000fe80000100800 */
[----:B------:R-:W-:Y:S04]  /*13bc0*/  STL [R1+0xd00], R15 ;  /* 0x000d000f01007387 */ /* 0x000fe80000100800 */
[----:B------:R-:W-:Y:S04]  /*13bd0*/  STL [R1+0xd04], R9 ;  /* 0x000d040901007387 */ /* 0x000fe80000100800 */
[----:B------:R0:W-:Y:S04]  /*13be0*/  STL [R1+0xd08], R10 ;  /* 0x000d080a01007387 */ /* 0x0001e80000100800 */
[----:B0-----:R-:W4:Y:S04]  /*13bf0*/  LDL.LU R10, [R1+0x68] ;  /* 0x00006800010a7983 */ /* 0x001f280000300800 */
[----:B------:R0:W-:Y:S04]  /*13c00*/  STL [R1+0xd0c], R8 ;  /* 0x000d0c0801007387 */ /* 0x0001e80000100800 */
[----:B0-----:R-:W5:Y:S04]  /*13c10*/  LDL.LU R8, [R1+0x60] ;  /* 0x0000600001087983 */ /* 0x001f680000300800 */
[----:B------:R0:W-:Y:S04]  /*13c20*/  STL [R1+0xd10], R16 ;  /* 0x000d101001007387 */ /* 0x0001e80000100800 */
[----:B0-----:R-:W4:Y:S04]  /*13c30*/  LDL.LU R16, [R1+0x48] ;  /* 0x0000480001107983 */ /* 0x001f280000300800 */
[----:B------:R0:W-:Y:S04]  /*13c40*/  STL [R1+0xd14], R17 ;  /* 0x000d141101007387 */ /* 0x0001e80000100800 */
[----:B0-----:R-:W4:Y:S04]  /*13c50*/  LDL.LU R17, [R1+0x24] ;  /* 0x0000240001117983 */ /* 0x001f280000300800 */
[----:B------:R0:W-:Y:S04]  /*13c60*/  STL [R1+0xd18], R18 ;  /* 0x000d181201007387 */ /* 0x0001e80000100800 */
[----:B0-----:R-:W5:Y:S01]  /*13c70*/  LDL.LU R18, [R1+0x20] ;  /* 0x0000200001127983 */ /* 0x001f620000300800 */
[----:B------:R-:W-:-:S05]  /*13c80*/  IMAD R19, R19, c[0x0][0x190], RZ ;  /* 0x0000640013137a24 */ /* 0x000fca00078e02ff */
[----:B------:R-:W-:Y:S04]  /*13c90*/  STL [R1+0xd1c], R19 ;  /* 0x000d1c1301007387 */ /* 0x000fe80000100800 */
[----:B------:R-:W5:Y:S04]  /*13ca0*/  LDL.LU R9, [R1+0x80] ;  /* 0x0000800001097983 */ /* 0x000f680000300800 */
[----:B------:R-:W5:Y:S01]  /*13cb0*/  LDL.LU R15, [R1+0xa4] ;  /* 0x0000a400010f7983 */ /* 0x000f620000300800 */
[----:B------:R-:W-:-:S05]  /*13cc0*/  IMAD R5, R20, c[0x0][0x190], RZ ;  /* 0x0000640014057a24 */ /* 0x000fca00078e02ff */
[----:B------:R0:W-:Y:S04]  /*13cd0*/  STL [R1+0x3a8], R5 ;  /* 0x0003a80501007387 */ /* 0x0001e80000100800 */
[----:B------:R-:W5:Y:S04]  /*13ce0*/  LDL.LU R14, [R1+0xac] ;  /* 0x0000ac00010e7983 */ /* 0x000f680000300800 */
[----:B------:R-:W5:Y:S04]  /*13cf0*/  LDL.LU R12, [R1+0xdc] ;  /* 0x0000dc00010c7983 */ /* 0x000f680000300800 */
[----:B------:R-:W5:Y:S04]  /*13d00*/  LDL.LU R7, [R1+0xec] ;  /* 0x0000ec0001077983 */ /* 0x000f680000300800 */
[----:B------:R-:W5:Y:S01]  /*13d10*/  LDL.LU R6, [R1+0xf8] ;  /* 0x0000f80001067983 */ /* 0x000f620000300800 */
[----:B------:R-:W-:-:S02]  /*13d20*/  IMAD R21, R21, c[0x0][0x190], RZ ;  /* 0x0000640015157a24 */ /* 0x000fc400078e02ff */
[----:B------:R-:W-:Y:S01]  /*13d30*/  IMAD R22, R22, c[0x0][0x190], RZ ;  /* 0x0000640016167a24 */ /* 0x000fe200078e02ff */
[----:B0-----:R-:W5:Y:S01]  /*13d40*/  LDL.LU R5, [R1+0xfc] ;  /* 0x0000fc0001057983 */ /* 0x001f620000300800 */
[----:B------:R-:W-:Y:S02]  /*13d50*/  IMAD R23, R23, c[0x0][0x190], RZ ;  /* 0x0000640017177a24 */ /* 0x000fe400078e02ff */
[----:B------:R-:W-:Y:S01]  /*13d60*/  IMAD R26, R26, c[0x0][0x190], RZ ;  /* 0x000064001a1a7a24 */ /* 0x000fe200078e02ff */
[----:B------:R0:W-:Y:S01]  /*13d70*/  STL [R1+0xd20], R21 ;  /* 0x000d201501007387 */ /* 0x0001e20000100800 */
[----:B------:R-:W-:-:S03]  /*13d80*/  IMAD R20, R0, c[0x0][0x190], RZ ;  /* 0x0000640000147a24 */ /* 0x000fc600078e02ff */
[----:B------:R-:W-:Y:S01]  /*13d90*/  STL [R1+0xd24], R22 ;  /* 0x000d241601007387 */ /* 0x000fe20000100800 */
[----:B------:R-:W-:-:S03]  /*13da0*/  IMAD R0, R3, c[0x0][0x184], RZ ;  /* 0x0000610003007a24 */ /* 0x000fc600078e02ff */
[----:B------:R-:W-:Y:S04]  /*13db0*/  STL [R1+0xd28], R23 ;  /* 0x000d281701007387 */ /* 0x000fe80000100800 */
[----:B------:R-:W-:Y:S04]  /*13dc0*/  STL [R1+0xd2c], R26 ;  /* 0x000d2c1a01007387 */ /* 0x000fe80000100800 */
[----:B------:R-:W5:Y:S01]  /*13dd0*/  LDL.LU R27, [R1+0x104] ;  /* 0x00010400011b7983 */ /* 0x000f620000300800 */
[----:B--2---:R-:W-:-:S05]  /*13de0*/  LEA R3, P3, R24, R25, 0x1 ;  /* 0x0000001918037211 */ /* 0x004fca00078608ff */
[----:B------:R-:W-:Y:S01]  /*13df0*/  STL [R1+0x420], R3 ;  /* 0x0004200301007387 */ /* 0x000fe20000100800 */
[----:B---3--:R-:W-:-:S05]  /*13e00*/  LEA R19, P2, R4, R25, 0x1 ;  /* 0x0000001904137211 */ /* 0x008fca00078408ff */
[----:B------:R4:W-:Y:S04]  /*13e10*/  STL [R1+0x428], R19 ;  /* 0x0004281301007387 */ /* 0x0009e80000100800 */
[----:B------:R-:W2:Y:S01]  /*13e20*/  LDL.LU R29, [R1+0x144] ;  /* 0x00014400011d7983 */ /* 0x000ea20000300800 */
[----:B0-----:R-:W-:Y:S02]  /*13e30*/  LEA.HI.X.SX32 R21, R24, R11, 0x1, P3 ;  /* 0x0000000b18157211 */ /* 0x001fe400018f0eff */
[-C--:B----4-:R-:W-:Y:S02]  /*13e40*/  LEA R19, P0, R17, R25.reuse, 0x1 ;  /* 0x0000001911137211 */ /* 0x090fe400078008ff */
[----:B-----5:R-:W-:-:S05]  /*13e50*/  LEA R3, P1, R18, R25, 0x1 ;  /* 0x0000001912037211 */ /* 0x020fca00078208ff */
[----:B------:R0:W-:Y:S04]  /*13e60*/  STL [R1+0x430], R3 ;  /* 0x0004300301007387 */ /* 0x0001e80000100800 */
[----:B------:R1:W-:Y:S04]  /*13e70*/  STL [R1+0x438], R19 ;  /* 0x0004381301007387 */ /* 0x0003e80000100800 */
[----:B------:R-:W3:Y:S01]  /*13e80*/  LDL.LU R28, [R1+0x148] ;  /* 0x00014800011c7983 */ /* 0x000ee20000300800 */
[-C--:B0-----:R-:W-:Y:S02]  /*13e90*/  LEA R3, P4, R16, R25.reuse, 0x1 ;  /* 0x0000001910037211 */ /* 0x081fe400078808ff */
[----:B-1----:R-:W-:-:S03]  /*13ea0*/  LEA R19, P6, R8, R25, 0x1 ;  /* 0x0000001908137211 */ /* 0x002fc600078c08ff */
[----:B------:R0:W-:Y:S04]  /*13eb0*/  STL [R1+0x440], R3 ;  /* 0x0004400301007387 */ /* 0x0001e80000100800 */
[----:B------:R1:W-:Y:S01]  /*13ec0*/  STL [R1+0x448], R19 ;  /* 0x0004481301007387 */ /* 0x0003e20000100800 */
[----:B0-----:R-:W-:-:S03]  /*13ed0*/  LEA R3, P5, R10, R25, 0x1 ;  /* 0x000000190a037211 */ /* 0x001fc600078a08ff */
[----:B-1----:R-:W4:Y:S04]  /*13ee0*/  LDL.LU R19, [R1+0x14c] ;  /* 0x00014c0001137983 */ /* 0x002f280000300800 */
[----:B------:R-:W-:Y:S04]  /*13ef0*/  STL [R1+0x450], R3 ;  /* 0x0004500301007387 */ /* 0x000fe80000100800 */
[----:B------:R0:W-:Y:S02]  /*13f00*/  STL [R1+0x41c], R21 ;  /* 0x00041c1501007387 */ /* 0x0001e40000100800 */
[----:B0-----:R-:W-:-:S02]  /*13f10*/  LEA.HI.X.SX32 R21, R4, R11, 0x1, P2 ;  /* 0x0000000b04157211 */ /* 0x001fc400010f0eff */
[----:B------:R-:W5:Y:S01]  /*13f20*/  LDL.LU R4, [R1+0x18c] ;  /* 0x00018c0001047983 */ /* 0x000f620000300800 */
[----:B------:R-:W-:-:S05]  /*13f30*/  LEA R3, P3, R9, R25, 0x1 ;  /* 0x0000001909037211 */ /* 0x000fca00078608ff */
[----:B------:R-:W-:Y:S04]  /*13f40*/  STL [R1+0x458], R3 ;  /* 0x0004580301007387 */ /* 0x000fe80000100800 */
[----:B------:R0:W-:Y:S02]  /*13f50*/  STL [R1+0x424], R21 ;  /* 0x0004241501007387 */ /* 0x0001e40000100800 */
[----:B0-----:R-:W-:Y:S02]  /*13f60*/  LEA.HI.X.SX32 R21, R18, R11, 0x1, P1 ;  /* 0x0000000b12157211 */ /* 0x001fe400008f0eff */
        /* <DEDUP_REMOVED lines=12> */
[----:B------:R0:W-:Y:S04]  /*14030*/  STL [R1+0x470], R3 ;  /* 0x0004700301007387 */ /* 0x0001e80000100800 */
[----:B------:R1:W-:Y:S01]  /*14040*/  STL [R1+0x43c], R21 ;  /* 0x00043c1501007387 */ /* 0x0003e20000100800 */
[----:B0-----:R-:W-:Y:S02]  /*14050*/  LEA R3, P4, R7, R25, 0x1 ;  /* 0x0000001907037211 */ /* 0x001fe400078808ff */
[-C--:B-1----:R-:W-:Y:S02]  /*14060*/  LEA.HI.X.SX32 R21, R8, R11.reuse, 0x1, P6 ;  /* 0x0000000b08157211 */ /* 0x082fe400030f0eff */
[----:B------:R-:W5:Y:S04]  /*14070*/  LDL.LU R8, [R1+0x3a4] ;  /* 0x0003a40001087983 */ /* 0x000f680000300800 */
        /* <DEDUP_REMOVED lines=13> */
[----:B-1----:R-:W-:Y:S02]  /*14150*/  LEA.HI.X.SX32 R21, R15, R11, 0x1, P2 ;  /* 0x0000000b0f157211 */ /* 0x002fe400010f0eff */
[----:B------:R-:W5:Y:S04]  /*14160*/  LDL.LU R15, [R1+0x398] ;  /* 0x00039800010f7983 */ /* 0x000f680000300800 */
[----:B------:R2:W-:Y:S04]  /*14170*/  STL [R1+0x490], R3 ;  /* 0x0004900301007387 */ /* 0x0005e80000100800 */
[----:B------:R0:W-:Y:S01]  /*14180*/  STL [R1+0x45c], R21 ;  /* 0x00045c1501007387 */ /* 0x0001e20000100800 */
[----:B--2---:R-:W-:-:S02]  /*14190*/  LEA R3, P2, R29, R25, 0x1 ;  /* 0x000000191d037211 */ /* 0x004fc400078408ff */
[-C--:B0-----:R-:W-:Y:S02]  /*141a0*/  LEA.HI.X.SX32 R21, R14, R11.reuse, 0x1, P1 ;  /* 0x0000000b0e157211 */ /* 0x081fe400008f0eff */
[----:B------:R-:W2:Y:S04]  /*141b0*/  LDL.LU R14, [R1+0x394] ;  /* 0x00039400010e7983 */ /* 0x000ea80000300800 */
[----:B------:R-:W-:Y:S04]  /*141c0*/  STL [R1+0x498], R3 ;  /* 0x0004980301007387 */ /* 0x000fe80000100800 */
[----:B------:R0:W-:Y:S02]  /*141d0*/  STL [R1+0x464], R21 ;  /* 0x0004641501007387 */ /* 0x0001e40000100800 */
[----:B0-----:R-:W-:-:S02]  /*141e0*/  LEA.HI.X.SX32 R21, R12, R11, 0x1, P0 ;  /* 0x0000000b0c157211 */ /* 0x001fc400000f0eff */
[----:B------:R-:W2:Y:S01]  /*141f0*/  LDL.LU R12, [R1+0x390] ;  /* 0x00039000010c7983 */ /* 0x000ea20000300800 */
[----:B---3--:R-:W-:-:S05]  /*14200*/  LEA R3, P1, R28, R25, 0x1 ;  /* 0x000000191c037211 */ /* 0x008fca00078208ff */
[----:B------:R-:W-:Y:S04]  /*14210*/  STL [R1+0x4a0], R3 ;  /* 0x0004a00301007387 */ /* 0x000fe80000100800 */
[----:B------:R0:W-:Y:S02]  /*14220*/  STL [R1+0x46c], R21 ;  /* 0x00046c1501007387 */ /* 0x0001e40000100800 */
[----:B0-----:R-:W-:Y:S02]  /*14230*/  LEA.HI.X.SX32 R21, R7, R11, 0x1, P4 ;  /* 0x0000000b07157211 */ /* 0x001fe400020f0eff */
[----:B------:R-:W3:Y:S01]  /*14240*/  LDL.LU R7, [R1+0x38c] ;  /* 0x00038c0001077983 */ /* 0x000ee20000300800 */
[----:B----4-:R-:W-:-:S05]  /*14250*/  LEA R3, P0, R19, R25, 0x1 ;  /* 0x0000001913037211 */ /* 0x010fca00078008ff */
[----:B------:R5:W-:Y:S04]  /*14260*/  STL [R1+0x4a8], R3 ;  /* 0x0004a80301007387 */ /* 0x000be80000100800 */
[----:B------:R0:W-:Y:S01]  /*14270*/  STL [R1+0x474], R21 ;  /* 0x0004741501007387 */ /* 0x0001e20000100800 */
[----:B-----5:R-:W-:Y:S02]  /*14280*/  LEA R3, P4, R4, R25, 0x1 ;  /* 0x0000001904037211 */ /* 0x020fe400078808ff */
[-C--:B0-----:R-:W-:Y:S02]  /*14290*/  LEA.HI.X.SX32 R21, R6, R11.reuse, 0x1, P6 ;  /* 0x0000000b06157211 */ /* 0x081fe400030f0eff */
[----:B------:R-:W4:Y:S04]  /*142a0*/  LDL.LU R6, [R1+0x388] ;  /* 0x0003880001067983 */ /* 0x000f280000300800 */
        /* <DEDUP_REMOVED lines=37> */
[----:B--2---:R-:W-:Y:S02]  /*14500*/  LEA R3, P6, R14, R25, 0x1 ;  /* 0x000000190e037211 */ /* 0x004fe400078c08ff */
[----:B0-----:R-:W-:Y:S02]  /*14510*/  LEA.HI.X.SX32 R21, R17, R11, 0x1, P5 ;  /* 0x0000000b11157211 */ /* 0x001fe400028f0eff */
[----:B------:R-:W2:Y:S04]  /*14520*/  LDL.LU R17, [R1+0x368] ;  /* 0x0003680001117983 */ /* 0x000ea80000300800 */
[----:B------:R0:W-:Y:S04]  /*14530*/  STL [R1+0x4f0], R3 ;  /* 0x0004f00301007387 */ /* 0x0001e80000100800 */
[----:B------:R1:W-:Y:S01]  /*14540*/  STL [R1+0x4bc], R21 ;  /* 0x0004bc1501007387 */ /* 0x0003e20000100800 */
[----:B0-----:R-:W-:-:S02]  /*14550*/  LEA R3, P5, R12, R25, 0x1 ;  /* 0x000000190c037211 */ /* 0x001fc400078a08ff */
[-C--:B-1----:R-:W-:Y:S02]  /*14560*/  LEA.HI.X.SX32 R21, R16, R11.reuse, 0x1, P3 ;  /* 0x0000000b10157211 */ /* 0x082fe400018f0eff */
        /* <DEDUP_REMOVED lines=11> */
[----:B------:R-:W-:Y:S04]  /*14620*/  STL [R1+0x508], R3 ;  /* 0x0005080301007387 */ /* 0x000fe80000100800 */
[----:B------:R0:W-:Y:S02]  /*14630*/  STL [R1+0x4d4], R21 ;  /* 0x0004d41501007387 */ /* 0x0001e40000100800 */
[----:B0-----:R-:W-:Y:S02]  /*14640*/  LEA.HI.X.SX32 R21, R9, R11, 0x1, P0 ;  /* 0x0000000b09157211 */ /* 0x001fe400000f0eff */
[----:B-----5:R-:W-:Y:S01]  /*14650*/  LEA R3, P1, R5, R25, 0x1 ;  /* 0x0000001905037211 */ /* 0x020fe200078208ff */
        /* <DEDUP_REMOVED lines=35> */
[----:B--2---:R-:W-:-:S05]  /*14890*/  LEA R3, P1, R17, R25, 0x1 ;  /* 0x0000001911037211 */ /* 0x004fca00078208ff */
[----:B------:R0:W-:Y:S04]  /*148a0*/  STL [R1+0x548], R3 ;  /* 0x0005480301007387 */ /* 0x0001e80000100800 */
[----:B------:R1:W-:Y:S01]  /*148b0*/  STL [R1+0x514], R21 ;  /* 0x0005141501007387 */ /* 0x0003e20000100800 */
[----:B0-----:R-:W-:Y:S02]  /*148c0*/  LEA R3, P0, R16, R25, 0x1 ;  /* 0x0000001910037211 */ /* 0x001fe400078008ff */
[----:B-1----:R-:W-:Y:S02]  /*148d0*/  LEA.HI.X.SX32 R21, R29, R11, 0x1, P4 ;  /* 0x0000000b1d157211 */ /* 0x002fe400020f0eff */
        /* <DEDUP_REMOVED lines=44> */
[----:B------:R-:W-:Y:S01]  /*14ba0*/  LEA R3, P6, R5, R25, 0x1 ;  /* 0x0000001905037211 */ /* 0x000fe200078c08ff */
        /* <DEDUP_REMOVED lines=71> */
[----:B------:R-:W-:Y:S04]  /*15020*/  STL [R1+0x608], R3 ;  /* 0x0006080301007387 */ /* 0x000fe80000100800 */
[----:B------:R0:W-:Y:S02]  /*15030*/  STL [R1+0x5d4], R21 ;  /* 0x0005d41501007387 */ /* 0x0001e40000100800 */
[----:B0-----:R-:W-:Y:S02]  /*15040*/  LEA.HI.X.SX32 R21, R8, R11, 0x1, P3 ;  /* 0x0000000b08157211 */ /* 0x001fe400018f0eff */
[----:B------:R-:W-:Y:S01]  /*15050*/  LEA R3, P5, R7, R25, 0x1 ;  /* 0x0000001907037211 */ /* 0x000fe200078a08ff */
[----:B------:R-:W2:Y:S04]  /*15060*/  LDL.LU R8, [R1+0x2d4] ;  /* 0x0002d40001087983 */ /* 0x000ea80000300800 */
[----:B------:R-:W-:Y:S04]  /*15070*/  STL [R1+0x610], R3 ;  /* 0x0006100301007387 */ /* 0x000fe80000100800 */
[----:B------:R0:W-:Y:S02]  /*15080*/  STL [R1+0x5dc], R21 ;  /* 0x0005dc1501007387 */ /* 0x0001e40000100800 */
[----:B0-----:R-:W-:-:S02]  /*15090*/  LEA.HI.X.SX32 R21, R10, R11, 0x1, P2 ;  /* 0x0000000b0a157211 */ /* 0x001fc400010f0eff */
[----:B------:R-:W-:Y:S01]  /*150a0*/  LEA R3, P3, R6, R25, 0x1 ;  /* 0x0000001906037211 */ /* 0x000fe200078608ff */
        /* <DEDUP_REMOVED lines=472> */
[----:B------:R0:W-:Y:S01]  /*16e30*/  STL [R1+0x8d4], R21 ;  /* 0x0008d41501007387 */ /* 0x0001e20000100800 */
[-C--:B------:R-:W-:Y:S02]  /*16e40*/  LEA.HI.X.SX32 R19, R19, R11.reuse, 0x1, P5 ;  /* 0x0000000b13137211 */ /* 0x080fe400028f0eff */
[----:B0-----:R-:W-:Y:S02]  /*16e50*/  LEA.HI.X.SX32 R21, R28, R11, 0x1, P6 ;  /* 0x0000000b1c157211 */ /* 0x001fe400030f0eff */
[-C--:B------:R-:W-:Y:S01]  /*16e60*/  LEA R3, P4, R8, R25.reuse, 0x1 ;  /* 0x0000001908037211 */ /* 0x080fe200078808ff */
[----:B------:R-:W2:Y:S04]  /*16e70*/  LDL.LU R28, [R1+0x12c] ;  /* 0x00012c00011c7983 */ /* 0x000ea80000300800 */
[----:B------:R-:W-:Y:S04]  /*16e80*/  STL [R1+0x910], R3 ;  /* 0x0009100301007387 */ /* 0x000fe80000100800 */
[----:B------:R0:W-:Y:S04]  /*16e90*/  STL [R1+0x8dc], R21 ;  /* 0x0008dc1501007387 */ /* 0x0001e80000100800 */
[----:B0-----:R-:W2:Y:S01]  /*16ea0*/  LDL.LU R21, [R1+0x128] ;  /* 0x0001280001157983 */ /* 0x001ea20000300800 */
[----:B------:R-:W-:-:S05]  /*16eb0*/  LEA R3, P6, R10, R25, 0x1 ;  /* 0x000000190a037211 */ /* 0x000fca00078c08ff */
[----:B------:R-:W-:Y:S04]  /*16ec0*/  STL [R1+0x918], R3 ;  /* 0x0009180301007387 */ /* 0x000fe80000100800 */
[----:B------:R0:W-:Y:S02]  /*16ed0*/  STL [R1+0x8e4], R19 ;  /* 0x0008e41301007387 */ /* 0x0001e40000100800 */
[-C--:B0-----:R-:W-:Y:S02]  /*16ee0*/  LEA.HI.X.SX32 R19, R4, R11.reuse, 0x1, P3 ;  /* 0x0000000b04137211 */ /* 0x081fe400018f0eff */
[----:B------:R-:W2:Y:S01]  /*16ef0*/  LDL.LU R4, [R1+0x124] ;  /* 0x0001240001047983 */ /* 0x000ea20000300800 */
[-C--:B------:R-:W-:Y:S02]  /*16f00*/  LEA.HI.X.SX32 R18, R18, R11.reuse, 0x1, P2 ;  /* 0x0000000b12127211 */ /* 0x080fe400010f0eff */
[----:B------:R-:W-:-:S02]  /*16f10*/  LEA.HI.X.SX32 R17, R17, R11, 0x1, P1 ;  /* 0x0000000b11117211 */ /* 0x000fc400008f0eff */
[----:B------:R-:W-:Y:S02]  /*16f20*/  LEA.HI.X.SX32 R16, R16, R11, 0x1, P0 ;  /* 0x0000000b10107211 */ /* 0x000fe400000f0eff */
[----:B---3--:R-:W-:-:S05]  /*16f30*/  LEA R3, P5, R9, R25, 0x1 ;  /* 0x0000001909037211 */ /* 0x008fca00078a08ff */
[----:B------:R-:W-:Y:S04]  /*16f40*/  STL [R1+0x920], R3 ;  /* 0x0009200301007387 */ /* 0x000fe80000100800 */
[----:B------:R0:W-:Y:S04]  /*16f50*/  STL [R1+0x8ec], R19 ;  /* 0x0008ec1301007387 */ /* 0x0001e80000100800 */
[----:B0-----:R-:W3:Y:S01]  /*16f60*/  LDL.LU R19, [R1+0x120] ;  /* 0x0001200001137983 */ /* 0x001ee20000300800 */
[----:B----4-:R-:W-:-:S05]  /*16f70*/  LEA R3, P3, R15, R25, 0x1 ;  /* 0x000000190f037211 */ /* 0x010fca00078608ff */
[----:B------:R-:W-:Y:S04]  /*16f80*/  STL [R1+0x928], R3 ;  /* 0x0009280301007387 */ /* 0x000fe80000100800 */
[----:B------:R0:W-:Y:S04]  /*16f90*/  STL [R1+0x8f4], R18 ;  /* 0x0008f41201007387 */ /* 0x0001e80000100800 */
[----:B0-----:R-:W4:Y:S01]  /*16fa0*/  LDL.LU R18, [R1+0x11c] ;  /* 0x00011c0001127983 */ /* 0x001f220000300800 */
[----:B-----5:R-:W-:-:S05]  /*16fb0*/  LEA R3, P2, R14, R25, 0x1 ;  /* 0x000000190e037211 */ /* 0x020fca00078408ff */
[----:B------:R-:W-:Y:S04]  /*16fc0*/  STL [R1+0x930], R3 ;  /* 0x0009300301007387 */ /* 0x000fe80000100800 */
[----:B------:R0:W-:Y:S04]  /*16fd0*/  STL [R1+0x8fc], R17 ;  /* 0x0008fc1101007387 */ /* 0x0001e80000100800 */
[----:B0-----:R-:W5:Y:S01]  /*16fe0*/  LDL.LU R17, [R1+0x118] ;  /* 0x0001180001117983 */ /* 0x001f620000300800 */
[----:B------:R-:W-:-:S05]  /*16ff0*/  LEA R3, P1, R12, R25, 0x1 ;  /* 0x000000190c037211 */ /* 0x000fca00078208ff */
[----:B------:R-:W-:Y:S04]  /*17000*/  STL [R1+0x938], R3 ;  /* 0x0009380301007387 */ /* 0x000fe80000100800 */
[----:B------:R0:W-:Y:S01]  /*17010*/  STL [R1+0x904], R16 ;  /* 0x0009041001007387 */ /* 0x0001e20000100800 */
[----:B------:R-:W-:-:S03]  /*17020*/  LEA.HI.X.SX32 R8, R8, R11, 0x1, P4 ;  /* 0x0000000b08087211 */ /* 0x000fc600020f0eff */
        /* <DEDUP_REMOVED lines=11> */
[----:B------:R-:W-:Y:S02]  /*170e0*/  LEA R3, P6, R5, R25, 0x1 ;  /* 0x0000001905037211 */ /* 0x000fe400078c08ff */
[----:B------:R-:W-:-:S03]  /*170f0*/  LEA.HI.X.SX32 R15, R15, R11, 0x1, P3 ;  /* 0x0000000b0f0f7211 */ /* 0x000fc600018f0eff */
        /* <DEDUP_REMOVED lines=10> */
[----:B------:R0:W-:Y:S04]  /*171a0*/  STL [R1+0x92c], R14 ;  /* 0x00092c0e01007387 */ /* 0x0001e80000100800 */
[----:B0-----:R-:W5:Y:S01]  /*171b0*/  LDL.LU R14, [R1+0xf4] ;  /* 0x0000f400010e7983 */ /* 0x001f620000300800 */
[----:B------:R-:W-:Y:S02]  /*171c0*/  LEA.HI.X.SX32 R12, R12, R11, 0x1, P1 ;  /* 0x0000000b0c0c7211 */ /* 0x000fe400008f0eff */
[----:B--2---:R-:W-:-:S02]  /*171d0*/  LEA R3, P2, R28, R25, 0x1 ;  /* 0x000000191c037211 */ /* 0x004fc400078408ff */
[----:B------:R-:W-:-:S03]  /*171e0*/  LEA.HI.X.SX32 R7, R7, R11, 0x1, P0 ;  /* 0x0000000b07077211 */ /* 0x000fc600000f0eff */
[----:B------:R0:W-:Y:S04]  /*171f0*/  STL [R1+0x968], R3 ;  /* 0x0009680301007387 */ /* 0x0001e80000100800 */
[----:B------:R1:W-:Y:S01]  /*17200*/  STL [R1+0x934], R12 ;  /* 0x0009340c01007387 */ /* 0x0003e20000100800 */
[----:B0-----:R-:W-:-:S03]  /*17210*/  LEA R3, P1, R21, R25, 0x1 ;  /* 0x0000001915037211 */ /* 0x001fc600078208ff */
[----:B-1----:R-:W2:Y:S04]  /*17220*/  LDL.LU R12, [R1+0xf0] ;  /* 0x0000f000010c7983 */ /* 0x002ea80000300800 */
[----:B------:R-:W-:Y:S04]  /*17230*/  STL [R1+0x970], R3 ;  /* 0x0009700301007387 */ /* 0x000fe80000100800 */
[----:B------:R0:W-:Y:S01]  /*17240*/  STL [R1+0x93c], R7 ;  /* 0x00093c0701007387 */ /* 0x0001e20000100800 */
[----:B------:R-:W-:-:S03]  /*17250*/  LEA.HI.X.SX32 R6, R6, R11, 0x1, P4 ;  /* 0x0000000b06067211 */ /* 0x000fc600020f0eff */
[----:B0-----:R-:W2:Y:S01]  /*17260*/  LDL.LU R7, [R1+0xe8] ;  /* 0x0000e80001077983 */ /* 0x001ea20000300800 */
[----:B------:R-:W-:-:S05]  /*17270*/  LEA R3, P0, R4, R25, 0x1 ;  /* 0x0000001904037211 */ /* 0x000fca00078008ff */
[----:B------:R-:W-:Y:S04]  /*17280*/  STL [R1+0x978], R3 ;  /* 0x0009780301007387 */ /* 0x000fe80000100800 */
[----:B------:R0:W-:Y:S04]  /*17290*/  STL [R1+0x944], R6 ;  /* 0x0009440601007387 */ /* 0x0001e80000100800 */
[----:B0-----:R-:W2:Y:S01]  /*172a0*/  LDL.LU R6, [R1+0xe4] ;  /* 0x0000e40001067983 */ /* 0x001ea20000300800 */
[----:B------:R-:W-:Y:S02]  /*172b0*/  LEA.HI.X.SX32 R22, R5, R11, 0x1, P6 ;  /* 0x0000000b05167211 */ /* 0x000fe400030f0eff */
[----:B---3--:R-:W-:-:S05]  /*172c0*/  LEA R3, P4, R19, R25, 0x1 ;  /* 0x0000001913037211 */ /* 0x008fca00078808ff */
[----:B------:R-:W-:Y:S04]  /*172d0*/  STL [R1+0x980], R3 ;  /* 0x0009800301007387 */ /* 0x000fe80000100800 */
[----:B------:R-:W3:Y:S04]  /*172e0*/  LDL.LU R5, [R1+0xe0] ;  /* 0x0000e00001057983 */ /* 0x000ee80000300800 */
[----:B------:R0:W-:Y:S02]  /*172f0*/  STL [R1+0x94c], R22 ;  /* 0x00094c1601007387 */ /* 0x0001e40000100800 */
[----:B0-----:R-:W-:-:S02]  /*17300*/  LEA.HI.X.SX32 R22, R27, R11, 0x1, P5 ;  /* 0x0000000b1b167211 */ /* 0x001fc400028f0eff */
[----:B----4-:R-:W-:-:S05]  /*17310*/  LEA R3, P6, R18, R25, 0x1 ;  /* 0x0000001912037211 */ /* 0x010fca00078c08ff */
[----:B------:R5:W-:Y:S04]  /*17320*/  STL [R1+0x988], R3 ;  /* 0x0009880301007387 */ /* 0x000be80000100800 */
[----:B------:R-:W4:Y:S04]  /*17330*/  LDL.LU R27, [R1+0xd8] ;  /* 0x0000d800011b7983 */ /* 0x000f280000300800 */
[----:B------:R0:W-:Y:S01]  /*17340*/  STL [R1+0x954], R22 ;  /* 0x0009541601007387 */ /* 0x0001e20000100800 */
[----:B-----5:R-:W-:Y:S02]  /*17350*/  LEA R3, P5, R17, R25, 0x1 ;  /* 0x0000001911037211 */ /* 0x020fe400078a08ff */
[----:B0-----:R-:W-:-:S03]  /*17360*/  LEA.HI.X.SX32 R22, R29, R11, 0x1, P3 ;  /* 0x0000000b1d167211 */ /* 0x001fc600018f0eff */
[----:B------:R0:W-:Y:S04]  /*17370*/  STL [R1+0x990], R3 ;  /* 0x0009900301007387 */ /* 0x0001e80000100800 */
[----:B------:R-:W5:Y:S04]  /*17380*/  LDL.LU R29, [R1+0xd4] ;  /* 0x0000d400011d7983 */ /* 0x000f680000300800 */
[----:B------:R1:W-:Y:S01]  /*17390*/  STL [R1+0x95c], R22 ;  /* 0x00095c1601007387 */ /* 0x0003e20000100800 */
[----:B0-----:R-:W-:Y:S02]  /*173a0*/  LEA R3, P3, R16, R25, 0x1 ;  /* 0x0000001910037211 */ /* 0x001fe400078608ff */
[----:B-1----:R-:W-:-:S03]  /*173b0*/  LEA.HI.X.SX32 R22, R28, R11, 0x1, P2 ;  /* 0x0000000b1c167211 */ /* 0x002fc600010f0eff */
[----:B------:R0:W-:Y:S04]  /*173c0*/  STL [R1+0x998], R3 ;  /* 0x0009980301007387 */ /* 0x0001e80000100800 */
[----:B------:R-:W5:Y:S04]  /*173d0*/  LDL.LU R28, [R1+0xd0] ;  /* 0x0000d000011c7983 */ /* 0x000f680000300800 */
[----:B------:R1:W-:Y:S01]  /*173e0*/  STL [R1+0x964], R22 ;  /* 0x0009641601007387 */ /* 0x0003e20000100800 */
[----:B0-----:R-:W-:Y:S02]  /*173f0*/  LEA R3, P2, R8, R25, 0x1 ;  /* 0x0000001908037211 */ /* 0x001fe400078408ff */
[----:B-1----:R-:W-:-:S03]  /*17400*/  LEA.HI.X.SX32 R22, R21, R11, 0x1, P1 ;  /* 0x0000000b15167211 */ /* 0x002fc600008f0eff */
[----:B------:R0:W-:Y:S04]  /*17410*/  STL [R1+0x9a0], R3 ;  /* 0x0009a00301007387 */ /* 0x0001e80000100800 */
[----:B------:R1:W-:Y:S01]  /*17420*/  STL [R1+0x96c], R22 ;  /* 0x00096c1601007387 */ /* 0x0003e20000100800 */
[----:B0-----:R-:W-:-:S03]  /*17430*/  LEA.HI.X.SX32 R3, R4, R11, 0x1, P0 ;  /* 0x0000000b04037211 */ /* 0x001fc600000f0eff */
[----:B------:R-:W5:Y:S01]  /*17440*/  LDL.LU R4, [R1+0xcc] ;  /* 0x0000cc0001047983 */ /* 0x000f620000300800 */
[----:B------:R-:W-:-:S05]  /*17450*/  LEA R21, P1, R10, R25, 0x1 ;  /* 0x000000190a157211 */ /* 0x000fca00078208ff */
[----:B------:R-:W-:Y:S04]  /*17460*/  STL [R1+0x9a8], R21 ;  /* 0x0009a81501007387 */ /* 0x000fe80000100800 */
[----:B------:R0:W-:Y:S04]  /*17470*/  STL [R1+0x974], R3 ;  /* 0x0009740301007387 */ /* 0x0001e80000100800 */
[----:B-1----:R-:W5:Y:S01]  /*17480*/  LDL.LU R22, [R1+0xc8] ;  /* 0x0000c80001167983 */ /* 0x002f620000300800 */
[----:B0-----:R-:W-:Y:S02]  /*17490*/  LEA.HI.X.SX32 R3, R19, R11, 0x1, P4 ;  /* 0x0000000b13037211 */ /* 0x001fe400020f0eff */
[----:B------:R-:W-:-:S05]  /*174a0*/  LEA R21, P0, R9, R25, 0x1 ;  /* 0x0000001909157211 */ /* 0x000fca00078008ff */
[----:B------:R0:W-:Y:S04]  /*174b0*/  STL [R1+0x9b0], R21 ;  /* 0x0009b01501007387 */ /* 0x0001e80000100800 */
[----:B------:R1:W-:Y:S04]  /*174c0*/  STL [R1+0x97c], R3 ;  /* 0x00097c0301007387 */ /* 0x0003e80000100800 */
[----:B0-----:R-:W5:Y:S01]  /*174d0*/  LDL.LU R21, [R1+0xc4] ;  /* 0x0000c40001157983 */ /* 0x001f620000300800 */
[----:B-1----:R-:W-:Y:S02]  /*174e0*/  LEA.HI.X.SX32 R3, R18, R11, 0x1, P6 ;  /* 0x0000000b12037211 */ /* 0x002fe400030f0eff */
        /* <DEDUP_REMOVED lines=10> */
[----:B--2---:R-:W-:-:S05]  /*17590*/  LEA R17, P5, R12, R25, 0x1 ;  /* 0x000000190c117211 */ /* 0x004fca00078a08ff */
[----:B------:R0:W-:Y:S04]  /*175a0*/  STL [R1+0x9c8], R17 ;  /* 0x0009c81101007387 */ /* 0x0001e80000100800 */
[----:B------:R1:W-:Y:S01]  /*175b0*/  STL [R1+0x994], R3 ;  /* 0x0009940301007387 */ /* 0x0003e20000100800 */
[----:B------:R-:W-:Y:S02]  /*175c0*/  LEA.HI.X.SX32 R8, R8, R11, 0x1, P2 ;  /* 0x0000000b08087211 */ /* 0x000fe400010f0eff */
[----:B------:R-:W-:-:S05]  /*175d0*/  LEA R16, P3, R7, R25, 0x1 ;  /* 0x0000001907107211 */ /* 0x000fca00078608ff */
[----:B------:R2:W-:Y:S04]  /*175e0*/  STL [R1+0x9d0], R16 ;  /* 0x0009d01001007387 */ /* 0x0005e80000100800 */
[----:B0-----:R-:W5:Y:S04]  /*175f0*/  LDL.LU R17, [R1+0xb8] ;  /* 0x0000b80001117983 */ /* 0x001f680000300800 */
[----:B------:R0:W-:Y:S01]  /*17600*/  STL [R1+0x99c], R8 ;  /* 0x00099c0801007387 */ /* 0x0001e20000100800 */
[----:B-1----:R-:W-:-:S05]  /*17610*/  LEA R3, P2, R6, R25, 0x1 ;  /* 0x0000001906037211 */ /* 0x002fca00078408ff */
[----:B------:R3:W-:Y:S04]  /*17620*/  STL [R1+0x9d8], R3 ;  /* 0x0009d80301007387 */ /* 0x0007e80000100800 */
[----:B--2---:R-:W2:Y:S01]  /*17630*/  LDL.LU R16, [R1+0xb4] ;  /* 0x0000b40001107983 */ /* 0x004ea20000300800 */
[----:B0-----:R-:W-:-:S05]  /*17640*/  LEA.HI.X.SX32 R8, R10, R11, 0x1, P1 ;  /* 0x0000000b0a087211 */ /* 0x001fca00008f0eff */
[----:B------:R0:W-:Y:S01]  /*17650*/  STL [R1+0x9a4], R8 ;  /* 0x0009a40801007387 */ /* 0x0001e20000100800 */
[-C--:B------:R-:W-:Y:S02]  /*17660*/  LEA.HI.X.SX32 R9, R9, R11.reuse, 0x1, P0 ;  /* 0x0000000b09097211 */ /* 0x080fe400000f0eff */
[----:B------:R-:W-:Y:S02]  /*17670*/  LEA.HI.X.SX32 R14, R14, R11, 0x1, P6 ;  /* 0x0000000b0e0e7211 */ /* 0x000fe400030f0eff */
[----:B---3--:R-:W-:-:S05]  /*17680*/  LEA R3, P1, R5, R25, 0x1 ;  /* 0x0000001905037211 */ /* 0x008fca00078208ff */
[----:B------:R-:W-:Y:S04]  /*17690*/  STL [R1+0x9e0], R3 ;  /* 0x0009e00301007387 */ /* 0x000fe80000100800 */
[----:B0-----:R-:W3:Y:S04]  /*176a0*/  LDL.LU R8, [R1+0xb0] ;  /* 0x0000b00001087983 */ /* 0x001ee80000300800 */
[----:B------:R0:W-:Y:S02]  /*176b0*/  STL [R1+0x9ac], R9 ;  /* 0x0009ac0901007387 */ /* 0x0001e40000100800 */
[----:B0-----:R-:W-:-:S02]  /*176c0*/  LEA.HI.X.SX32 R9, R15, R11, 0x1, P4 ;  /* 0x0000000b0f097211 */ /* 0x001fc400020f0eff */
[----:B----4-:R-:W-:-:S05]  /*176d0*/  LEA R3, P0, R27, R25, 0x1 ;  /* 0x000000191b037211 */ /* 0x010fca00078008ff */
[----:B------:R5:W-:Y:S04]  /*176e0*/  STL [R1+0x9e8], R3 ;  /* 0x0009e80301007387 */ /* 0x000be80000100800 */
[----:B------:R-:W4:Y:S04]  /*176f0*/  LDL.LU R10, [R1+0xa8] ;  /* 0x0000a800010a7983 */ /* 0x000f280000300800 */
[----:B------:R0:W-:Y:S01]  /*17700*/  STL [R1+0x9b4], R9 ;  /* 0x0009b40901007387 */ /* 0x0001e20000100800 */
[----:B-----5:R-:W-:-:S05]  /*17710*/  LEA R3, P4, R29, R25, 0x1 ;  /* 0x000000191d037211 */ /* 0x020fca00078808ff */
[----:B------:R1:W-:Y:S04]  /*17720*/  STL [R1+0x9f0], R3 ;  /* 0x0009f00301007387 */ /* 0x0003e80000100800 */
[----:B0-----:R-:W5:Y:S04]  /*17730*/  LDL.LU R9, [R1+0xa0] ;  /* 0x0000a00001097983 */ /* 0x001f680000300800 */
[----:B------:R0:W-:Y:S01]  /*17740*/  STL [R1+0x9bc], R14 ;  /* 0x0009bc0e01007387 */ /* 0x0001e20000100800 */
[----:B-1----:R-:W-:-:S05]  /*17750*/  LEA R3, P6, R28, R25, 0x1 ;  /* 0x000000191c037211 */ /* 0x002fca00078c08ff */
[----:B------:R1:W-:Y:S04]  /*17760*/  STL [R1+0x9f8], R3 ;  /* 0x0009f80301007387 */ /* 0x0003e80000100800 */
[----:B------:R-:W5:Y:S01]  /*17770*/  LDL.LU R15, [R1+0x9c] ;  /* 0x00009c00010f7983 */ /* 0x000f620000300800 */
[-C--:B------:R-:W-:Y:S02]  /*17780*/  LEA.HI.X.SX32 R12, R12, R11.reuse, 0x1, P5 ;  /* 0x0000000b0c0c7211 */ /* 0x080fe400028f0eff */
[----:B------:R-:W-:-:S03]  /*17790*/  LEA.HI.X.SX32 R7, R7, R11, 0x1, P3 ;  /* 0x0000000b07077211 */ /* 0x000fc600018f0eff */
[----:B------:R1:W-:Y:S04]  /*177a0*/  STL [R1+0x9c4], R12 ;  /* 0x0009c40c01007387 */ /* 0x0003e80000100800 */
[----:B0-----:R-:W5:Y:S01]  /*177b0*/  LDL.LU R14, [R1+0x98] ;  /* 0x00009800010e7983 */ /* 0x001f620000300800 */
[----:B-1----:R-:W-:-:S05]  /*177c0*/  LEA R3, P5, R4, R25, 0x1 ;  /* 0x0000001904037211 */ /* 0x002fca00078a08ff */
[----:B------:R0:W-:Y:S04]  /*177d0*/  STL [R1+0xa00], R3 ;  /* 0x000a000301007387 */ /* 0x0001e80000100800 */
[----:B------:R1:W-:Y:S04]  /*177e0*/  STL [R1+0x9cc], R7 ;  /* 0x0009cc0701007387 */ /* 0x0003e80000100800 */
[----:B------:R-:W5:Y:S01]  /*177f0*/  LDL.LU R12, [R1+0x94] ;  /* 0x00009400010c7983 */ /* 0x000f620000300800 */
[----:B------:R-:W-:Y:S02]  /*17800*/  LEA.HI.X.SX32 R6, R6, R11, 0x1, P2 ;  /* 0x0000000b06067211 */ /* 0x000fe400010f0eff */
[----:B0-----:R-:W-:-:S05]  /*17810*/  LEA R3, P3, R22, R25, 0x1 ;  /* 0x0000001916037211 */ /* 0x001fca00078608ff */
[----:B------:R-:W-:Y:S04]  /*17820*/  STL [R1+0xa08], R3 ;  /* 0x000a080301007387 */ /* 0x000fe80000100800 */
[----:B------:R0:W-:Y:S04]  /*17830*/  STL [R1+0x9d4], R6 ;  /* 0x0009d40601007387 */ /* 0x0001e80000100800 */
[----:B-1----:R-:W5:Y:S01]  /*17840*/  LDL.LU R7, [R1+0x90] ;  /* 0x0000900001077983 */ /* 0x002f620000300800 */
[----:B0-----:R-:W-:Y:S02]  /*17850*/  LEA.HI.X.SX32 R6, R5, R11, 0x1, P1 ;  /* 0x0000000b05067211 */ /* 0x001fe400008f0eff */
[----:B------:R-:W-:-:S05]  /*17860*/  LEA R3, P2, R21, R25, 0x1 ;  /* 0x0000001915037211 */ /* 0x000fca00078408ff */
        /* <DEDUP_REMOVED lines=10> */
[----:B------:R-:W-:Y:S04]  /*17910*/  STL [R1+0xa20], R3 ;  /* 0x000a200301007387 */ /* 0x000fe80000100800 */
[----:B------:R-:W5:Y:S04]  /*17920*/  LDL.LU R29, [R1+0x84] ;  /* 0x00008400011d7983 */ /* 0x000f680000300800 */
        /* <DEDUP_REMOVED lines=10> */
[----:B------:R0:W-:Y:S04]  /*179d0*/  STL [R1+0x9fc], R6 ;  /* 0x0009fc0601007387 */ /* 0x0001e80000100800 */
[----:B0-----:R-:W2:Y:S01]  /*179e0*/  LDL.LU R6, [R1+0x74] ;  /* 0x0000740001067983 */ /* 0x001ea20000300800 */
[-C--:B------:R-:W-:Y:S02]  /*179f0*/  LEA.HI.X.SX32 R23, R22, R11.reuse, 0x1, P3 ;  /* 0x0000000b16177211 */ /* 0x080fe400018f0eff */
[----:B------:R-:W-:-:S02]  /*17a00*/  LEA.HI.X.SX32 R19, R19, R11, 0x1, P1 ;  /* 0x0000000b13137211 */ /* 0x000fc400008f0eff */
[----:B---3--:R-:W-:-:S05]  /*17a10*/  LEA R3, P5, R8, R25, 0x1 ;  /* 0x0000001908037211 */ /* 0x008fca00078a08ff */
[----:B------:R0:W-:Y:S04]  /*17a20*/  STL [R1+0xa38], R3 ;  /* 0x000a380301007387 */ /* 0x0001e80000100800 */
[----:B------:R1:W-:Y:S04]  /*17a30*/  STL [R1+0xa04], R23 ;  /* 0x000a041701007387 */ /* 0x0003e80000100800 */
[----:B------:R-:W3:Y:S01]  /*17a40*/  LDL.LU R26, [R1+0x70] ;  /* 0x00007000011a7983 */ /* 0x000ee20000300800 */
[----:B0-----:R-:W-:Y:S02]  /*17a50*/  LEA.HI.X.SX32 R3, R21, R11, 0x1, P2 ;  /* 0x0000000b15037211 */ /* 0x001fe400010f0eff */
[----:B----4-:R-:W-:-:S05]  /*17a60*/  LEA R22, P3, R10, R25, 0x1 ;  /* 0x000000190a167211 */ /* 0x010fca00078608ff */
[----:B------:R-:W-:Y:S04]  /*17a70*/  STL [R1+0xa40], R22 ;  /* 0x000a401601007387 */ /* 0x000fe80000100800 */
[----:B------:R0:W-:Y:S01]  /*17a80*/  STL [R1+0xa0c], R3 ;  /* 0x000a0c0301007387 */ /* 0x0001e20000100800 */
[----:B-----5:R-:W-:-:S05]  /*17a90*/  LEA R21, P2, R9, R25, 0x1 ;  /* 0x0000001909157211 */ /* 0x020fca00078408ff */
[----:B------:R-:W-:Y:S04]  /*17aa0*/  STL [R1+0xa48], R21 ;  /* 0x000a481501007387 */ /* 0x000fe80000100800 */
[----:B-1----:R-:W4:Y:S04]  /*17ab0*/  LDL.LU R23, [R1+0x6c] ;  /* 0x00006c0001177983 */ /* 0x002f280000300800 */
[----:B------:R1:W-:Y:S01]  /*17ac0*/  STL [R1+0xa14], R19 ;  /* 0x000a141301007387 */ /* 0x0003e20000100800 */
[----:B0-----:R-:W-:Y:S02]  /*17ad0*/  LEA R3, P1, R15, R25, 0x1 ;  /* 0x000000190f037211 */ /* 0x001fe400078208ff */
[----:B-1----:R-:W-:-:S03]  /*17ae0*/  LEA.HI.X.SX32 R19, R18, R11, 0x1, P0 ;  /* 0x0000000b12137211 */ /* 0x002fc600000f0eff */
[----:B------:R0:W-:Y:S04]  /*17af0*/  STL [R1+0xa50], R3 ;  /* 0x000a500301007387 */ /* 0x0001e80000100800 */
[----:B------:R-:W-:Y:S04]  /*17b00*/  STL [R1+0xa1c], R19 ;  /* 0x000a1c1301007387 */ /* 0x000fe80000100800 */
[----:B------:R-:W5:Y:S01]  /*17b10*/  LDL.LU R22, [R1+0x64] ;  /* 0x0000640001167983 */ /* 0x000f620000300800 */
[----:B------:R-:W-:Y:S02]  /*17b20*/  LEA R18, P0, R14, R25, 0x1 ;  /* 0x000000190e127211 */ /* 0x000fe400078008ff */
[----:B0-----:R-:W-:-:S03]  /*17b30*/  LEA.HI.X.SX32 R3, R17, R11, 0x1, P4 ;  /* 0x0000000b11037211 */ /* 0x001fc600020f0eff */
[----:B------:R-:W-:Y:S04]  /*17b40*/  STL [R1+0xa58], R18 ;  /* 0x000a581201007387 */ /* 0x000fe80000100800 */
[----:B------:R0:W-:Y:S01]  /*17b50*/  STL [R1+0xa24], R3 ;  /* 0x000a240301007387 */ /* 0x0001e20000100800 */
[----:B------:R-:W-:Y:S02]  /*17b60*/  LEA.HI.X.SX32 R16, R16, R11, 0x1, P6 ;  /* 0x0000000b10107211 */ /* 0x000fe400030f0eff */
[----:B------:R-:W-:-:S05]  /*17b70*/  LEA R17, P4, R12, R25, 0x1 ;  /* 0x000000190c117211 */ /* 0x000fca00078808ff */
[----:B------:R-:W-:Y:S04]  /*17b80*/  STL [R1+0xa60], R17 ;  /* 0x000a601101007387 */ /* 0x000fe80000100800 */
[----:B------:R-:W5:Y:S04]  /*17b90*/  LDL.LU R21, [R1+0x5c] ;  /* 0x00005c0001157983 */ /* 0x000f680000300800 */
[----:B------:R1:W-:Y:S01]  /*17ba0*/  STL [R1+0xa2c], R16 ;  /* 0x000a2c1001007387 */ /* 0x0003e20000100800 */
[----:B0-----:R-:W-:Y:S02]  /*17bb0*/  LEA R3, P6, R7, R25, 0x1 ;  /* 0x0000001907037211 */ /* 0x001fe400078c08ff */
[----:B-1----:R-:W-:-:S03]  /*17bc0*/  LEA.HI.X.SX32 R16, R8, R11, 0x1, P5 ;  /* 0x0000000b08107211 */ /* 0x002fc600028f0eff */
[----:B------:R0:W-:Y:S04]  /*17bd0*/  STL [R1+0xa68], R3 ;  /* 0x000a680301007387 */ /* 0x0001e80000100800 */
[----:B------:R-:W-:Y:S04]  /*17be0*/  STL [R1+0xa34], R16 ;  /* 0x000a341001007387 */ /* 0x000fe80000100800 */
[----:B------:R-:W5:Y:S01]  /*17bf0*/  LDL.LU R19, [R1+0x58] ;  /* 0x0000580001137983 */ /* 0x000f620000300800 */
[----:B0-----:R-:W-:Y:S02]  /*17c00*/  LEA.HI.X.SX32 R3, R10, R11, 0x1, P3 ;  /* 0x0000000b0a037211 */ /* 0x001fe400018f0eff */
[----:B------:R-:W-:-:S05]  /*17c10*/  LEA R8, P5, R5, R25, 0x1 ;  /* 0x0000001905087211 */ /* 0x000fca00078a08ff */
[----:B------:R0:W-:Y:S04]  /*17c20*/  STL [R1+0xa70], R8 ;  /* 0x000a700801007387 */ /* 0x0001e80000100800 */
[----:B------:R1:W-:Y:S01]  /*17c30*/  STL [R1+0xa3c], R3 ;  /* 0x000a3c0301007387 */ /* 0x0003e20000100800 */
[----:B------:R-:W-:-:S05]  /*17c40*/  LEA R10, P3, R27, R25, 0x1 ;  /* 0x000000191b0a7211 */ /* 0x000fca00078608ff */
[----:B------:R-:W-:Y:S04]  /*17c50*/  STL [R1+0xa78], R10 ;  /* 0x000a780a01007387 */ /* 0x000fe80000100800 */
[----:B------:R-:W5:Y:S01]  /*17c60*/  LDL.LU R18, [R1+0x54] ;  /* 0x0000540001127983 */ /* 0x000f620000300800 */
[-C--:B0-----:R-:W-:Y:S02]  /*17c70*/  LEA.HI.X.SX32 R8, R9, R11.reuse, 0x1, P2 ;  /* 0x0000000b09087211 */ /* 0x081fe400010f0eff */
[----:B------:R-:W-:-:S03]  /*17c80*/  LEA.HI.X.SX32 R9, R15, R11, 0x1, P1 ;  /* 0x0000000b0f097211 */ /* 0x000fc600008f0eff */
[----:B------:R-:W-:Y:S01]  /*17c90*/  STL [R1+0xa44], R8 ;  /* 0x000a440801007387 */ /* 0x000fe20000100800 */
[----:B-1----:R-:W-:-:S05]  /*17ca0*/  LEA R3, P2, R29, R25, 0x1 ;  /* 0x000000191d037211 */ /* 0x002fca00078408ff */
[----:B------:R0:W-:Y:S04]  /*17cb0*/  STL [R1+0xa80], R3 ;  /* 0x000a800301007387 */ /* 0x0001e80000100800 */
[----:B------:R-:W-:Y:S04]  /*17cc0*/  STL [R1+0xa4c], R9 ;  /* 0x000a4c0901007387 */ /* 0x000fe80000100800 */
[----:B------:R-:W5:Y:S01]  /*17cd0*/  LDL.LU R17, [R1+0x50] ;  /* 0x0000500001117983 */ /* 0x000f620000300800 */
[----:B0-----:R-:W-:Y:S02]  /*17ce0*/  LEA.HI.X.SX32 R3, R14, R11, 0x1, P0 ;  /* 0x0000000b0e037211 */ /* 0x001fe400000f0eff */
[----:B------:R-:W-:-:S05]  /*17cf0*/  LEA R8, P1, R28, R25, 0x1 ;  /* 0x000000191c087211 */ /* 0x000fca00078208ff */
[----:B------:R-:W-:Y:S04]  /*17d00*/  STL [R1+0xa88], R8 ;  /* 0x000a880801007387 */ /* 0x000fe80000100800 */
[----:B------:R0:W-:Y:S02]  /*17d10*/  STL [R1+0xa54], R3 ;  /* 0x000a540301007387 */ /* 0x0001e40000100800 */
[----:B0-----:R-:W-:Y:S02]  /*17d20*/  LEA.HI.X.SX32 R3, R12, R11, 0x1, P4 ;  /* 0x0000000b0c037211 */ /* 0x001fe400020f0eff */
[----:B------:R-:W-:-:S05]  /*17d30*/  LEA R9, P0, R4, R25, 0x1 ;  /* 0x0000001904097211 */ /* 0x000fca00078008ff */
[----:B------:R-:W-:Y:S04]  /*17d40*/  STL [R1+0xa90], R9 ;  /* 0x000a900901007387 */ /* 0x000fe80000100800 */
[----:B------:R-:W5:Y:S04]  /*17d50*/  LDL.LU R16, [R1+0x4c] ;  /* 0x00004c0001107983 */ /* 0x000f680000300800 */
[----:B------:R0:W-:Y:S01]  /*17d60*/  STL [R1+0xa5c], R3 ;  /* 0x000a5c0301007387 */ /* 0x0001e20000100800 */
[----:B--2---:R-:W-:-:S05]  /*17d70*/  LEA R8, P4, R6, R25, 0x1 ;  /* 0x0000001906087211 */ /* 0x004fca00078808ff */
[----:B------:R1:W-:Y:S01]  /*17d80*/  STL [R1+0xa98], R8 ;  /* 0x000a980801007387 */ /* 0x0003e20000100800 */
[----:B0-----:R-:W-:-:S03]  /*17d90*/  LEA.HI.X.SX32 R3, R7, R11, 0x1, P6 ;  /* 0x0000000b07037211 */ /* 0x001fc600030f0eff */
[----:B-1----:R-:W2:Y:S04]  /*17da0*/  LDL.LU R8, [R1+0x44] ;  /* 0x0000440001087983 */ /* 0x002ea80000300800 */
[----:B------:R0:W-:Y:S04]  /*17db0*/  STL [R1+0xa64], R3 ;  /* 0x000a640301007387 */ /* 0x0001e80000100800 */
[----:B------:R-:W2:Y:S01]  /*17dc0*/  LDL.LU R10, [R1+0x40] ;  /* 0x00004000010a7983 */ /* 0x000ea20000300800 */
[----:B0-----:R-:W-:Y:S02]  /*17dd0*/  LEA.HI.X.SX32 R3, R5, R11, 0x1, P5 ;  /* 0x0000000b05037211 */ /* 0x001fe400028f0eff */
[----:B---3--:R-:W-:-:S05]  /*17de0*/  LEA R7, P6, R26, R25, 0x1 ;  /* 0x000000191a077211 */ /* 0x008fca00078c08ff */
[----:B------:R-:W-:Y:S04]  /*17df0*/  STL [R1+0xaa0], R7 ;  /* 0x000aa00701007387 */ /* 0x000fe80000100800 */
[----:B------:R-:W3:Y:S04]  /*17e00*/  LDL.LU R9, [R1+0x3c] ;  /* 0x00003c0001097983 */ /* 0x000ee80000300800 */
[----:B------:R0:W-:Y:S04]  /*17e10*/  STL [R1+0xa6c], R3 ;  /* 0x000a6c0301007387 */ /* 0x0001e80000100800 */
[----:B------:R-:W3:Y:S01]  /*17e20*/  LDL.LU R15, [R1+0x38] ;  /* 0x00003800010f7983 */ /* 0x000ee20000300800 */
[----:B0-----:R-:W-:-:S02]  /*17e30*/  LEA.HI.X.SX32 R3, R27, R11, 0x1, P3 ;  /* 0x0000000b1b037211 */ /* 0x001fc400018f0eff */
[----:B----4-:R-:W-:-:S05]  /*17e40*/  LEA R5, P5, R23, R25, 0x1 ;  /* 0x0000001917057211 */ /* 0x010fca00078a08ff */
[----:B------:R5:W-:Y:S04]  /*17e50*/  STL [R1+0xaa8], R5 ;  /* 0x000aa80501007387 */ /* 0x000be80000100800 */
[----:B------:R-:W4:Y:S04]  /*17e60*/  LDL.LU R14, [R1+0x34] ;  /* 0x00003400010e7983 */ /* 0x000f280000300800 */
[----:B------:R0:W-:Y:S04]  /*17e70*/  STL [R1+0xa74], R3 ;  /* 0x000a740301007387 */ /* 0x0001e80000100800 */
[----:B------:R-:W4:Y:S01]  /*17e80*/  LDL.LU R12, [R1+0x30] ;  /* 0x00003000010c7983 */ /* 0x000f220000300800 */
[----:B-----5:R-:W-:-:S02]  /*17e90*/  LEA R5, P3, R22, R25, 0x1 ;  /* 0x0000001916057211 */ /* 0x020fc400078608ff */
[----:B0-----:R-:W-:-:S03]  /*17ea0*/  LEA.HI.X.SX32 R3, R29, R11, 0x1, P2 ;  /* 0x0000000b1d037211 */ /* 0x001fc600010f0eff */
[----:B------:R0:W-:Y:S04]  /*17eb0*/  STL [R1+0xab0], R5 ;  /* 0x000ab00501007387 */ /* 0x0001e80000100800 */
[----:B0-----:R-:W5:Y:S04]  /*17ec0*/  LDL.LU R5, [R1+0x2c] ;  /* 0x00002c0001057983 */ /* 0x001f680000300800 */
[----:B------:R0:W-:Y:S04]  /*17ed0*/  STL [R1+0xa7c], R3 ;  /* 0x000a7c0301007387 */ /* 0x0001e80000100800 */
[----:B------:R-:W5:Y:S01]  /*17ee0*/  LDL.LU R29, [R1+0x28] ;  /* 0x00002800011d7983 */ /* 0x000f620000300800 */
[----:B------:R-:W-:-:S02]  /*17ef0*/  LEA R7, P2, R21, R25, 0x1 ;  /* 0x0000001915077211 */ /* 0x000fc400078408ff */
[----:B0-----:R-:W-:-:S03]  /*17f00*/  LEA.HI.X.SX32 R3, R28, R11, 0x1, P1 ;  /* 0x0000000b1c037211 */ /* 0x001fc600008f0eff */
[----:B------:R0:W-:Y:S04]  /*17f10*/  STL [R1+0xab8], R7 ;  /* 0x000ab80701007387 */ /* 0x0001e80000100800 */
[----:B------:R-:W5:Y:S04]  /*17f20*/  LDL.LU R28, [R1+0x18] ;  /* 0x00001800011c7983 */ /* 0x000f680000300800 */
[----:B------:R1:W-:Y:S04]  /*17f30*/  STL [R1+0xa84], R3 ;  /* 0x000a840301007387 */ /* 0x0003e80000100800 */
[----:B------:R-:W5:Y:S01]  /*17f40*/  LDL.LU R27, [R1+0x14] ;  /* 0x00001400011b7983 */ /* 0x000f620000300800 */
[----:B0-----:R-:W-:-:S02]  /*17f50*/  LEA R7, P1, R19, R25, 0x1 ;  /* 0x0000001913077211 */ /* 0x001fc400078208ff */
[----:B-1----:R-:W-:-:S03]  /*17f60*/  LEA.HI.X.SX32 R3, R4, R11, 0x1, P0 ;  /* 0x0000000b04037211 */ /* 0x002fc600000f0eff */
[----:B------:R0:W-:Y:S04]  /*17f70*/  STL [R1+0xac0], R7 ;  /* 0x000ac00701007387 */ /* 0x0001e80000100800 */
[----:B------:R-:W5:Y:S04]  /*17f80*/  LDL.LU R4, [R1+0x10] ;  /* 0x0000100001047983 */ /* 0x000f680000300800 */
[----:B------:R1:W-:Y:S01]  /*17f90*/  STL [R1+0xa8c], R3 ;  /* 0x000a8c0301007387 */ /* 0x0003e20000100800 */
[----:B0-----:R-:W-:-:S03]  /*17fa0*/  LEA.HI.X.SX32 R7, R6, R11, 0x1, P4 ;  /* 0x0000000b06077211 */ /* 0x001fc600020f0eff */
[----:B-1----:R-:W5:Y:S01]  /*17fb0*/  LDL.LU R3, [R1+0xc] ;  /* 0x00000c0001037983 */ /* 0x002f620000300800 */
[----:B------:R-:W-:-:S05]  /*17fc0*/  LEA R24, P0, R18, R25, 0x1 ;  /* 0x0000001912187211 */ /* 0x000fca00078008ff */
[----:B------:R-:W-:Y:S04]  /*17fd0*/  STL [R1+0xac8], R24 ;  /* 0x000ac81801007387 */ /* 0x000fe80000100800 */
[----:B------:R-:W5:Y:S04]  /*17fe0*/  LDL.LU R6, [R1+0x8] ;  /* 0x0000080001067983 */ /* 0x000f680000300800 */
[----:B------:R0:W-:Y:S04]  /*17ff0*/  STL [R1+0xa94], R7 ;  /* 0x000a940701007387 */ /* 0x0001e80000100800 */
[----:B0-----:R-:W5:Y:S01]  /*18000*/  LDL.LU R7, [R1+0x4] ;  /* 0x0000040001077983 */ /* 0x001f620000300800 */
[----:B------:R-:W-:-:S05]  /*18010*/  LEA R24, P4, R17, R25, 0x1 ;  /* 0x0000001911187211 */ /* 0x000fca00078808ff */
[----:B------:R0:W-:Y:S04]  /*18020*/  STL [R1+0xad0], R24 ;  /* 0x000ad01801007387 */ /* 0x0001e80000100800 */
[----:B0-----:R-:W5:Y:S01]  /*18030*/  LDL.LU R24, [R1] ;  /* 0x0000000001187983 */ /* 0x001f620000300800 */
[-C--:B------:R-:W-:Y:S02]  /*18040*/  LEA.HI.X.SX32 R26, R26, R11.reuse, 0x1, P6 ;  /* 0x0000000b1a1a7211 */ /* 0x080fe400030f0eff */
[----:B------:R-:W-:-:S03]  /*18050*/  LEA.HI.X.SX32 R23, R23, R11, 0x1, P5 ;  /* 0x0000000b17177211 */ /* 0x000fc600028f0eff */
[----:B------:R0:W-:Y:S01]  /*18060*/  STL [R1+0xa9c], R26 ;  /* 0x000a9c1a01007387 */ /* 0x0001e20000100800 */
[-C--:B------:R-:W-:Y:S02]  /*18070*/  LEA.HI.X.SX32 R22, R22, R11.reuse, 0x1, P3 ;  /* 0x0000000b16167211 */ /* 0x080fe400018f0eff */
[----:B------:R-:W-:Y:S02]  /*18080*/  LEA.HI.X.SX32 R21, R21, R11, 0x1, P2 ;  /* 0x0000000b15157211 */ /* 0x000fe400010f0eff */
[----:B0-----:R-:W-:-:S05]  /*18090*/  LEA R26, P6, R16, R25, 0x1 ;  /* 0x00000019101a7211 */ /* 0x001fca00078c08ff */
[----:B------:R0:W-:Y:S04]  /*180a0*/  STL [R1+0xad8], R26 ;  /* 0x000ad81a01007387 */ /* 0x0001e80000100800 */
[----:B0-----:R-:W5:Y:S04]  /*180b0*/  LDL.LU R26, [R1+0xd2c] ;  /* 0x000d2c00011a7983 */ /* 0x001f680000300800 */
[----:B------:R2:W-:Y:S02]  /*180c0*/  STL [R1+0xaa4], R23 ;  /* 0x000aa41701007387 */ /* 0x0005e40000100800 */
[----:B--2---:R-:W-:-:S05]  /*180d0*/  LEA R23, P5, R8, R25, 0x1 ;  /* 0x0000001908177211 */ /* 0x004fca00078a08ff */
[----:B------:R0:W-:Y:S04]  /*180e0*/  STL [R1+0xae0], R23 ;  /* 0x000ae01701007387 */ /* 0x0001e80000100800 */
[----:B0-----:R-:W2:Y:S04]  /*180f0*/  LDL.LU R23, [R1+0xd28] ;  /* 0x000d280001177983 */ /* 0x001ea80000300800 */
[----:B------:R0:W-:Y:S02]  /*18100*/  STL [R1+0xaac], R22 ;  /* 0x000aac1601007387 */ /* 0x0001e40000100800 */
[----:B0-----:R-:W-:-:S05]  /*18110*/  LEA R22, P3, R10, R25, 0x1 ;  /* 0x000000190a167211 */ /* 0x001fca00078608ff */
[----:B------:R0:W-:Y:S01]  /*18120*/  STL [R1+0xae8], R22 ;  /* 0x000ae81601007387 */ /* 0x0001e20000100800 */
[----:B------:R-:W-:-:S03]  /*18130*/  LEA.HI.X.SX32 R19, R19, R11, 0x1, P1 ;  /* 0x0000000b13137211 */ /* 0x000fc600008f0eff */
[----:B0-----:R-:W2:Y:S04]  /*18140*/  LDL.LU R22, [R1+0xd24] ;  /* 0x000d240001167983 */ /* 0x001ea80000300800 */
[----:B------:R3:W-:Y:S02]  /*18150*/  STL [R1+0xab4], R21 ;  /* 0x000ab41501007387 */ /* 0x0007e40000100800 */
[----:B---3--:R-:W-:-:S05]  /*18160*/  LEA R21, P2, R9, R25, 0x1 ;  /* 0x0000001909157211 */ /* 0x008fca00078408ff */
[----:B------:R0:W-:Y:S01]  /*18170*/  STL [R1+0xaf0], R21 ;  /* 0x000af01501007387 */ /* 0x0001e20000100800 */
[----:B------:R-:W-:-:S03]  /*18180*/  LEA.HI.X.SX32 R18, R18, R11, 0x1, P0 ;  /* 0x0000000b12127211 */ /* 0x000fc600000f0eff */
[----:B0-----:R-:W3:Y:S04]  /*18190*/  LDL.LU R21, [R1+0xd20] ;  /* 0x000d200001157983 */ /* 0x001ee80000300800 */
[----:B------:R0:W-:Y:S02]  /*181a0*/  STL [R1+0xabc], R19 ;  /* 0x000abc1301007387 */ /* 0x0001e40000100800 */
[----:B0-----:R-:W-:-:S05]  /*181b0*/  LEA R19, P1, R15, R25, 0x1 ;  /* 0x000000190f137211 */ /* 0x001fca00078208ff */
[----:B------:R0:W-:Y:S01]  /*181c0*/  STL [R1+0xaf8], R19 ;  /* 0x000af81301007387 */ /* 0x0001e20000100800 */
[----:B------:R-:W-:-:S03]  /*181d0*/  LEA.HI.X.SX32 R17, R17, R11, 0x1, P4 ;  /* 0x0000000b11117211 */ /* 0x000fc600020f0eff */
[----:B0-----:R-:W2:Y:S04]  /*181e0*/  LDL.LU R19, [R1+0xd1c] ;  /* 0x000d1c0001137983 */ /* 0x001ea80000300800 */
[----:B------:R4:W-:Y:S02]  /*181f0*/  STL [R1+0xac4], R18 ;  /* 0x000ac41201007387 */ /* 0x0009e40000100800 */
[----:B----4-:R-:W-:-:S05]  /*18200*/  LEA R18, P0, R14, R25, 0x1 ;  /* 0x000000190e127211 */ /* 0x010fca00078008ff */
[----:B------:R0:W-:Y:S01]  /*18210*/  STL [R1+0xb00], R18 ;  /* 0x000b001201007387 */ /* 0x0001e20000100800 */
[----:B------:R-:W-:-:S03]  /*18220*/  LEA.HI.X.SX32 R16, R16, R11, 0x1, P6 ;  /* 0x0000000b10107211 */ /* 0x000fc600030f0eff */
[----:B0-----:R-:W4:Y:S04]  /*18230*/  LDL.LU R18, [R1+0xd18] ;  /* 0x000d180001127983 */ /* 0x001f280000300800 */
[----:B------:R0:W-:Y:S02]  /*18240*/  STL [R1+0xacc], R17 ;  /* 0x000acc1101007387 */ /* 0x0001e40000100800 */
[----:B0-----:R-:W-:-:S05]  /*18250*/  LEA R17, P4, R12, R25, 0x1 ;  /* 0x000000190c117211 */ /* 0x001fca00078808ff */
[----:B------:R0:W-:Y:S01]  /*18260*/  STL [R1+0xb08], R17 ;  /* 0x000b081101007387 */ /* 0x0001e20000100800 */
[----:B------:R-:W-:-:S03]  /*18270*/  LEA.HI.X.SX32 R8, R8, R11, 0x1, P5 ;  /* 0x0000000b08087211 */ /* 0x000fc600028f0eff */
[----:B0-----:R-:W2:Y:S04]  /*18280*/  LDL.LU R17, [R1+0xd14] ;  /* 0x000d140001117983 */ /* 0x001ea80000300800 */
[----:B------:R5:W-:Y:S02]  /*18290*/  STL [R1+0xad4], R16 ;  /* 0x000ad41001007387 */ /* 0x000be40000100800 */
[----:B-----5:R-:W-:-:S05]  /*182a0*/  LEA R16, P6, R5, R25, 0x1 ;  /* 0x0000001905107211 */ /* 0x020fca00078c08ff */
[----:B------:R0:W-:Y:S01]  /*182b0*/  STL [R1+0xb10], R16 ;  /* 0x000b101001007387 */ /* 0x0001e20000100800 */
[----:B------:R-:W-:-:S03]  /*182c0*/  LEA.HI.X.SX32 R10, R10, R11, 0x1, P3 ;  /* 0x0000000b0a0a7211 */ /* 0x000fc600018f0eff */
[----:B0-----:R-:W5:Y:S04]  /*182d0*/  LDL.LU R16, [R1+0xd10] ;  /* 0x000d100001107983 */ /* 0x001f680000300800 */
[----:B------:R0:W-:Y:S02]  /*182e0*/  STL [R1+0xadc], R8 ;  /* 0x000adc0801007387 */ /* 0x0001e40000100800 */
[----:B0-----:R-:W-:-:S05]  /*182f0*/  LEA R8, P5, R29, R25, 0x1 ;  /* 0x000000191d087211 */ /* 0x001fca00078a08ff */
[----:B------:R0:W-:Y:S01]  /*18300*/  STL [R1+0xb18], R8 ;  /* 0x000b180801007387 */ /* 0x0001e20000100800 */
[----:B------:R-:W-:-:S03]  /*18310*/  LEA.HI.X.SX32 R9, R9, R11, 0x1, P2 ;  /* 0x0000000b09097211 */ /* 0x000fc600010f0eff */
[----:B0-----:R-:W2:Y:S04]  /*18320*/  LDL.LU R8, [R1+0xd0c] ;  /* 0x000d0c0001087983 */ /* 0x001ea80000300800 */
        /* <DEDUP_REMOVED lines=27> */
[----:B------:R0:W-:Y:S04]  /*184e0*/  STL [R1+0xb48], R5 ;  /* 0x000b480501007387 */ /* 0x0001e80000100800 */
[----:B0-----:R-:W2:Y:S04]  /*184f0*/  LDL.LU R5, [R1+0xcf4] ;  /* 0x000cf40001057983 */ /* 0x001ea80000300800 */
[----:B------:R0:W-:Y:S02]  /*18500*/  STL [R1+0xb14], R29 ;  /* 0x000b141d01007387 */ /* 0x0001e40000100800 */
[----:B0-----:R-:W-:-:S05]  /*18510*/  LEA R29, P5, R24, R25, 0x1 ;  /* 0x00000019181d7211 */ /* 0x001fca00078a08ff */
[----:B------:R0:W-:Y:S04]  /*18520*/  STL [R1+0xb50], R29 ;  /* 0x000b501d01007387 */ /* 0x0001e80000100800 */
[----:B0-----:R-:W2:Y:S01]  /*18530*/  LDL.LU R29, [R1+0xcf0] ;  /* 0x000cf000011d7983 */ /* 0x001ea20000300800 */
[----:B------:R-:W-:-:S05]  /*18540*/  LEA.HI.X.SX32 R28, R28, R11, 0x1, P3 ;  /* 0x0000000b1c1c7211 */ /* 0x000fca00018f0eff */
[----:B------:R2:W-:Y:S02]  /*18550*/  STL [R1+0xb1c], R28 ;  /* 0x000b1c1c01007387 */ /* 0x0005e40000100800 */
[----:B--2---:R-:W-:-:S05]  /*18560*/  LEA R28, P3, R29, R25, 0x1 ;  /* 0x000000191d1c7211 */ /* 0x004fca00078608ff */
        /* <DEDUP_REMOVED lines=12> */
[-C--:B------:R-:W-:Y:S02]  /*18630*/  LEA.HI.X.SX32 R3, R3, R11.reuse, 0x1, P0 ;  /* 0x0000000b03037211 */ /* 0x080fe400000f0eff */
[----:B------:R-:W-:-:S03]  /*18640*/  LEA.HI.X.SX32 R6, R6, R11, 0x1, P4 ;  /* 0x0000000b06067211 */ /* 0x000fc600020f0eff */
[----:B------:R2:W-:Y:S02]  /*18650*/  STL [R1+0xb34], R3 ;  /* 0x000b340301007387 */ /* 0x0005e40000100800 */
[----:B--2---:R-:W-:-:S05]  /*18660*/  LEA R3, P0, R4, R25, 0x1 ;  /* 0x0000001904037211 */ /* 0x004fca00078008ff */
        /* <DEDUP_REMOVED lines=12> */
[----:B------:R2:W-:Y:S01]  /*18730*/  STL [R1+0xb4c], R24 ;  /* 0x000b4c1801007387 */ /* 0x0005e20000100800 */
[-C--:B------:R-:W-:Y:S01]  /*18740*/  LEA.HI.X.SX32 R28, R28, R11.reuse, 0x1, P2 ;  /* 0x0000000b1c1c7211 */ /* 0x080fe200010f0eff */
[----:B------:R-:W-:Y:S01]  /*18750*/  IMAD R13, R13, c[0x0][0x190], RZ ;  /* 0x000064000d0d7a24 */ /* 0x000fe200078e02ff */
[----:B------:R-:W-:Y:S01]  /*18760*/  LEA.HI.X.SX32 R27, R27, R11, 0x1, P1 ;  /* 0x0000000b1b1b7211 */ /* 0x000fe200008f0eff */
[----:B------:R-:W-:Y:S01]  /*18770*/  IMAD R2, R2, c[0x0][0x190], RZ ;  /* 0x0000640002027a24 */ /* 0x000fe200078e02ff */
[----:B--2---:R-:W-:-:S05]  /*18780*/  LEA R24, P5, R7, R25, 0x1 ;  /* 0x0000001907187211 */ /* 0x004fca00078a08ff */
[----:B------:R0:W-:Y:S02]  /*18790*/  STL [R1+0xb88], R24 ;  /* 0x000b881801007387 */ /* 0x0001e40000100800 */
[----:B0-----:R-:W-:Y:S02]  /*187a0*/  LEA.HI.X.SX32 R24, R29, R11, 0x1, P3 ;  /* 0x0000000b1d187211 */ /* 0x001fe400018f0eff */
[----:B------:R-:W-:-:S03]  /*187b0*/  LEA R29, P3, R12, R25, 0x1 ;  /* 0x000000190c1d7211 */ /* 0x000fc600078608ff */
[----:B------:R0:W-:Y:S04]  /*187c0*/  STL [R1+0xb54], R24 ;  /* 0x000b541801007387 */ /* 0x0001e80000100800 */
[----:B------:R-:W-:Y:S01]  /*187d0*/  STL [R1+0xb90], R29 ;  /* 0x000b901d01007387 */ /* 0x000fe20000100800 */
[----:B0-----:R-:W-:-:S03]  /*187e0*/  LEA R24, P2, R14, R25, 0x1 ;  /* 0x000000190e187211 */ /* 0x001fc600078408ff */
[----:B------:R0:W-:Y:S04]  /*187f0*/  STL [R1+0xb5c], R28 ;  /* 0x000b5c1c01007387 */ /* 0x0001e80000100800 */
[----:B------:R1:W-:Y:S04]  /*18800*/  STL [R1+0xbf8], R24 ;  /* 0x000bf81801007387 */ /* 0x0003e80000100800 */
[----:B------:R2:W-:Y:S01]  /*18810*/  STL [R1+0xb64], R27 ;  /* 0x000b641b01007387 */ /* 0x0005e20000100800 */
[----:B0-----:R-:W-:Y:S02]  /*18820*/  LEA R28, P1, R13, R25, 0x1 ;  /* 0x000000190d1c7211 */ /* 0x001fe400078208ff */
[----:B-1----:R-:W-:-:S03]  /*18830*/  LEA.HI.X.SX32 R24, R4, R11, 0x1, P0 ;  /* 0x0000000b04187211 */ /* 0x002fc600000f0eff */
[----:B------:R-:W-:Y:S01]  /*18840*/  STL [R1+0xb98], R28 ;  /* 0x000b981c01007387 */ /* 0x000fe20000100800 */
[----:B------:R-:W-:Y:S02]  /*18850*/  LEA.HI.X.SX32 R4, R5, R11, 0x1, P4 ;  /* 0x0000000b05047211 */ /* 0x000fe400020f0eff */
[----:B--2---:R-:W-:Y:S01]  /*18860*/  LEA R27, P0, R15, R25, 0x1 ;  /* 0x000000190f1b7211 */ /* 0x004fe200078008ff */
[----:B------:R0:W-:Y:S01]  /*18870*/  STL [R1+0xb6c], R24 ;  /* 0x000b6c1801007387 */ /* 0x0001e20000100800 */
[----:B------:R-:W-:-:S03]  /*18880*/  LEA.HI.X.SX32 R5, R6, R11, 0x1, P6 ;  /* 0x0000000b06057211 */ /* 0x000fc600030f0eff */
[----:B------:R-:W-:Y:S01]  /*18890*/  STL [R1+0xba0], R27 ;  /* 0x000ba01b01007387 */ /* 0x000fe20000100800 */
[----:B------:R-:W-:-:S03]  /*188a0*/  LEA.HI.X.SX32 R6, R7, R11, 0x1, P5 ;  /* 0x0000000b07067211 */ /* 0x000fc600028f0eff */
[----:B------:R1:W-:Y:S01]  /*188b0*/  STL [R1+0xb74], R4 ;  /* 0x000b740401007387 */ /* 0x0003e20000100800 */
[----:B0-----:R-:W-:-:S05]  /*188c0*/  LEA R24, P4, R9, R25, 0x1 ;  /* 0x0000001909187211 */ /* 0x001fca00078808ff */
[----:B------:R-:W-:Y:S01]  /*188d0*/  STL [R1+0xba8], R24 ;  /* 0x000ba81801007387 */ /* 0x000fe20000100800 */
[----:B-1----:R-:W-:-:S03]  /*188e0*/  LEA R4, P6, R10, R25, 0x1 ;  /* 0x000000190a047211 */ /* 0x002fc600078c08ff */
[----:B------:R0:W-:Y:S04]  /*188f0*/  STL [R1+0xb7c], R5 ;  /* 0x000b7c0501007387 */ /* 0x0001e80000100800 */
[----:B------:R1:W-:Y:S01]  /*18900*/  STL [R1+0xbb0], R4 ;  /* 0x000bb00401007387 */ /* 0x0003e20000100800 */
[----:B0-----:R-:W-:-:S03]  /*18910*/  LEA R5, P5, R8, R25, 0x1 ;  /* 0x0000001908057211 */ /* 0x001fc600078a08ff */
[----:B------:R-:W-:Y:S01]  /*18920*/  STL [R1+0xb84], R6 ;  /* 0x000b840601007387 */ /* 0x000fe20000100800 */
[----:B-1----:R-:W-:-:S03]  /*18930*/  LEA.HI.X.SX32 R4, R12, R11, 0x1, P3 ;  /* 0x0000000b0c047211 */ /* 0x002fc600018f0eff */
[----:B------:R-:W2:Y:S04]  /*18940*/  LDL.LU R29, [R1+0xbfc] ;  /* 0x000bfc00011d7983 */ /* 0x000ea80000300800 */
[----:B------:R5:W-:Y:S04]  /*18950*/  STL [R1+0xbb8], R5 ;  /* 0x000bb80501007387 */ /* 0x000be80000100800 */
[----:B------:R0:W-:Y:S01]  /*18960*/  STL [R1+0xb8c], R4 ;  /* 0x000b8c0401007387 */ /* 0x0001e20000100800 */
[----:B-----5:R-:W-:Y:S02]  /*18970*/  LEA R5, P3, R16, R25, 0x1 ;  /* 0x0000001910057211 */ /* 0x020fe400078608ff */
[----:B0-----:R-:W-:-:S03]  /*18980*/  LEA.HI.X.SX32 R4, R14, R11, 0x1, P2 ;  /* 0x0000000b0e047211 */ /* 0x001fc600010f0eff */
[----:B------:R0:W-:Y:S01]  /*18990*/  STL [R1+0xbc0], R5 ;  /* 0x000bc00501007387 */ /* 0x0001e20000100800 */
[----:B------:R-:W-:-:S03]  /*189a0*/  LEA R6, P2, R17, R25, 0x1 ;  /* 0x0000001911067211 */ /* 0x000fc600078408ff */
[----:B------:R4:W-:Y:S01]  /*189b0*/  STL [R1+0xbf4], R4 ;  /* 0x000bf40401007387 */ /* 0x0009e20000100800 */
[----:B0-----:R-:W-:-:S03]  /*189c0*/  LEA.HI.X.SX32 R5, R13, R11, 0x1, P1 ;  /* 0x0000000b0d057211 */ /* 0x001fc600008f0eff */
[----:B------:R0:W-:Y:S01]  /*189d0*/  STL [R1+0xbc8], R6 ;  /* 0x000bc80601007387 */ /* 0x0001e20000100800 */
[----:B----4-:R-:W-:-:S03]  /*189e0*/  LEA R4, P1, R18, R25, 0x1 ;  /* 0x0000001912047211 */ /* 0x010fc600078208ff */
[----:B------:R1:W-:Y:S04]  /*189f0*/  STL [R1+0xb94], R5 ;  /* 0x000b940501007387 */ /* 0x0003e80000100800 */
[----:B------:R4:W-:Y:S01]  /*18a00*/  STL [R1+0xbd0], R4 ;  /* 0x000bd00401007387 */ /* 0x0009e20000100800 */
[----:B0-----:R-:W-:Y:S02]  /*18a10*/  LEA.HI.X.SX32 R6, R15, R11, 0x1, P0 ;  /* 0x0000000b0f067211 */ /* 0x001fe400000f0eff */
[----:B-1----:R-:W-:-:S03]  /*18a20*/  LEA R5, P0, R19, R25, 0x1 ;  /* 0x0000001913057211 */ /* 0x002fc600078008ff */
[----:B------:R0:W-:Y:S01]  /*18a30*/  STL [R1+0xb9c], R6 ;  /* 0x000b9c0601007387 */ /* 0x0001e20000100800 */
[----:B----4-:R-:W-:-:S03]  /*18a40*/  LEA.HI.X.SX32 R4, R9, R11, 0x1, P4 ;  /* 0x0000000b09047211 */ /* 0x010fc600020f0eff */
[----:B------:R1:W-:Y:S04]  /*18a50*/  STL [R1+0xbd8], R5 ;  /* 0x000bd80501007387 */ /* 0x0003e80000100800 */
[----:B------:R3:W-:Y:S01]  /*18a60*/  STL [R1+0xba4], R4 ;  /* 0x000ba40401007387 */ /* 0x0007e20000100800 */
[----:B0-----:R-:W-:Y:S02]  /*18a70*/  LEA R6, P4, R3, R25, 0x1 ;  /* 0x0000001903067211 */ /* 0x001fe400078808ff */
[----:B-1----:R-:W-:-:S03]  /*18a80*/  LEA.HI.X.SX32 R5, R10, R11, 0x1, P6 ;  /* 0x0000000b0a057211 */ /* 0x002fc600030f0eff */
[----:B------:R0:W-:Y:S01]  /*18a90*/  STL [R1+0xbdc], R6 ;  /* 0x000bdc0601007387 */ /* 0x0001e20000100800 */
[----:B---3--:R-:W-:-:S03]  /*18aa0*/  LEA R4, P6, R21, R25, 0x1 ;  /* 0x0000001915047211 */ /* 0x008fc600078c08ff */
[----:B------:R1:W-:Y:S04]  /*18ab0*/  STL [R1+0xbac], R5 ;  /* 0x000bac0501007387 */ /* 0x0003e80000100800 */
[----:B------:R3:W-:Y:S01]  /*18ac0*/  STL [R1+0xbe0], R4 ;  /* 0x000be00401007387 */ /* 0x0007e20000100800 */
[----:B0-----:R-:W-:Y:S02]  /*18ad0*/  LEA.HI.X.SX32 R6, R8, R11, 0x1, P5 ;  /* 0x0000000b08067211 */ /* 0x001fe400028f0eff */
[----:B-1----:R-:W-:-:S03]  /*18ae0*/  LEA R5, P5, R22, R25, 0x1 ;  /* 0x0000001916057211 */ /* 0x002fc600078a08ff */
[----:B------:R0:W-:Y:S01]  /*18af0*/  STL [R1+0xbb4], R6 ;  /* 0x000bb40601007387 */ /* 0x0001e20000100800 */
[----:B---3--:R-:W-:-:S03]  /*18b00*/  LEA.HI.X.SX32 R4, R16, R11, 0x1, P3 ;  /* 0x0000000b10047211 */ /* 0x008fc600018f0eff */
        /* <DEDUP_REMOVED lines=16> */
[----:B------:R-:W-:Y:S01]  /*18c10*/  STL [R1+0x418], R6 ;  /* 0x0004180601007387 */ /* 0x000fe20000100800 */
[----:B---3--:R-:W-:-:S03]  /*18c20*/  LEA.HI.X.SX32 R4, R21, R11, 0x1, P6 ;  /* 0x0000000b15047211 */ /* 0x008fc600030f0eff */
[----:B------:R-:W-:Y:S01]  /*18c30*/  STL [R1+0x400], R5 ;  /* 0x0004000501007387 */ /* 0x000fe20000100800 */
[----:B------:R-:W-:-:S03]  /*18c40*/  LEA.HI.X.SX32 R3, R22, R11, 0x1, P5 ;  /* 0x0000000b16037211 */ /* 0x000fc600028f0eff */
[----:B------:R-:W3:Y:S04]  /*18c50*/  LDL.LU R25, [R1+0xc3c] ;  /* 0x000c3c0001197983 */ /* 0x000ee80000300800 */
[----:B------:R0:W-:Y:S04]  /*18c60*/  STL [R1+0x404], R4 ;  /* 0x0004040401007387 */ /* 0x0001e80000100800 */
[----:B------:R-:W4:Y:S04]  /*18c70*/  LDL.LU R19, [R1+0xc48] ;  /* 0x000c480001137983 */ /* 0x000f280000300800 */
[----:B------:R1:W-:Y:S01]  /*18c80*/  STL [R1+0x408], R3 ;  /* 0x0004080301007387 */ /* 0x0003e20000100800 */
[----:B0-----:R-:W-:-:S03]  /*18c90*/  LEA.HI.X.SX32 R4, R23, R11, 0x1, P3 ;  /* 0x0000000b17047211 */ /* 0x001fc600018f0eff */
[----:B------:R-:W5:Y:S04]  /*18ca0*/  LDL.LU R18, [R1+0xc00] ;  /* 0x000c000001127983 */ /* 0x000f680000300800 */
[----:B------:R-:W5:Y:S01]  /*18cb0*/  LDL.LU R17, [R1+0xc04] ;  /* 0x000c040001117983 */ /* 0x000f620000300800 */
[----:B-1----:R-:W-:-:S03]  /*18cc0*/  LEA.HI.X.SX32 R3, R26, R11, 0x1, P2 ;  /* 0x0000000b1a037211 */ /* 0x002fc600010f0eff */
[----:B------:R-:W-:Y:S04]  /*18cd0*/  STL [R1+0x40c], R4 ;  /* 0x00040c0401007387 */ /* 0x000fe80000100800 */
[----:B------:R-:W5:Y:S04]  /*18ce0*/  LDL.LU R16, [R1+0xc08] ;  /* 0x000c080001107983 */ /* 0x000f680000300800 */
[----:B------:R-:W5:Y:S04]  /*18cf0*/  LDL.LU R8, [R1+0xc0c] ;  /* 0x000c0c0001087983 */ /* 0x000f680000300800 */
[----:B------:R0:W-:Y:S04]  /*18d00*/  STL [R1+0x410], R3 ;  /* 0x0004100301007387 */ /* 0x0001e80000100800 */
[----:B------:R-:W5:Y:S01]  /*18d10*/  LDL.LU R9, [R1+0xc10] ;  /* 0x000c100001097983 */ /* 0x000f620000300800 */
[----:B0-----:R-:W-:-:S05]  /*18d20*/  LEA.HI.X.SX32 R3, R20, R11, 0x1, P1 ;  /* 0x0000000b14037211 */ /* 0x001fca00008f0eff */
[----:B------:R0:W-:Y:S01]  /*18d30*/  STL [R1+0x414], R3 ;  /* 0x0004140301007387 */ /* 0x0001e20000100800 */
[----:B------:R-:W-:-:S03]  /*18d40*/  LEA.HI.X.SX32 R2, R2, R11, 0x1, P0 ;  /* 0x0000000b02027211 */ /* 0x000fc600000f0eff */
[----:B------:R-:W5:Y:S04]  /*18d50*/  LDL.LU R15, [R1+0xc14] ;  /* 0x000c1400010f7983 */ /* 0x000f680000300800 */
[----:B0-----:R-:W0:Y:S04]  /*18d60*/  S2R R3, SR_TID.X ;  /* 0x0000000000037919 */ /* 0x001e280000002100 */
[----:B------:R1:W-:Y:S04]  /*18d70*/  STL [R1+0x2fc], R2 ;  /* 0x0002fc0201007387 */ /* 0x0003e80000100800 */
[----:B------:R-:W5:Y:S04]  /*18d80*/  LDL.LU R13, [R1+0xc24] ;  /* 0x000c2400010d7983 */ /* 0x000f680000300800 */
[----:B------:R-:W5:Y:S04]  /*18d90*/  LDL.LU R5, [R1+0xc20] ;  /* 0x000c200001057983 */ /* 0x000f680000300800 */
[----:B------:R-:W5:Y:S04]  /*18da0*/  LDL.LU R14, [R1+0xc18] ;  /* 0x000c1800010e7983 */ /* 0x000f680000300800 */
[----:B------:R-:W5:Y:S01]  /*18db0*/  LDL.LU R6, [R1+0xc1c] ;  /* 0x000c1c0001067983 */ /* 0x000f620000300800 */
[----:B0-----:R-:W-:-:S03]  /*18dc0*/  SHF.R.U32.HI R23, RZ, 0x5, R3 ;  /* 0x00000005ff177819 */ /* 0x001fc60000011603 */
[----:B------:R-:W5:Y:S01]  /*18dd0*/  LDL.LU R7, [R1+0xc28] ;  /* 0x000c280001077983 */ /* 0x000f620000300800 */
[----:B------:R-:W-:-:S03]  /*18de0*/  SGXT.U32 R23, R23, 0x2 ;  /* 0x000000021717781a */ /* 0x000fc60000000000 */
[----:B------:R-:W5:Y:S01]  /*18df0*/  LDL.LU R12, [R1+0xc34] ;  /* 0x000c3400010c7983 */ /* 0x000f620000300800 */
[C---:B------:R-:W-:Y:S01]  /*18e00*/  LOP3.LUT R21, R23.reuse, 0x7c, RZ, 0xfc, !PT ;  /* 0x0000007c17157812 */ /* 0x040fe200078efcff */
[----:B------:R-:W-:Y:S01]  /*18e10*/  IMAD.MOV R28, RZ, RZ, -c[0x0][0x188] ;  /* 0x80006200ff1c7624 */ /* 0x000fe200078e02ff */
[----:B------:R-:W-:Y:S01]  /*18e20*/  LOP3.LUT R22, R23, 0x7c, RZ, 0xfc, !PT ;  /* 0x0000007c17167812 */ /* 0x000fe200078efcff */
[----:B------:R-:W5:Y:S02]  /*18e30*/  LDL.LU R27, [R1+0xc2c] ;  /* 0x000c2c00011b7983 */ /* 0x000f640000300800 */
[----:B------:R-:W-:Y:S02]  /*18e40*/  IMAD R21, R21, c[0x0][0x188], RZ ;  /* 0x0000620015157a24 */ /* 0x000fe400078e02ff */
[----:B------:R-:W-:Y:S02]  /*18e50*/  IMAD R22, R22, c[0x0][0x188], RZ ;  /* 0x0000620016167a24 */ /* 0x000fe400078e02ff */
[----:B------:R-:W-:-:S02]  /*18e60*/  IMAD R21, R28, 0x4, R21 ;  /* 0x000000041c157824 */ /* 0x000fc400078e0215 */
[C---:B------:R-:W-:Y:S02]  /*18e70*/  IMAD R22, R28.reuse, 0x4, R22 ;  /* 0x000000041c167824 */ /* 0x040fe400078e0216 */
[----:B------:R-:W-:Y:S02]  /*18e80*/  IMAD R21, R28, 0x4, R21 ;  /* 0x000000041c157824 */ /* 0x000fe400078e0215 */
[----:B------:R-:W5:Y:S01]  /*18e90*/  LDL.LU R28, [R1+0xc30] ;  /* 0x000c3000011c7983 */ /* 0x000f620000300800 */
[C---:B------:R-:W-:Y:S01]  /*18ea0*/  IMAD R10, R23.reuse, c[0x0][0x188], RZ ;  /* 0x00006200170a7a24 */ /* 0x040fe200078e02ff */
[----:B------:R-:W-:Y:S02]  /*18eb0*/  LOP3.LUT R23, R23, 0x7c, RZ, 0xfc, !PT ;  /* 0x0000007c17177812 */ /* 0x000fe400078efcff */
[----:B-1----:R-:W-:-:S03]  /*18ec0*/  LEA R2, P0, R0, c[0x0][0x160], 0x1 ;  /* 0x0000580000027a11 */ /* 0x002fc600078008ff */
[----:B------:R-:W-:Y:S01]  /*18ed0*/  IMAD R23, R23, c[0x0][0x188], RZ ;  /* 0x0000620017177a24 */ /* 0x000fe200078e02ff */
[----:B------:R-:W-:-:S04]  /*18ee0*/  LEA.HI.X.SX32 R0, R0, c[0x0][0x164], 0x1, P0 ;  /* 0x0000590000007a11 */ /* 0x000fc800000f0eff */
[-C--:B------:R-:W-:Y:S02]  /*18ef0*/  LEA R11, P0, R23, R2.reuse, 0x1 ;  /* 0x00000002170b7211 */ /* 0x080fe400078008ff */
[----:B------:R-:W-:-:S03]  /*18f00*/  LEA R20, P2, R22, R2, 0x1 ;  /* 0x0000000216147211 */ /* 0x000fc600078408ff */
[----:B------:R0:W-:Y:S04]  /*18f10*/  STL [R1+0x304], R11 ;  /* 0x0003040b01007387 */ /* 0x0001e80000100800 */
[----:B------:R4:W-:Y:S01]  /*18f20*/  STL [R1+0x30c], R20 ;  /* 0x00030c1401007387 */ /* 0x0009e20000100800 */
[----:B0-----:R-:W-:-:S05]  /*18f30*/  LEA R11, P5, R21, R2, 0x1 ;  /* 0x00000002150b7211 */ /* 0x001fca00078a08ff */
[----:B------:R5:W-:Y:S01]  /*18f40*/  STL [R1+0x314], R11 ;  /* 0x0003140b01007387 */ /* 0x000be20000100800 */
[----:B------:R-:W-:Y:S01]  /*18f50*/  LEA.HI.X.SX32 R23, R23, R0, 0x1, P0 ;  /* 0x0000000017177211 */ /* 0x000fe200000f0eff */
[----:B------:R-:W-:-:S04]  /*18f60*/  IMAD.MOV R24, RZ, RZ, -c[0x0][0x188] ;  /* 0x80006200ff187624 */ /* 0x000fc800078e02ff */
[----:B--2---:R-:W-:-:S04]  /*18f70*/  IMAD R3, R24, 0x4, R29 ;  /* 0x0000000418037824 */ /* 0x004fc800078e021d */
[----:B------:R-:W-:Y:S01]  /*18f80*/  IMAD R4, R24, 0x4, R3 ;  /* 0x0000000418047824 */ /* 0x000fe200078e0203 */
[-C--:B---3--:R-:W-:Y:S02]  /*18f90*/  LEA R26, P4, R25, R2.reuse, 0x1 ;  /* 0x00000002191a7211 */ /* 0x088fe400078808ff */
[----:B----4-:R-:W-:-:S03]  /*18fa0*/  LEA R20, P3, R19, R2, 0x1 ;  /* 0x0000000213147211 */ /* 0x010fc600078608ff */
[----:B------:R-:W-:Y:S01]  /*18fb0*/  STL [R1+0x31c], R26 ;  /* 0x00031c1a01007387 */ /* 0x000fe20000100800 */
[----:B-----5:R-:W-:-:S03]  /*18fc0*/  LEA R11, P1, R18, R2, 0x1 ;  /* 0x00000002120b7211 */ /* 0x020fc600078208ff */
[----:B------:R0:W-:Y:S04]  /*18fd0*/  STL [R1+0x324], R20 ;  /* 0x0003241401007387 */ /* 0x0001e80000100800 */
[----:B------:R1:W-:Y:S01]  /*18fe0*/  STL [R1+0x32c], R11 ;  /* 0x00032c0b01007387 */ /* 0x0003e20000100800 */
[----:B0-----:R-:W-:-:S03]  /*18ff0*/  LEA R20, P0, R17, R2, 0x1 ;  /* 0x0000000211147211 */ /* 0x001fc600078008ff */
[----:B------:R-:W-:Y:S01]  /*19000*/  STL [R1+0x300], R23 ;  /* 0x0003001701007387 */ /* 0x000fe20000100800 */
[----:B-1----:R-:W-:-:S03]  /*19010*/  LEA.HI.X.SX32 R11, R22, R0, 0x1, P2 ;  /* 0x00000000160b7211 */ /* 0x002fc600010f0eff */
[----:B------:R0:W-:Y:S01]  /*19020*/  STL [R1+0x334], R20 ;  /* 0x0003341401007387 */ /* 0x0001e20000100800 */
[----:B------:R-:W-:-:S03]  /*19030*/  LEA R22, P2, R16, R2, 0x1 ;  /* 0x0000000210167211 */ /* 0x000fc600078408ff */
[----:B------:R1:W-:Y:S01]  /*19040*/  STL [R1+0x308], R11 ;  /* 0x0003080b01007387 */ /* 0x0003e20000100800 */
[----:B0-----:R-:W-:-:S03]  /*19050*/  LEA.HI.X.SX32 R20, R21, R0, 0x1, P5 ;  /* 0x0000000015147211 */ /* 0x001fc600028f0eff */
[----:B------:R-:W-:Y:S01]  /*19060*/  STL [R1+0x33c], R22 ;  /* 0x00033c1601007387 */ /* 0x000fe20000100800 */
[----:B-1----:R-:W-:-:S03]  /*19070*/  LEA R11, P5, R8, R2, 0x1 ;  /* 0x00000002080b7211 */ /* 0x002fc600078a08ff */
[----:B------:R0:W-:Y:S01]  /*19080*/  STL [R1+0x310], R20 ;  /* 0x0003101401007387 */ /* 0x0001e20000100800 */
[----:B------:R-:W-:-:S03]  /*19090*/  LEA.HI.X.SX32 R21, R25, R0, 0x1, P4 ;  /* 0x0000000019157211 */ /* 0x000fc600020f0eff */
[----:B------:R1:W-:Y:S01]  /*190a0*/  STL [R1+0x344], R11 ;  /* 0x0003440b01007387 */ /* 0x0003e20000100800 */
[----:B0-----:R-:W-:-:S03]  /*190b0*/  LEA R20, P4, R9, R2, 0x1 ;  /* 0x0000000209147211 */ /* 0x001fc600078808ff */
[----:B------:R-:W-:Y:S01]  /*190c0*/  STL [R1+0x318], R21 ;  /* 0x0003181501007387 */ /* 0x000fe20000100800 */
[----:B-1----:R-:W-:-:S03]  /*190d0*/  LEA.HI.X.SX32 R11, R19, R0, 0x1, P3 ;  /* 0x00000000130b7211 */ /* 0x002fc600018f0eff */
[----:B------:R-:W-:Y:S01]  /*190e0*/  STL [R1+0x34c], R20 ;  /* 0x00034c1401007387 */ /* 0x000fe20000100800 */
[----:B------:R-:W-:Y:S02]  /*190f0*/  LEA R19, P3, R15, R2, 0x1 ;  /* 0x000000020f137211 */ /* 0x000fe400078608ff */
[-C--:B------:R-:W-:Y:S01]  /*19100*/  LEA.HI.X.SX32 R18, R18, R0.reuse, 0x1, P1 ;  /* 0x0000000012127211 */ /* 0x080fe200008f0eff */
[----:B------:R0:W-:Y:S01]  /*19110*/  STL [R1+0x320], R11 ;  /* 0x0003200b01007387 */ /* 0x0001e20000100800 */
[----:B------:R-:W-:-:S03]  /*19120*/  LEA.HI.X.SX32 R17, R17, R0, 0x1, P0 ;  /* 0x0000000011117211 */ /* 0x000fc600000f0eff */
[----:B------:R-:W-:Y:S01]  /*19130*/  STL [R1+0x354], R19 ;  /* 0x0003541301007387 */ /* 0x000fe20000100800 */
[----:B0-----:R-:W-:-:S03]  /*19140*/  LEA R11, P1, R13, R2, 0x1 ;  /* 0x000000020d0b7211 */ /* 0x001fc600078208ff */
[----:B------:R0:W-:Y:S04]  /*19150*/  STL [R1+0x328], R18 ;  /* 0x0003281201007387 */ /* 0x0001e80000100800 */
[----:B------:R1:W-:Y:S01]  /*19160*/  STL [R1+0x370], R11 ;  /* 0x0003700b01007387 */ /* 0x0003e20000100800 */
[----:B0-----:R-:W-:-:S03]  /*19170*/  LEA R18, P0, R5, R2, 0x1 ;  /* 0x0000000205127211 */ /* 0x001fc600078008ff */
[----:B------:R0:W-:Y:S01]  /*19180*/  STL [R1+0x330], R17 ;  /* 0x0003301101007387 */ /* 0x0001e20000100800 */
[----:B-1----:R-:W-:-:S03]  /*19190*/  LEA.HI.X.SX32 R11, R16, R0, 0x1, P2 ;  /* 0x00000000100b7211 */ /* 0x002fc600010f0eff */
[----:B------:R-:W-:Y:S01]  /*191a0*/  STL [R1+0x378], R18 ;  /* 0x0003781201007387 */ /* 0x000fe20000100800 */
[----:B------:R-:W-:-:S03]  /*191b0*/  LEA.HI.X.SX32 R16, R8, R0, 0x1, P5 ;  /* 0x0000000008107211 */ /* 0x000fc600028f0eff */
[----:B------:R1:W-:Y:S01]  /*191c0*/  STL [R1+0x338], R11 ;  /* 0x0003380b01007387 */ /* 0x0003e20000100800 */
[----:B0-----:R-:W-:Y:S02]  /*191d0*/  LEA R17, P2, R14, R2, 0x1 ;  /* 0x000000020e117211 */ /* 0x001fe400078408ff */
[----:B------:R-:W-:-:S03]  /*191e0*/  LEA.HI.X.SX32 R8, R9, R0, 0x1, P4 ;  /* 0x0000000009087211 */ /* 0x000fc600020f0eff */
[----:B------:R-:W-:Y:S01]  /*191f0*/  STL [R1+0x380], R17 ;  /* 0x0003801101007387 */ /* 0x000fe20000100800 */
[----:B-1----:R-:W-:-:S03]  /*19200*/  LEA R11, P5, R6, R2, 0x1 ;  /* 0x00000002060b7211 */ /* 0x002fc600078a08ff */
[----:B------:R-:W-:Y:S01]  /*19210*/  STL [R1+0x340], R16 ;  /* 0x0003401001007387 */ /* 0x000fe20000100800 */
[----:B------:R-:W-:-:S03]  /*19220*/  LEA R9, P4, R7, R2, 0x1 ;  /* 0x0000000207097211 */ /* 0x000fc600078808ff */
[----:B------:R0:W-:Y:S04]  /*19230*/  STL [R1+0x388], R11 ;  /* 0x0003880b01007387 */ /* 0x0001e80000100800 */
[----:B------:R1:W-:Y:S01]  /*19240*/  STL [R1+0x348], R8 ;  /* 0x0003480801007387 */ /* 0x0003e20000100800 */
[----:B0-----:R-:W-:-:S03]  /*19250*/  LEA.HI.X.SX32 R11, R15, R0, 0x1, P3 ;  /* 0x000000000f0b7211 */ /* 0x001fc600018f0eff */
[----:B------:R0:W-:Y:S01]  /*19260*/  STL [R1+0x390], R9 ;  /* 0x0003900901007387 */ /* 0x0001e20000100800 */
[----:B-1----:R-:W-:-:S03]  /*19270*/  LEA R8, P3, R12, R2, 0x1 ;  /* 0x000000020c087211 */ /* 0x002fc600078608ff */
[----:B------:R1:W-:Y:S04]  /*19280*/  STL [R1+0x350], R11 ;  /* 0x0003500b01007387 */ /* 0x0003e80000100800 */
[----:B------:R2:W-:Y:S01]  /*19290*/  STL [R1+0x398], R8 ;  /* 0x0003980801007387 */ /* 0x0005e20000100800 */
[----:B0-----:R-:W-:Y:S02]  /*192a0*/  LEA.HI.X.SX32 R9, R13, R0, 0x1, P1 ;  /* 0x000000000d097211 */ /* 0x001fe400008f0eff */
[----:B-1----:R-:W-:-:S03]  /*192b0*/  LEA R11, P1, R27, R2, 0x1 ;  /* 0x000000021b0b7211 */ /* 0x002fc600078208ff */
[----:B------:R0:W-:Y:S01]  /*192c0*/  STL [R1+0x36c], R9 ;  /* 0x00036c0901007387 */ /* 0x0001e20000100800 */
[----:B--2---:R-:W-:-:S03]  /*192d0*/  LEA.HI.X.SX32 R8, R5, R0, 0x1, P0 ;  /* 0x0000000005087211 */ /* 0x004fc600000f0eff */
[----:B------:R-:W-:Y:S04]  /*192e0*/  STL [R1+0x3a0], R11 ;  /* 0x0003a00b01007387 */ /* 0x000fe80000100800 */
[----:B------:R1:W-:Y:S01]  /*192f0*/  STL [R1+0x374], R8 ;  /* 0x0003740801007387 */ /* 0x0003e20000100800 */
[----:B0-----:R-:W-:Y:S02]  /*19300*/  LEA R9, P0, R28, R2, 0x1 ;  /* 0x000000021c097211 */ /* 0x001fe400078008ff */
[----:B-1----:R-:W-:-:S03]  /*19310*/  LEA.HI.X.SX32 R8, R14, R0, 0x1, P2 ;  /* 0x000000000e087211 */ /* 0x002fc600010f0eff */
[----:B------:R0:W-:Y:S04]  /*19320*/  STL [R1+0x3a8], R9 ;  /* 0x0003a80901007387 */ /* 0x0001e80000100800 */
[----:B------:R1:W-:Y:S01]  /*19330*/  STL [R1+0x37c], R8 ;  /* 0x00037c0801007387 */ /* 0x0003e20000100800 */
[----:B0-----:R-:W-:Y:S02]  /*19340*/  LEA R9, P2, R29, R2, 0x1 ;  /* 0x000000021d097211 */ /* 0x001fe400078408ff */
[----:B-1----:R-:W-:-:S03]  /*19350*/  LEA.HI.X.SX32 R8, R6, R0, 0x1, P5 ;  /* 0x0000000006087211 */ /* 0x002fc600028f0eff */
[----:B------:R-:W-:Y:S01]  /*19360*/  STL [R1+0x3b0], R9 ;  /* 0x0003b00901007387 */ /* 0x000fe20000100800 */
[----:B------:R-:W-:-:S03]  /*19370*/  LEA R11, P5, R3, R2, 0x1 ;  /* 0x00000002030b7211 */ /* 0x000fc600078a08ff */
[----:B------:R0:W-:Y:S04]  /*19380*/  STL [R1+0x384], R8 ;  /* 0x0003840801007387 */ /* 0x0001e80000100800 */
[----:B------:R-:W-:Y:S01]  /*19390*/  STL [R1+0x3b8], R11 ;  /* 0x0003b80b01007387 */ /* 0x000fe20000100800 */
[----:B0-----:R-:W-:Y:S02]  /*193a0*/  LEA.HI.X.SX32 R8, R7, R0, 0x1, P4 ;  /* 0x0000000007087211 */ /* 0x001fe400020f0eff */
[----:B------:R-:W-:-:S03]  /*193b0*/  LEA R9, P4, R4, R2, 0x1 ;  /* 0x0000000204097211 */ /* 0x000fc600078808ff */
[----:B------:R0:W-:Y:S04]  /*193c0*/  STL [R1+0x38c], R8 ;  /* 0x00038c0801007387 */ /* 0x0001e80000100800 */
[----:B------:R1:W-:Y:S01]  /*193d0*/  STL [R1+0x3c0], R9 ;  /* 0x0003c00901007387 */ /* 0x0003e20000100800 */
[----:B0-----:R-:W-:Y:S02]  /*193e0*/  LEA.HI.X.SX32 R8, R12, R0, 0x1, P3 ;  /* 0x000000000c087211 */ /* 0x001fe400018f0eff */
[----:B------:R-:W-:Y:S02]  /*193f0*/  LEA R11, P3, R10, R2, 0x1 ;  /* 0x000000020a0b7211 */ /* 0x000fe400078608ff */
[-C--:B-1----:R-:W-:Y:S01]  /*19400*/  LEA.HI.X.SX32 R9, R27, R0.reuse, 0x1, P1 ;  /* 0x000000001b097211 */ /* 0x082fe200008f0eff */
[----:B------:R-:W-:Y:S01]  /*19410*/  STL [R1+0x394], R8 ;  /* 0x0003940801007387 */ /* 0x000fe20000100800 */
[----:B------:R-:W-:-:S03]  /*19420*/  LEA.HI.X.SX32 R12, R28, R0, 0x1, P0 ;  /* 0x000000001c0c7211 */ /* 0x000fc600000f0eff */
[----:B------:R-:W-:Y:S01]  /*19430*/  STL [R1+0x3fc], R11 ;  /* 0x0003fc0b01007387 */ /* 0x000fe20000100800 */
[----:B------:R-:W-:-:S03]  /*19440*/  IMAD R5, R24, 0x4, R4 ;  /* 0x0000000418057824 */ /* 0x000fc600078e0204 */
[----:B------:R0:W-:Y:S01]  /*19450*/  STL [R1+0x39c], R9 ;  /* 0x00039c0901007387 */ /* 0x0001e20000100800 */
[----:B------:R-:W-:-:S03]  /*19460*/  IMAD R6, R24, 0x4, R5 ;  /* 0x0000000418067824 */ /* 0x000fc600078e0205 */
[----:B------:R-:W-:Y:S01]  /*19470*/  STL [R1+0x3a4], R12 ;  /* 0x0003a40c01007387 */ /* 0x000fe20000100800 */
[-C--:B0-----:R-:W-:Y:S02]  /*19480*/  LEA.HI.X.SX32 R9, R29, R0.reuse, 0x1, P2 ;  /* 0x000000001d097211 */ /* 0x081fe400010f0eff */
[----:B------:R-:W-:-:S03]  /*19490*/  LEA.HI.X.SX32 R11, R3, R0, 0x1, P5 ;  /* 0x00000000030b7211 */ /* 0x000fc600028f0eff */
[----:B------:R0:W-:Y:S01]  /*194a0*/  STL [R1+0x3ac], R9 ;  /* 0x0003ac0901007387 */ /* 0x0001e20000100800 */
[----:B------:R-:W-:-:S03]  /*194b0*/  IMAD R7, R24, 0x4, R6 ;  /* 0x0000000418077824 */ /* 0x000fc600078e0206 */
[----:B------:R1:W-:Y:S01]  /*194c0*/  STL [R1+0x3b4], R11 ;  /* 0x0003b40b01007387 */ /* 0x0003e20000100800 */
[----:B0-----:R-:W-:Y:S02]  /*194d0*/  LEA.HI.X.SX32 R9, R4, R0, 0x1, P4 ;  /* 0x0000000004097211 */ /* 0x001fe400020f0eff */
[CC--:B------:R-:W-:Y:S01]  /*194e0*/  LEA R4, P0, R5.reuse, R2.reuse, 0x1 ;  /* 0x0000000205047211 */ /* 0x0c0fe200078008ff */
[----:B------:R-:W-:Y:S01]  /*194f0*/  IMAD R8, R24, 0x4, R7 ;  /* 0x0000000418087824 */ /* 0x000fe200078e0207 */
[----:B-1----:R-:W-:Y:S01]  /*19500*/  LEA R11, P1, R6, R2, 0x1 ;  /* 0x00000002060b7211 */ /* 0x002fe200078208ff */
[----:B------:R-:W-:Y:S01]  /*19510*/  STL [R1+0x3bc], R9 ;  /* 0x0003bc0901007387 */ /* 0x000fe20000100800 */
[----:B------:R-:W-:-:S03]  /*19520*/  LEA.HI.X.SX32 R5, R5, R0, 0x1, P0 ;  /* 0x0000000005057211 */ /* 0x000fc600000f0eff */
[----:B------:R0:W-:Y:S01]  /*19530*/  STL [R1+0x3c8], R4 ;  /* 0x0003c80401007387 */ /* 0x0001e20000100800 */
[-C--:B------:R-:W-:Y:S01]  /*19540*/  LEA.HI.X.SX32 R6, R6, R0.reuse, 0x1, P1 ;  /* 0x0000000006067211 */ /* 0x080fe200008f0eff */
[----:B------:R-:W-:Y:S02]  /*19550*/  IMAD R3, R24, 0x4, R8 ;  /* 0x0000000418037824 */ /* 0x000fe400078e0208 */
[----:B------:R-:W-:Y:S01]  /*19560*/  STL [R1+0x3d0], R11 ;  /* 0x0003d00b01007387 */ /* 0x000fe20000100800 */
[----:B0-----:R-:W-:Y:S02]  /*19570*/  LEA.HI.X.SX32 R4, R10, R0, 0x1, P3 ;  /* 0x000000000a047211 */ /* 0x001fe400018f0eff */
[----:B------:R-:W-:-:S03]  /*19580*/  LEA R10, P1, R8, R2, 0x1 ;  /* 0x00000002080a7211 */ /* 0x000fc600078208ff */
[----:B------:R-:W-:Y:S04]  /*19590*/  STL [R1+0x3f8], R4 ;  /* 0x0003f80401007387 */ /* 0x000fe80000100800 */
[----:B------:R0:W-:Y:S01]  /*195a0*/  STL [R1+0x3c4], R5 ;  /* 0x0003c40501007387 */ /* 0x0001e20000100800 */
[----:B------:R-:W-:-:S03]  /*195b0*/  IMAD R9, R24, 0x4, R3 ;  /* 0x0000000418097824 */ /* 0x000fc600078e0203 */
[----:B------:R1:W-:Y:S01]  /*195c0*/  STL [R1+0x3cc], R6 ;  /* 0x0003cc0601007387 */ /* 0x0003e20000100800 */
[-C--:B0-----:R-:W-:Y:S02]  /*195d0*/  LEA R5, P0, R7, R2.reuse, 0x1 ;  /* 0x0000000207057211 */ /* 0x081fe400078008ff */
[----:B-1----:R-:W-:-:S03]  /*195e0*/  LEA R6, P2, R3, R2, 0x1 ;  /* 0x0000000203067211 */ /* 0x002fc600078408ff */
[----:B------:R0:W-:Y:S01]  /*195f0*/  STL [R1+0x3d8], R5 ;  /* 0x0003d80501007387 */ /* 0x0001e20000100800 */
[----:B------:R-:W-:-:S03]  /*19600*/  IMAD R4, R24, 0x4, R9 ;  /* 0x0000000418047824 */ /* 0x000fc600078e0209 */
[----:B------:R1:W-:Y:S04]  /*19610*/  STL [R1+0x3e0], R10 ;  /* 0x0003e00a01007387 */ /* 0x0003e80000100800 */
[----:B------:R2:W-:Y:S01]  /*19620*/  STL [R1+0x3e8], R6 ;  /* 0x0003e80601007387 */ /* 0x0005e20000100800 */
[----:B0-----:R-:W-:-:S03]  /*19630*/  IMAD R5, R24, 0x4, R4 ;  /* 0x0000000418057824 */ /* 0x001fc600078e0204 */
[----:B------:R-:W0:Y:S01]  /*19640*/  S2R R28, SR_TID.X ;  /* 0x00000000001c7919 */ /* 0x000e220000002100 */
[-C--:B-1----:R-:W-:Y:S02]  /*19650*/  LEA.HI.X.SX32 R10, R7, R0.reuse, 0x1, P0 ;  /* 0x00000000070a7211 */ /* 0x082fe400000f0eff */
[----:B--2---:R-:W-:-:S03]  /*19660*/  LEA.HI.X.SX32 R6, R8, R0, 0x1, P1 ;  /* 0x0000000008067211 */ /* 0x004fc600008f0eff */
[----:B------:R-:W-:Y:S01]  /*19670*/  STL [R1+0x3d4], R10 ;  /* 0x0003d40a01007387 */ /* 0x000fe20000100800 */
[----:B------:R-:W-:Y:S01]  /*19680*/  LEA.HI.X.SX32 R7, R3, R0, 0x1, P2 ;  /* 0x0000000003077211 */ /* 0x000fe200010f0eff */
[----:B------:R-:W-:Y:S02]  /*19690*/  IMAD R3, R24, 0x4, R5 ;  /* 0x0000000418037824 */ /* 0x000fe400078e0205 */
[----:B------:R1:W-:Y:S01]  /*196a0*/  STL [R1+0x3dc], R6 ;  /* 0x0003dc0601007387 */ /* 0x0003e20000100800 */
[----:B------:R-:W-:-:S03]  /*196b0*/  LEA R8, P1, R4, R2, 0x1 ;  /* 0x0000000204087211 */ /* 0x000fc600078208ff */
[----:B------:R2:W-:Y:S01]  /*196c0*/  STL [R1+0x3e4], R7 ;  /* 0x0003e40701007387 */ /* 0x0005e20000100800 */
[-C--:B-1----:R-:W-:Y:S02]  /*196d0*/  LEA R6, P0, R9, R2.reuse, 0x1 ;  /* 0x0000000209067211 */ /* 0x082fe400078008ff */
[----:B--2---:R-:W-:-:S03]  /*196e0*/  LEA R7, P2, R5, R2, 0x1 ;  /* 0x0000000205077211 */ /* 0x004fc600078408ff */
[----:B------:R1:W-:Y:S01]  /*196f0*/  STL [R1+0x3ec], R6 ;  /* 0x0003ec0601007387 */ /* 0x0003e20000100800 */
[----:B------:R-:W-:-:S03]  /*19700*/  LEA.HI.X.SX32 R4, R4, R0, 0x1, P1 ;  /* 0x0000000004047211 */ /* 0x000fc600008f0eff */
[----:B------:R-:W-:Y:S01]  /*19710*/  STL [R1+0x3f0], R8 ;  /* 0x0003f00801007387 */ /* 0x000fe20000100800 */
[----:B-1----:R-:W-:Y:S02]  /*19720*/  LEA R6, P3, R3, R2, 0x1 ;  /* 0x0000000203067211 */ /* 0x002fe400078608ff */
[-C--:B------:R-:W-:Y:S01]  /*19730*/  LEA.HI.X.SX32 R2, R9, R0.reuse, 0x1, P0 ;  /* 0x0000000009027211 */ /* 0x080fe200000f0eff */
[----:B------:R-:W-:Y:S04]  /*19740*/  STL [R1+0x3f4], R7 ;  /* 0x0003f40701007387 */ /* 0x000fe80000100800 */
[----:B------:R-:W-:Y:S04]  /*19750*/  STL [R1+0x368], R6 ;  /* 0x0003680601007387 */ /* 0x000fe80000100800 */
[----:B------:R1:W-:Y:S04]  /*19760*/  STL [R1+0x358], R2 ;  /* 0x0003580201007387 */ /* 0x0003e80000100800 */
[----:B------:R-:W-:Y:S01]  /*19770*/  STL [R1+0x360], R4 ;  /* 0x0003600401007387 */ /* 0x000fe20000100800 */
[----:B-1----:R-:W-:-:S02]  /*19780*/  LEA.HI.X.SX32 R2, R5, R0, 0x1, P2 ;  /* 0x0000000005027211 */ /* 0x002fc400010f0eff */
[----:B------:R-:W-:-:S03]  /*19790*/  LEA.HI.X.SX32 R0, R3, R0, 0x1, P3 ;  /* 0x0000000003007211 */ /* 0x000fc600018f0eff */
[----:B------:R0:W-:Y:S04]  /*197a0*/  STL [R1+0x364], R2 ;  /* 0x0003640201007387 */ /* 0x0001e80000100800 */
[----:B------:R1:W-:Y:S04]  /*197b0*/  STL [R1+0x35c], R0 ;  /* 0x00035c0001007387 */ /* 0x0003e80000100800 */
[----:B------:R1:W-:Y:S01]  /*197c0*/  STL [R1+0x2e0], RZ ;  /* 0x0002e0ff01007387 */ /* 0x0003e20000100800 */
[----:B0-----:R-:W-:-:S03]  /*197d0*/  IMAD.SHL.U32 R2, R28, 0x20, RZ ;  /* 0x000000201c027824 */ /* 0x001fc600078e00ff */
[----:B------:R1:W-:Y:S04]  /*197e0*/  STL [R1+0x2e4], RZ ;  /* 0x0002e4ff01007387 */ /* 0x0003e80000100800 */
[----:B------:R1:W-:Y:S04]  /*197f0*/  STL [R1+0x2e8], RZ ;  /* 0x0002e8ff01007387 */ /* 0x0003e80000100800 */
[----:B------:R1:W-:Y:S04]  /*19800*/  STL [R1+0xc24], R2 ;  /* 0x000c240201007387 */ /* 0x0003e80000100800 */
[----:B------:R1:W-:Y:S04]  /*19810*/  STL [R1+0x2ec], RZ ;  /* 0x0002ecff01007387 */ /* 0x0003e80000100800 */
        /* <DEDUP_REMOVED lines=29> */
[----:B------:R1:W-:Y:S01]  /*199f0*/  STL [R1+0x264], RZ ;  /* 0x000264ff01007387 */ /* 0x0003e20000100800 */
[----:B------:R-:W-:-:S02]  /*19a00*/  USHF.L.U32 UR4, UR7, 0x7, URZ ;  /* 0x0000000707047899 */ /* 0x000fc4000800063f */
[----:B------:R-:W-:Y:S02]  /*19a10*/  USHF.L.U32 UR5, UR6, 0x7, URZ ;  /* 0x0000000706057899 */ /* 0x000fe4000800063f */
[----:B------:R-:W-:Y:S02]  /*19a20*/  USHF.R.S32.HI UR7, URZ, 0x1f, UR4 ;  /* 0x0000001f3f077899 */ /* 0x000fe40008011404 */
[----:B------:R-:W-:Y:S02]  /*19a30*/  USHF.R.S32.HI UR6, URZ, 0x1f, UR5 ;  /* 0x0000001f3f067899 */ /* 0x000fe40008011405 */
[----:B------:R-:W-:Y:S02]  /*19a40*/  USHF.L.U32 UR12, UR5, 0x1, URZ ;  /* 0x00000001050c7899 */ /* 0x000fe4000800063f */
[----:B------:R-:W-:Y:S02]  /*19a50*/  USHF.L.U32 UR9, UR4, 0x1, URZ ;  /* 0x0000000104097899 */ /* 0x000fe4000800063f */
[----:B-1----:R-:W-:-:S05]  /*19a60*/  IMAD.MOV.U32 R24, RZ, RZ, 0x7f ;  /* 0x0000007fff187424 */ /* 0x002fca00078e00ff */
[----:B------:R-:W-:-:S04]  /*19a70*/  IADD3 R24, R24, c[0x0][0x180], RZ ;  /* 0x0000600018187a10 */ /* 0x000fc80007ffe0ff */
[----:B------:R-:W-:-:S04]  /*19a80*/  SHF.R.S32.HI R29, RZ, 0x1f, R24 ;  /* 0x0000001fff1d7819 */ /* 0x000fc80000011418 */
[----:B------:R-:W-:Y:S02]  /*19a90*/  LEA.HI R29, R29, R24, RZ, 0x7 ;  /* 0x000000181d1d7211 */ /* 0x000fe400078f38ff */
[----:B------:R-:W2:Y:S01]  /*19aa0*/  LDL.LU R24, [R1+0xc50] ;  /* 0x000c500001187983 */ /* 0x000ea20000300800 */
[----:B------:R-:W-:Y:S01]  /*19ab0*/  USHF.L.U64.HI UR7, UR4, 0x1, UR7 ;  /* 0x0000000104077899 */ /* 0x000fe20008010207 */
[----:B------:R-:W-:Y:S01]  /*19ac0*/  SHF.R.S32.HI R3, RZ, 0x7, R29 ;  /* 0x00000007ff037819 */ /* 0x000fe2000001141d */
[----:B------:R-:W-:Y:S01]  /*19ad0*/  USHF.L.U64.HI UR6, UR5, 0x1, UR6 ;  /* 0x0000000105067899 */ /* 0x000fe20008010206 */
[----:B------:R-:W-:Y:S04]  /*19ae0*/  STL [R1+0x268], RZ ;  /* 0x000268ff01007387 */ /* 0x000fe80000100800 */
[----:B------:R-:W-:Y:S04]  /*19af0*/  STL [R1+0x26c], RZ ;  /* 0x00026cff01007387 */ /* 0x000fe80000100800 */
[----:B------:R-:W-:Y:S04]  /*19b00*/  STL [R1+0x250], RZ ;  /* 0x000250ff01007387 */ /* 0x000fe80000100800 */
[----:B------:R-:W0:Y:S01]  /*19b10*/  S2R R29, SR_TID.X ;  /* 0x00000000001d7919 */ /* 0x000e220000002100 */
[----:B--2---:R-:W-:-:S05]  /*19b20*/  LOP3.LUT R0, R24, 0x200, R2, 0xf8, !PT ;  /* 0x0000020018007812 */ /* 0x004fca00078ef802 */
[----:B------:R1:W-:Y:S04]  /*19b30*/  STL [R1+0x2f0], R0 ;  /* 0x0002f00001007387 */ /* 0x0003e80000100800 */
[----:B------:R2:W-:Y:S04]  /*19b40*/  STL [R1+0x254], RZ ;  /* 0x000254ff01007387 */ /* 0x0005e80000100800 */
[----:B------:R2:W-:Y:S04]  /*19b50*/  STL [R1+0x258], RZ ;  /* 0x000258ff01007387 */ /* 0x0005e80000100800 */
[----:B------:R2:W-:Y:S04]  /*19b60*/  STL [R1+0x25c], RZ ;  /* 0x00025cff01007387 */ /* 0x0005e80000100800 */
[----:B------:R-:W3:Y:S01]  /*19b70*/  LDL R24, [R1+0x1f4] ;  /* 0x0001f40001187983 */ /* 0x000ee20000100800 */
[----:B0-----:R-:W-:Y:S01]  /*19b80*/  LOP3.LUT R27, R29, 0x7f, RZ, 0xc0, !PT ;  /* 0x0000007f1d1b7812 */ /* 0x001fe200078ec0ff */
[----:B------:R-:W-:Y:S01]  /*19b90*/  IMAD.SHL.U32 R28, R28, 0x2, RZ ;  /* 0x000000021c1c7824 */ /* 0x000fe200078e00ff */
[----:B-1----:R-:W-:Y:S01]  /*19ba0*/  LOP3.LUT R0, R0, 0x20, RZ, 0x3c, !PT ;  /* 0x0000002000007812 */ /* 0x002fe200078e3cff */
[----:B------:R2:W-:Y:S01]  /*19bb0*/  STL [R1+0x240], RZ ;  /* 0x000240ff01007387 */ /* 0x0005e20000100800 */
[----:B------:R-:W-:Y:S01]  /*19bc0*/  SHF.R.S32.HI R29, RZ, 0x6, R29 ;  /* 0x00000006ff1d7819 */ /* 0x000fe2000001141d */
[----:B------:R-:W-:Y:S01]  /*19bd0*/  IMAD.SHL.U32 R2, R27, 0x2, RZ ;  /* 0x000000021b027824 */ /* 0x000fe200078e00ff */
[----:B------:R-:W-:Y:S01]  /*19be0*/  UMOV UR4, URZ ;  /* 0x0000003f00047c82 */ /* 0x000fe20008000000 */
[----:B------:R2:W-:Y:S01]  /*19bf0*/  STL [R1+0x244], RZ ;  /* 0x000244ff01007387 */ /* 0x0005e20000100800 */
[----:B------:R-:W-:-:S02]  /*19c00*/  SGXT R29, R29, 0x1 ;  /* 0x000000011d1d781a */ /* 0x000fc40000000200 */
[C---:B------:R-:W-:Y:S01]  /*19c10*/  LOP3.LUT R4, R2.reuse, 0x10, RZ, 0x3c, !PT ;  /* 0x0000001002047812 */ /* 0x040fe200078e3cff */
[----:B------:R2:W-:Y:S01]  /*19c20*/  STL [R1+0x248], RZ ;  /* 0x000248ff01007387 */ /* 0x0005e20000100800 */
[C---:B------:R-:W-:Y:S02]  /*19c30*/  LOP3.LUT R3, R2.reuse, 0x20, RZ, 0x3c, !PT ;  /* 0x0000002002037812 */ /* 0x040fe400078e3cff */
[C---:B------:R-:W-:Y:S01]  /*19c40*/  LOP3.LUT R4, R2.reuse, 0x30, RZ, 0x3c, !PT ;  /* 0x0000003002047812 */ /* 0x040fe200078e3cff */
[----:B------:R2:W-:Y:S01]  /*19c50*/  STL [R1+0x24c], RZ ;  /* 0x00024cff01007387 */ /* 0x0005e20000100800 */
[C---:B------:R-:W-:Y:S02]  /*19c60*/  LOP3.LUT R3, R2.reuse, 0x40, RZ, 0x3c, !PT ;  /* 0x0000004002037812 */ /* 0x040fe400078e3cff */
[C---:B------:R-:W-:Y:S01]  /*19c70*/  LOP3.LUT R3, R2.reuse, 0x50, RZ, 0x3c, !PT ;  /* 0x0000005002037812 */ /* 0x040fe200078e3cff */
[----:B------:R2:W-:Y:S01]  /*19c80*/  STL [R1+0x230], RZ ;  /* 0x000230ff01007387 */ /* 0x0005e20000100800 */
[----:B------:R-:W-:-:S02]  /*19c90*/  LOP3.LUT R5, R2, 0x60, RZ, 0x3c, !PT ;  /* 0x0000006002057812 */ /* 0x000fc400078e3cff */
[----:B------:R-:W-:Y:S01]  /*19ca0*/  LOP3.LUT R4, R2, 0x70, RZ, 0x3c, !PT ;  /* 0x0000007002047812 */ /* 0x000fe200078e3cff */
[----:B------:R2:W-:Y:S01]  /*19cb0*/  STL [R1+0x234], RZ ;  /* 0x000234ff01007387 */ /* 0x0005e20000100800 */
[----:B------:R-:W-:-:S03]  /*19cc0*/  LOP3.LUT R29, R29, 0x90, RZ, 0xc0, !PT ;  /* 0x000000901d1d7812 */ /* 0x000fc600078ec0ff */
[----:B------:R2:W-:Y:S01]  /*19cd0*/  STL [R1+0x238], RZ ;  /* 0x000238ff01007387 */ /* 0x0005e20000100800 */
[----:B------:R-:W-:-:S03]  /*19ce0*/  LOP3.LUT R29, R29, 0x7e, R28, 0x78, !PT ;  /* 0x0000007e1d1d7812 */ /* 0x000fc600078e781c */
[----:B------:R2:W-:Y:S01]  /*19cf0*/  STL [R1+0x23c], RZ ;  /* 0x00023cff01007387 */ /* 0x0005e20000100800 */
[----:B------:R-:W-:-:S03]  /*19d00*/  LOP3.LUT R3, R29, 0x20, RZ, 0x3c, !PT ;  /* 0x000000201d037812 */ /* 0x000fc600078e3cff */
        /* <DEDUP_REMOVED lines=16> */
[----:B---3--:R-:W-:-:S05]  /*19e10*/  LOP3.LUT R2, R24, 0x40, RZ, 0x3c, !PT ;  /* 0x0000004018027812 */ /* 0x008fca00078e3cff */
[----:B------:R2:W-:Y:S04]  /*19e20*/  STL [R1+0xc1c], R2 ;  /* 0x000c1c0201007387 */ /* 0x0005e80000100800 */
[----:B------:R2:W-:Y:S02]  /*19e30*/  STL [R1+0x2f4], R0 ;  /* 0x0002f40001007387 */ /* 0x0005e40000100800 */
.L_x_3:
[----:B-----5:R-:W3:Y:S04]  /*19e40*/  LDL R5, [R1+0x3f8] ;  /* 0x0003f80001057983 */ /* 0x020ee80000100800 */
[----:B------:R-:W3:Y:S01]  /*19e50*/  LDL R4, [R1+0x3fc] ;  /* 0x0003fc0001047983 */ /* 0x000ee20000100800 */
[----:B------:R-:W-:Y:S01]  /*19e60*/  UMOV UR5, 0xffffff80 ;  /* 0xffffff8000057882 */ /* 0x000fe20000000000 */
[----:B------:R-:W-:Y:S01]  /*19e70*/  PRMT R3, RZ, 0x7610, R3 ;  /* 0x00007610ff037816 */ /* 0x000fe20000000003 */
[----:B------:R-:W-:Y:S01]  /*19e80*/  ULDC UR8, c[0x0][0x180] ;  /* 0x0000600000087ab9 */ /* 0x000fe20000000800 */
[----:B0-----:R-:W0:Y:S01]  /*19e90*/  S2R R7, SR_TID.X ;  /* 0x0000000000077919 */ /* 0x001e220000002100 */
[----:B------:R-:W-:Y:S01]  /*19ea0*/  UIMAD UR5, UR4, UR5, UR8 ;  /* 0x00000005040572a4 */ /* 0x000fe2000f8e0208 */
[----:B------:R-:W-:-:S02]  /*19eb0*/  PRMT R29, RZ, 0x7610, R29 ;  /* 0x00007610ff1d7816 */ /* 0x000fc4000000001d */
[----:B------:R-:W-:Y:S04]  /*19ec0*/  STL [R1+0x1a84], R14 ;  /* 0x001a840e01007387 */ /* 0x000fe80000100800 */
[----:B------:R-:W-:Y:S04]  /*19ed0*/  STL [R1+0x1a80], R26 ;  /* 0x001a801a01007387 */ /* 0x000fe80000100800 */
[----:B------:R1:W-:Y:S04]  /*19ee0*/  STL [R1+0x1a7c], R9 ;  /* 0x001a7c0901007387 */ /* 0x0003e80000100800 */
[----:B------:R-:W-:Y:S04]  /*19ef0*/  STL [R1+0x1a78], R25 ;  /* 0x001a781901007387 */ /* 0x000fe80000100800 */
[----:B------:R4:W-:Y:S01]  /*19f00*/  STL [R1+0x1a74], R10 ;  /* 0x001a740a01007387 */ /* 0x0009e20000100800 */
[----:B0-----:R-:W-:-:S03]  /*19f10*/  SHF.R.U32.HI R6, RZ, 0x5, R7 ;  /* 0x00000005ff067819 */ /* 0x001fc60000011607 */
[----:B-1----:R-:W0:Y:S01]  /*19f20*/  S2R R9, SR_TID.X ;  /* 0x0000000000097919 */ /* 0x002e220000002100 */
[----:B------:R-:W-:-:S03]  /*19f30*/  SGXT.U32 R6, R6, 0x2 ;  /* 0x000000020606781a */ /* 0x000fc60000000000 */
[----:B------:R-:W-:Y:S01]  /*19f40*/  STL [R1+0x1a70], R24 ;  /* 0x001a701801007387 */ /* 0x000fe20000100800 */
[----:B------:R-:W-:-:S03]  /*19f50*/  ISETP.GE.AND P0, PT, R6, UR5, PT ;  /* 0x0000000506007c0c */ /* 0x000fc6000bf06270 */
[----:B------:R1:W-:Y:S04]  /*19f60*/  STL [R1+0x1a6c], R23 ;  /* 0x001a6c1701007387 */ /* 0x0003e80000100800 */
[----:B------:R-:W-:Y:S01]  /*19f70*/  STL [R1+0x1a68], R22 ;  /* 0x001a681601007387 */ /* 0x000fe20000100800 */
[--C-:B0-----:R-:W-:Y:S02]  /*19f80*/  SHF.R.U32.HI R11, RZ, 0x5, R9.reuse ;  /* 0x00000005ff0b7819 */ /* 0x101fe40000011609 */
[----:B------:R-:W-:Y:S02]  /*19f90*/  SHF.R.U32.HI R9, RZ, 0x5, R9 ;  /* 0x00000005ff097819 */ /* 0x000fe40000011609 */
[----:B------:R-:W-:Y:S02]  /*19fa0*/  SGXT.U32 R11, R11, 0x2 ;  /* 0x000000020b0b781a */ /* 0x000fe40000000000 */
[----:B------:R-:W-:-:S04]  /*19fb0*/  SGXT.U32 R9, R9, 0x2 ;  /* 0x000000020909781a */ /* 0x000fc80000000000 */
[----:B----4-:R-:W-:Y:S02]  /*19fc0*/  LOP3.LUT R10, R9, 0x4, RZ, 0xfc, !PT ;  /* 0x00000004090a7812 */ /* 0x010fe400078efcff */
[----:B------:R-:W-:Y:S02]  /*19fd0*/  LOP3.LUT R9, R11, 0x8, RZ, 0xfc, !PT ;  /* 0x000000080b097812 */ /* 0x000fe400078efcff */
[----:B------:R-:W-:Y:S02]  /*19fe0*/  ISETP.GE.AND P1, PT, R10, UR5, PT ;  /* 0x000000050a007c0c */ /* 0x000fe4000bf26270 */
[----:B------:R-:W-:Y:S01]  /*19ff0*/  ISETP.GE.AND P2, PT, R9, UR5, PT ;  /* 0x0000000509007c0c */ /* 0x000fe2000bf46270 */
[----:B------:R-:W4:Y:S01]  /*1a000*/  LDL R10, [R1+0x35c] ;  /* 0x00035c00010a7983 */ /* 0x000f220000100800 */
[----:B------:R-:W-:-:S03]  /*1a010*/  LOP3.LUT R11, R11, 0xc, RZ, 0xfc, !PT ;  /* 0x0000000c0b0b7812 */ /* 0x000fc600078efcff */
[----:B--2---:R-:W2:Y:S01]  /*1a020*/  LDL R9, [R1+0x368] ;  /* 0x0003680001097983 */ /* 0x004ea20000100800 */
[----:B------:R-:W-:-:S03]  /*1a030*/  ISETP.GE.AND P3, PT, R11, UR5, PT ;  /* 0x000000050b007c0c */ /* 0x000fc6000bf66270 */
[----:B---3--:R4:W3:Y:S02]  /*1a040*/  @!P0 LDG.E.U16 R3, [R4.64] ;  /* 0x0000000a04038981 */ /* 0x0088e4000c1e1500 */
[----:B----4-:R-:W-:Y:S02]  /*1a050*/  @!P1 IMAD.MOV.U32 R5, RZ, RZ, R10 ;  /* 0x000000ffff059224 */ /* 0x010fe400078e000a */
[----:B--2---:R-:W-:-:S05]  /*1a060*/  @!P1 IMAD.MOV.U32 R4, RZ, RZ, R9 ;  /* 0x000000ffff049224 */ /* 0x004fca00078e0009 */
[----:B------:R-:W2:Y:S04]  /*1a070*/  @!P1 LDG.E.U16 R29, [R4.64] ;  /* 0x0000000a041d9981 */ /* 0x000ea8000c1e1500 */
[----:B---3--:R-:W-:Y:S04]  /*1a080*/  STL [R1+0x1988], R3 ;  /* 0x0019880301007387 */ /* 0x008fe80000100800 */
[----:B------:R-:W-:Y:S04]  /*1a090*/  STL [R1+0x198c], R3 ;  /* 0x00198c0301007387 */ /* 0x000fe80000100800 */
        /* <DEDUP_REMOVED lines=49> */
[----:B------:R-:W3:Y:S04]  /*1a3b0*/  LDL R10, [R1+0x364] ;  /* 0x00036400010a7983 */ /* 0x000ee80000100800 */
[----:B------:R-:W4:Y:S04]  /*1a3c0*/  LDL R9, [R1+0x3f4] ;  /* 0x0003f40001097983 */ /* 0x000f280000100800 */
[----:B------:R-:W0:Y:S04]  /*1a3d0*/  S2R R11, SR_TID.X ;  /* 0x00000000000b7919 */ /* 0x000e280000002100 */
[----:B-1----:R-:W4:Y:S01]  /*1a3e0*/  LDL R23, [R1+0x3ec] ;  /* 0x0003ec0001177983 */ /* 0x002f220000100800 */
[----:B0-----:R-:W-:-:S04]  /*1a3f0*/  SHF.R.U32.HI R11, RZ, 0x5, R11 ;  /* 0x00000005ff0b7819 */ /* 0x001fc8000001160b */
[----:B------:R-:W-:-:S04]  /*1a400*/  SGXT.U32 R11, R11, 0x2 ;  /* 0x000000020b0b781a */ /* 0x000fc80000000000 */
[----:B------:R-:W-:-:S04]  /*1a410*/  LOP3.LUT R11, R11, 0x10, RZ, 0xfc, !PT ;  /* 0x000000100b0b7812 */ /* 0x000fc800078efcff */
[----:B------:R-:W-:Y:S02]  /*1a420*/  ISETP.GE.AND P0, PT, R11, UR5, PT ;  /* 0x000000050b007c0c */ /* 0x000fe4000bf06270 */
[----:B------:R-:W0:Y:S04]  /*1a430*/  S2R R11, SR_TID.X ;  /* 0x00000000000b7919 */ /* 0x000e280000002100 */
[----:B--2---:R-:W-:Y:S04]  /*1a440*/  STL [R1+0x1964], R29 ;  /* 0x0019641d01007387 */ /* 0x004fe80000100800 */
[----:B------:R-:W-:Y:S04]  /*1a450*/  STL [R1+0x1968], R29 ;  /* 0x0019681d01007387 */ /* 0x000fe80000100800 */
[----:B------:R-:W-:Y:S04]  /*1a460*/  STL [R1+0x196c], R29 ;  /* 0x00196c1d01007387 */ /* 0x000fe80000100800 */
[----:B------:R-:W-:Y:S01]  /*1a470*/  STL [R1+0x1970], R29 ;  /* 0x0019701d01007387 */ /* 0x000fe20000100800 */
[----:B0-----:R-:W-:-:S04]  /*1a480*/  SHF.R.U32.HI R11, RZ, 0x5, R11 ;  /* 0x00000005ff0b7819 */ /* 0x001fc8000001160b */
[----:B------:R-:W-:Y:S01]  /*1a490*/  SGXT.U32 R11, R11, 0x2 ;  /* 0x000000020b0b781a */ /* 0x000fe20000000000 */
[----:B------:R-:W-:Y:S03]  /*1a4a0*/  STL [R1+0x1974], R29 ;  /* 0x0019741d01007387 */ /* 0x000fe60000100800 */
[----:B------:R-:W-:Y:S01]  /*1a4b0*/  LOP3.LUT R5, R11, 0x14, RZ, 0xfc, !PT ;  /* 0x000000140b057812 */ /* 0x000fe200078efcff */
[----:B------:R-:W-:Y:S01]  /*1a4c0*/  STL [R1+0x1978], R29 ;  /* 0x0019781d01007387 */ /* 0x000fe20000100800 */
[----:B------:R-:W-:Y:S02]  /*1a4d0*/  PRMT R16, RZ, 0x7610, R16 ;  /* 0x00007610ff107816 */ /* 0x000fe40000000010 */
[----:B------:R-:W-:Y:S01]  /*1a4e0*/  ISETP.GE.AND P1, PT, R5, UR5, PT ;  /* 0x0000000505007c0c */ /* 0x000fe2000bf26270 */
[----:B------:R-:W-:Y:S04]  /*1a4f0*/  STL [R1+0x197c], R29 ;  /* 0x00197c1d01007387 */ /* 0x000fe80000100800 */
[----:B------:R-:W-:Y:S04]  /*1a500*/  STL [R1+0x1980], R29 ;  /* 0x0019801d01007387 */ /* 0x000fe80000100800 */
[----:B------:R-:W-:Y:S04]  /*1a510*/  STL [R1+0x1984], R29 ;  /* 0x0019841d01007387 */ /* 0x000fe80000100800 */
[----:B------:R-:W-:Y:S04]  /*1a520*/  STL [R1+0x1990], R29 ;  /* 0x0019901d01007387 */ /* 0x000fe80000100800 */
[----:B------:R-:W-:Y:S04]  /*1a530*/  STL [R1+0x1a48], R29 ;  /* 0x001a481d01007387 */ /* 0x000fe80000100800 */
[----:B------:R-:W-:Y:S04]  /*1a540*/  STL [R1+0x1a50], R29 ;  /* 0x001a501d01007387 */ /* 0x000fe80000100800 */
[----:B------:R-:W-:Y:S04]  /*1a550*/  STL [R1+0x1a58], R29 ;  /* 0x001a581d01007387 */ /* 0x000fe80000100800 */
[----:B------:R-:W-:Y:S01]  /*1a560*/  STL [R1+0x1a60], R29 ;  /* 0x001a601d01007387 */ /* 0x000fe20000100800 */
[----:B---3--:R-:W-:-:S02]  /*1a570*/  @!P2 IMAD.MOV.U32 R5, RZ, RZ, R10 ;  /* 0x000000ffff05a224 */ /* 0x008fc400078e000a */
[----:B----4-:R-:W-:Y:S01]  /*1a580*/  @!P2 IMAD.MOV.U32 R4, RZ, RZ, R9 ;  /* 0x000000ffff04a224 */ /* 0x010fe200078e0009 */
[----:B------:R-:W-:Y:S01]  /*1a590*/  PRMT R14, RZ, 0x7610, R14 ;  /* 0x00007610ff0e7816 */ /* 0x000fe2000000000e */
[----:B------:R-:W0:Y:S04]  /*1a5a0*/  S2R R11, SR_TID.X ;  /* 0x00000000000b7919 */ /* 0x000e280000002100 */
[----:B------:R1:W2:Y:S04]  /*1a5b0*/  @!P2 LDG.E.U16 R16, [R4.64] ;  /* 0x0000000a0410a981 */ /* 0x0002a8000c1e1500 */
[----:B------:R-:W3:Y:S04]  /*1a5c0*/  LDL R10, [R1+0x3dc] ;  /* 0x0003dc00010a7983 */ /* 0x000ee80000100800 */
[----:B-1----:R-:W4:Y:S04]  /*1a5d0*/  LDL R4, [R1+0x360] ;  /* 0x0003600001047983 */ /* 0x002f280000100800 */
[----:B------:R-:W4:Y:S02]  /*1a5e0*/  LDL R5, [R1+0x3f0] ;  /* 0x0003f00001057983 */ /* 0x000f240000100800 */
[----:B----4-:R-:W-:-:S04]  /*1a5f0*/  @!P3 LOP3.LUT R5, R5, R4, RZ, 0x3c, !PT ;  /* 0x000000040505b212 */ /* 0x010fc800078e3cff */
[----:B------:R-:W-:-:S04]  /*1a600*/  @!P3 LOP3.LUT R4, R5, R4, RZ, 0x3c, !PT ;  /* 0x000000040504b212 */ /* 0x000fc800078e3cff */
[----:B------:R-:W-:-:S05]  /*1a610*/  @!P3 LOP3.LUT R5, R5, R4, RZ, 0x3c, !PT ;  /* 0x000000040505b212 */ /* 0x000fca00078e3cff */
[----:B------:R-:W4:Y:S01]  /*1a620*/  @!P3 LDG.E.U16 R14, [R4.64] ;  /* 0x0000000a040eb981 */ /* 0x000f22000c1e1500 */
[----:B0-----:R-:W-:-:S04]  /*1a630*/  SHF.R.U32.HI R11, RZ, 0x5, R11 ;  /* 0x00000005ff0b7819 */ /* 0x001fc8000001160b */
[----:B------:R-:W-:-:S04]  /*1a640*/  SGXT.U32 R11, R11, 0x2 ;  /* 0x000000020b0b781a */ /* 0x000fc80000000000 */
[----:B------:R-:W-:-:S04]  /*1a650*/  LOP3.LUT R9, R11, 0x18, RZ, 0xfc, !PT ;  /* 0x000000180b097812 */ /* 0x000fc800078efcff */
[----:B------:R-:W-:Y:S02]  /*1a660*/  ISETP.GE.AND P2, PT, R9, UR5, PT ;  /* 0x0000000509007c0c */ /* 0x000fe4000bf46270 */
[----:B------:R-:W2:Y:S04]  /*1a670*/  LDL R9, [R1+0x3e0] ;  /* 0x0003e00001097983 */ /* 0x000ea80000100800 */
[----:B------:R-:W0:Y:S04]  /*1a680*/  S2R R11, SR_TID.X ;  /* 0x00000000000b7919 */ /* 0x000e280000002100 */
[----:B----4-:R1:W-:Y:S04]  /*1a690*/  STL [R1+0x4], R14 ;  /* 0x0000040e01007387 */ /* 0x0103e80000100800 */
[----:B-1----:R-:W4:Y:S04]  /*1a6a0*/  LDL.LU R14, [R1+0x1a84] ;  /* 0x001a8400010e7983 */ /* 0x002f280000300800 */
[----:B------:R-:W2:Y:S01]  /*1a6b0*/  LDL R5, [R1+0x358] ;  /* 0x0003580001057983 */ /* 0x000ea20000100800 */
[----:B0-----:R-:W-:-:S04]  /*1a6c0*/  SHF.R.U32.HI R11, RZ, 0x5, R11 ;  /* 0x00000005ff0b7819 */ /* 0x001fc8000001160b */
[----:B------:R-:W-:-:S04]  /*1a6d0*/  SGXT.U32 R11, R11, 0x2 ;  /* 0x000000020b0b781a */ /* 0x000fc80000000000 */
[----:B------:R-:W-:Y:S02]  /*1a6e0*/  LOP3.LUT R4, R11, 0x1c, RZ, 0xfc, !PT ;  /* 0x0000001c0b047812 */ /* 0x000fe400078efcff */
[----:B------:R-:W-:Y:S02]  /*1a6f0*/  PRMT R17, RZ, 0x7610, R17 ;  /* 0x00007610ff117816 */ /* 0x000fe40000000011 */
[----:B------:R-:W-:Y:S01]  /*1a700*/  ISETP.GE.AND P3, PT, R4, UR5, PT ;  /* 0x0000000504007c0c */ /* 0x000fe2000bf66270 */
[----:B------:R-:W-:-:S05]  /*1a710*/  @!P0 IMAD.MOV.U32 R4, RZ, RZ, R23 ;  /* 0x000000ffff048224 */ /* 0x000fca00078e0017 */
[----:B--2---:R0:W2:Y:S04]  /*1a720*/  @!P0 LDG.E.U16 R17, [R4.64] ;  /* 0x0000000a04118981 */ /* 0x0040a8000c1e1500 */
[----:B0-----:R-:W2:Y:S04]  /*1a730*/  LDL R4, [R1+0x3e4] ;  /* 0x0003e40001047983 */ /* 0x001ea80000100800 */
[----:B------:R-:W2:Y:S01]  /*1a740*/  LDL R5, [R1+0x3e8] ;  /* 0x0003e80001057983 */ /* 0x000ea20000100800 */
[----:B------:R-:W-:-:S03]  /*1a750*/  PRMT R8, RZ, 0x7610, R8 ;  /* 0x00007610ff087816 */ /* 0x000fc60000000008 */
[----:B------:R-:W0:Y:S01]  /*1a760*/  S2R R11, SR_TID.X ;  /* 0x00000000000b7919 */ /* 0x000e220000002100 */
[----:B--2---:R-:W-:-:S04]  /*1a770*/  @!P1 LOP3.LUT R5, R5, R4, RZ, 0x3c, !PT ;  /* 0x0000000405059212 */ /* 0x004fc800078e3cff */
[----:B------:R-:W-:-:S04]  /*1a780*/  @!P1 LOP3.LUT R4, R5, R4, RZ, 0x3c, !PT ;  /* 0x0000000405049212 */ /* 0x000fc800078e3cff */
[----:B------:R-:W-:-:S05]  /*1a790*/  @!P1 LOP3.LUT R5, R5, R4, RZ, 0x3c, !PT ;  /* 0x0000000405059212 */ /* 0x000fca00078e3cff */
[----:B------:R1:W2:Y:S01]  /*1a7a0*/  @!P1 LDG.E.U16 R8, [R4.64] ;  /* 0x0000000a04089981 */ /* 0x0002a2000c1e1500 */
[----:B0-----:R-:W-:-:S04]  /*1a7b0*/  SHF.R.U32.HI R11, RZ, 0x5, R11 ;  /* 0x00000005ff0b7819 */ /* 0x001fc8000001160b */
[----:B------:R-:W-:Y:S02]  /*1a7c0*/  SGXT.U32 R11, R11, 0x2 ;  /* 0x000000020b0b781a */ /* 0x000fe40000000000 */
[----:B------:R-:W-:Y:S02]  /*1a7d0*/  PRMT R18, RZ, 0x7610, R18 ;  /* 0x00007610ff127816 */ /* 0x000fe40000000012 */
[----:B------:R-:W-:Y:S01]  /*1a7e0*/  LOP3.LUT R11, R11, 0x20, RZ, 0xfc, !PT ;  /* 0x000000200b0b7812 */ /* 0x000fe200078efcff */
[----:B-1----:R-:W-:Y:S02]  /*1a7f0*/  @!P2 IMAD.MOV.U32 R4, RZ, RZ, R9 ;  /* 0x000000ffff04a224 */ /* 0x002fe400078e0009 */
[----:B---3--:R-:W-:Y:S01]  /*1a800*/  @!P2 IMAD.MOV.U32 R5, RZ, RZ, R10 ;  /* 0x000000ffff05a224 */ /* 0x008fe200078e000a */
[----:B------:R-:W-:Y:S02]  /*1a810*/  ISETP.GE.AND P0, PT, R11, UR5, PT ;  /* 0x000000050b007c0c */ /* 0x000fe4000bf06270 */
[----:B------:R-:W3:Y:S04]  /*1a820*/  LDL R11, [R1+0x3d0] ;  /* 0x0003d000010b7983 */ /* 0x000ee80000100800 */
[----:B------:R0:W3:Y:S04]  /*1a830*/  @!P2 LDG.E.U16 R18, [R4.64] ;  /* 0x0000000a0412a981 */ /* 0x0000e8000c1e1500 */
[----:B--2---:R1:W-:Y:S04]  /*1a840*/  STL [R1+0x18], R8 ;  /* 0x0000180801007387 */ /* 0x0043e80000100800 */
[----:B0-----:R-:W2:Y:S04]  /*1a850*/  LDL R4, [R1+0x3d4] ;  /* 0x0003d40001047983 */ /* 0x001ea80000100800 */
[----:B------:R-:W2:Y:S01]  /*1a860*/  LDL R5, [R1+0x3d8] ;  /* 0x0003d80001057983 */ /* 0x000ea20000100800 */
[----:B------:R-:W-:-:S03]  /*1a870*/  PRMT R26, RZ, 0x7610, R26 ;  /* 0x00007610ff1a7816 */ /* 0x000fc6000000001a */
[----:B------:R-:W0:Y:S04]  /*1a880*/  S2R R23, SR_TID.X ;  /* 0x0000000000177919 */ /* 0x000e280000002100 */
[----:B-1----:R-:W1:Y:S04]  /*1a890*/  S2R R8, SR_TID.X ;  /* 0x0000000000087919 */ /* 0x002e680000002100 */
[----:B------:R-:W3:Y:S01]  /*1a8a0*/  LDL R10, [R1+0x3bc] ;  /* 0x0003bc00010a7983 */ /* 0x000ee20000100800 */
[----:B--2---:R-:W-:-:S04]  /*1a8b0*/  @!P3 LOP3.LUT R5, R5, R4, RZ, 0x3c, !PT ;  /* 0x000000040505b212 */ /* 0x004fc800078e3cff */
[----:B------:R-:W-:-:S04]  /*1a8c0*/  @!P3 LOP3.LUT R4, R5, R4, RZ, 0x3c, !PT ;  /* 0x000000040504b212 */ /* 0x000fc800078e3cff */
[----:B------:R-:W-:-:S05]  /*1a8d0*/  @!P3 LOP3.LUT R5, R5, R4, RZ, 0x3c, !PT ;  /* 0x000000040505b212 */ /* 0x000fca00078e3cff */
[----:B------:R-:W2:Y:S01]  /*1a8e0*/  @!P3 LDG.E.U16 R26, [R4.64] ;  /* 0x0000000a041ab981 */ /* 0x000ea2000c1e1500 */
[----:B0-----:R-:W-:Y:S02]  /*1a8f0*/  SHF.R.U32.HI R23, RZ, 0x5, R23 ;  /* 0x00000005ff177819 */ /* 0x001fe40000011617 */
[----:B-1----:R-:W-:Y:S02]  /*1a900*/  SHF.R.U32.HI R8, RZ, 0x5, R8 ;  /* 0x00000005ff087819 */ /* 0x002fe40000011608 */
[----:B------:R-:W-:Y:S02]  /*1a910*/  SGXT.U32 R23, R23, 0x2 ;  /* 0x000000021717781a */ /* 0x000fe40000000000 */
[----:B------:R-:W-:Y:S02]  /*1a920*/  SGXT.U32 R8, R8, 0x2 ;  /* 0x000000020808781a */ /* 0x000fe40000000000 */
[----:B------:R-:W-:Y:S02]  /*1a930*/  LOP3.LUT R23, R23, 0x24, RZ, 0xfc, !PT ;  /* 0x0000002417177812 */ /* 0x000fe400078efcff */
[----:B------:R-:W-:-:S02]  /*1a940*/  LOP3.LUT R9, R8, 0x28, RZ, 0xfc, !PT ;  /* 0x0000002808097812 */ /* 0x000fc400078efcff */
[----:B------:R-:W-:Y:S02]  /*1a950*/  ISETP.GE.AND P1, PT, R23, UR5, PT ;  /* 0x0000000517007c0c */ /* 0x000fe4000bf26270 */
[----:B------:R-:W-:Y:S01]  /*1a960*/  ISETP.GE.AND P2, PT, R9, UR5, PT ;  /* 0x0000000509007c0c */ /* 0x000fe2000bf46270 */
[----:B------:R-:W3:Y:S04]  /*1a970*/  LDL R23, [R1+0x3c8] ;  /* 0x0003c80001177983 */ /* 0x000ee80000100800 */
[----:B------:R-:W3:Y:S04]  /*1a980*/  LDL R9, [R1+0x3c0] ;  /* 0x0003c00001097983 */ /* 0x000ee80000100800 */
[----:B------:R-:W0:Y:S04]  /*1a990*/  S2R R8, SR_TID.X ;  /* 0x0000000000087919 */ /* 0x000e280000002100 */
[----:B--2---:R1:W-:Y:S04]  /*1a9a0*/  STL [R1+0x38], R26 ;  /* 0x0000381a01007387 */ /* 0x0043e80000100800 */
[----:B-1----:R-:W2:Y:S04]  /*1a9b0*/  LDL.LU R26, [R1+0x1a80] ;  /* 0x001a8000011a7983 */ /* 0x002ea80000300800 */
[----:B------:R-:W2:Y:S01]  /*1a9c0*/  LDL R5, [R1+0x3cc] ;  /* 0x0003cc0001057983 */ /* 0x000ea20000100800 */
[----:B0-----:R-:W-:-:S04]  /*1a9d0*/  SHF.R.U32.HI R8, RZ, 0x5, R8 ;  /* 0x00000005ff087819 */ /* 0x001fc80000011608 */
[----:B------:R-:W-:-:S04]  /*1a9e0*/  SGXT.U32 R8, R8, 0x2 ;  /* 0x000000020808781a */ /* 0x000fc80000000000 */
[----:B------:R-:W-:Y:S02]  /*1a9f0*/  LOP3.LUT R4, R8, 0x2c, RZ, 0xfc, !PT ;  /* 0x0000002c08047812 */ /* 0x000fe400078efcff */
[----:B------:R-:W-:Y:S02]  /*1aa00*/  PRMT R19, RZ, 0x7610, R19 ;  /* 0x00007610ff137816 */ /* 0x000fe40000000013 */
[----:B------:R-:W-:Y:S01]  /*1aa10*/  ISETP.GE.AND P3, PT, R4, UR5, PT ;  /* 0x0000000504007c0c */ /* 0x000fe2000bf66270 */
[----:B---3--:R-:W-:-:S05]  /*1aa20*/  @!P0 IMAD.MOV.U32 R4, RZ, RZ, R11 ;  /* 0x000000ffff048224 */ /* 0x008fca00078e000b */
[----:B--2---:R0:W2:Y:S04]  /*1aa30*/  @!P0 LDG.E.U16 R19, [R4.64] ;  /* 0x0000000a04138981 */ /* 0x0040a8000c1e1500 */
[----:B0-----:R-:W3:Y:S01]  /*1aa40*/  LDL R5, [R1+0x3c4] ;  /* 0x0003c40001057983 */ /* 0x001ee20000100800 */
[----:B------:R-:W-:Y:S01]  /*1aa50*/  PRMT R13, RZ, 0x7610, R13 ;  /* 0x00007610ff0d7816 */ /* 0x000fe2000000000d */
[----:B------:R-:W-:Y:S02]  /*1aa60*/  @!P1 IMAD.MOV.U32 R4, RZ, RZ, R23 ;  /* 0x000000ffff049224 */ /* 0x000fe400078e0017 */
[----:B------:R-:W0:Y:S01]  /*1aa70*/  S2R R8, SR_TID.X ;  /* 0x0000000000087919 */ /* 0x000e220000002100 */
[----:B------:R-:W-:-:S03]  /*1aa80*/  PRMT R2, RZ, 0x7610, R2 ;  /* 0x00007610ff027816 */ /* 0x000fc60000000002 */
[----:B------:R-:W2:Y:S04]  /*1aa90*/  LDL R23, [R1+0x3a4] ;  /* 0x0003a40001177983 */ /* 0x000ea80000100800 */
[----:B---3--:R1:W3:Y:S01]  /*1aaa0*/  @!P1 LDG.E.U16 R13, [R4.64] ;  /* 0x0000000a040d9981 */ /* 0x0082e2000c1e1500 */
[----:B0-----:R-:W-:-:S04]  /*1aab0*/  SHF.R.U32.HI R8, RZ, 0x5, R8 ;  /* 0x00000005ff087819 */ /* 0x001fc80000011608 */
[----:B------:R-:W-:-:S04]  /*1aac0*/  SGXT.U32 R8, R8, 0x2 ;  /* 0x000000020808781a */ /* 0x000fc80000000000 */
[----:B------:R-:W-:Y:S01]  /*1aad0*/  LOP3.LUT R8, R8, 0x30, RZ, 0xfc, !PT ;  /* 0x0000003008087812 */ /* 0x000fe200078efcff */
[----:B-1----:R-:W-:Y:S02]  /*1aae0*/  @!P2 IMAD.MOV.U32 R4, RZ, RZ, R9 ;  /* 0x000000ffff04a224 */ /* 0x002fe400078e0009 */
[----:B------:R-:W-:Y:S01]  /*1aaf0*/  @!P2 IMAD.MOV.U32 R5, RZ, RZ, R10 ;  /* 0x000000ffff05a224 */ /* 0x000fe200078e000a */
[----:B------:R-:W-:Y:S02]  /*1ab00*/  ISETP.GE.AND P0, PT, R8, UR5, PT ;  /* 0x0000000508007c0c */ /* 0x000fe4000bf06270 */
[----:B------:R-:W2:Y:S04]  /*1ab10*/  LDL R8, [R1+0x3b0] ;  /* 0x0003b00001087983 */ /* 0x000ea80000100800 */
[----:B------:R0:W2:Y:S04]  /*1ab20*/  @!P2 LDG.E.U16 R2, [R4.64] ;  /* 0x0000000a0402a981 */ /* 0x0000a8000c1e1500 */
[----:B---3--:R1:W-:Y:S04]  /*1ab30*/  STL [R1+0x48], R13 ;  /* 0x0000480d01007387 */ /* 0x0083e80000100800 */
[----:B0-----:R-:W3:Y:S04]  /*1ab40*/  LDL R4, [R1+0x3b4] ;  /* 0x0003b40001047983 */ /* 0x001ee80000100800 */
[----:B------:R-:W3:Y:S01]  /*1ab50*/  LDL R5, [R1+0x3b8] ;  /* 0x0003b80001057983 */ /* 0x000ee20000100800 */
[----:B------:R-:W-:-:S03]  /*1ab60*/  PRMT R25, RZ, 0x7610, R25 ;  /* 0x00007610ff197816 */ /* 0x000fc60000000019 */
[----:B------:R-:W0:Y:S04]  /*1ab70*/  S2R R11, SR_TID.X ;  /* 0x00000000000b7919 */ /* 0x000e280000002100 */
[----:B-1----:R-:W2:Y:S04]  /*1ab80*/  LDL R13, [R1+0x3a8] ;  /* 0x0003a800010d7983 */ /* 0x002ea80000100800 */
[----:B------:R-:W2:Y:S01]  /*1ab90*/  LDL R10, [R1+0x3a0] ;  /* 0x0003a000010a7983 */ /* 0x000ea20000100800 */
[----:B0-----:R-:W-:-:S04]  /*1aba0*/  SHF.R.U32.HI R11, RZ, 0x5, R11 ;  /* 0x00000005ff0b7819 */ /* 0x001fc8000001160b */
[----:B------:R-:W-:Y:S02]  /*1abb0*/  SGXT.U32 R11, R11, 0x2 ;  /* 0x000000020b0b781a */ /* 0x000fe40000000000 */
[----:B---3--:R-:W-:-:S04]  /*1abc0*/  @!P3 LOP3.LUT R5, R5, R4, RZ, 0x3c, !PT ;  /* 0x000000040505b212 */ /* 0x008fc800078e3cff */
[----:B------:R-:W-:-:S04]  /*1abd0*/  @!P3 LOP3.LUT R4, R5, R4, RZ, 0x3c, !PT ;  /* 0x000000040504b212 */ /* 0x000fc800078e3cff */
[----:B------:R-:W-:-:S05]  /*1abe0*/  @!P3 LOP3.LUT R5, R5, R4, RZ, 0x3c, !PT ;  /* 0x000000040505b212 */ /* 0x000fca00078e3cff */
[----:B------:R0:W3:Y:S01]  /*1abf0*/  @!P3 LDG.E.U16 R25, [R4.64] ;  /* 0x0000000a0419b981 */ /* 0x0000e2000c1e1500 */
[----:B------:R-:W-:-:S04]  /*1ac00*/  LOP3.LUT R11, R11, 0x34, RZ, 0xfc, !PT ;  /* 0x000000340b0b7812 */ /* 0x000fc800078efcff */
[----:B------:R-:W-:Y:S02]  /*1ac10*/  ISETP.GE.AND P1, PT, R11, UR5, PT ;  /* 0x000000050b007c0c */ /* 0x000fe4000bf26270 */
[----:B------:R-:W1:Y:S04]  /*1ac20*/  S2R R11, SR_TID.X ;  /* 0x00000000000b7919 */ /* 0x000e680000002100 */
[----:B0-----:R-:W0:Y:S01]  /*1ac30*/  S2R R5, SR_TID.X ;  /* 0x0000000000057919 */ /* 0x001e220000002100 */
[----:B-1----:R-:W-:-:S03]  /*1ac40*/  SHF.R.U32.HI R9, RZ, 0x5, R11 ;  /* 0x00000005ff097819 */ /* 0x002fc6000001160b */
[----:B------:R-:W4:Y:S01]  /*1ac50*/  LDL R11, [R1+0x39c] ;  /* 0x00039c00010b7983 */ /* 0x000f220000100800 */
[----:B------:R-:W-:Y:S02]  /*1ac60*/  SGXT.U32 R9, R9, 0x2 ;  /* 0x000000020909781a */ /* 0x000fe40000000000 */
[----:B0-----:R-:W-:Y:S02]  /*1ac70*/  SHF.R.U32.HI R5, RZ, 0x5, R5 ;  /* 0x00000005ff057819 */ /* 0x001fe40000011605 */
[----:B------:R-:W-:Y:S02]  /*1ac80*/  LOP3.LUT R9, R9, 0x38, RZ, 0xfc, !PT ;  /* 0x0000003809097812 */ /* 0x000fe400078efcff */
[----:B------:R-:W-:Y:S02]  /*1ac90*/  SGXT.U32 R5, R5, 0x2 ;  /* 0x000000020505781a */ /* 0x000fe40000000000 */
[----:B------:R-:W-:Y:S02]  /*1aca0*/  ISETP.GE.AND P2, PT, R9, UR5, PT ;  /* 0x0000000509007c0c */ /* 0x000fe4000bf46270 */
[----:B------:R-:W4:Y:S01]  /*1acb0*/  LDL.LU R9, [R1+0x1a7c] ;  /* 0x001a7c0001097983 */ /* 0x000f220000300800 */
[----:B------:R-:W-:-:S03]  /*1acc0*/  LOP3.LUT R4, R5, 0x3c, RZ, 0xfc, !PT ;  /* 0x0000003c05047812 */ /* 0x000fc600078efcff */
[----:B---3--:R0:W-:Y:S04]  /*1acd0*/  STL [R1+0x40], R25 ;  /* 0x0000401901007387 */ /* 0x0081e80000100800 */
[----:B0-----:R-:W3:Y:S04]  /*1ace0*/  LDL.LU R25, [R1+0x1a78] ;  /* 0x001a780001197983 */ /* 0x001ee80000300800 */
[----:B------:R-:W3:Y:S01]  /*1acf0*/  LDL R5, [R1+0x3ac] ;  /* 0x0003ac0001057983 */ /* 0x000ee20000100800 */
[----:B------:R-:W-:Y:S02]  /*1ad00*/  PRMT R0, RZ, 0x7610, R0 ;  /* 0x00007610ff007816 */ /* 0x000fe40000000000 */
[----:B------:R-:W-:Y:S01]  /*1ad10*/  ISETP.GE.AND P3, PT, R4, UR5, PT ;  /* 0x0000000504007c0c */ /* 0x000fe2000bf66270 */
[----:B--2---:R-:W-:Y:S01]  /*1ad20*/  @!P0 IMAD.MOV.U32 R4, RZ, RZ, R8 ;  /* 0x000000ffff048224 */ /* 0x004fe200078e0008 */
[----:B------:R-:W-:-:S04]  /*1ad30*/  PRMT R12, RZ, 0x7610, R12 ;  /* 0x00007610ff0c7816 */ /* 0x000fc8000000000c */
[----:B---3--:R0:W2:Y:S04]  /*1ad40*/  @!P0 LDG.E.U16 R0, [R4.64] ;  /* 0x0000000a04008981 */ /* 0x0080a8000c1e1500 */
[----:B0-----:R-:W0:Y:S01]  /*1ad50*/  S2R R5, SR_TID.X ;  /* 0x0000000000057919 */ /* 0x001e220000002100 */
[----:B------:R-:W-:Y:S01]  /*1ad60*/  @!P1 IMAD.MOV.U32 R4, RZ, RZ, R13 ;  /* 0x000000ffff049224 */ /* 0x000fe200078e000d */
[----:B0-----:R-:W-:-:S04]  /*1ad70*/  SHF.R.U32.HI R5, RZ, 0x5, R5 ;  /* 0x00000005ff057819 */ /* 0x001fc80000011605 */
[----:B------:R-:W-:-:S04]  /*1ad80*/  SGXT.U32 R5, R5, 0x2 ;  /* 0x000000020505781a */ /* 0x000fc80000000000 */
[----:B------:R-:W-:-:S04]  /*1ad90*/  LOP3.LUT R5, R5, 0x40, RZ, 0xfc, !PT ;  /* 0x0000004005057812 */ /* 0x000fc800078efcff */
[----:B------:R-:W-:Y:S01]  /*1ada0*/  ISETP.GE.AND P0, PT, R5, UR5, PT ;  /* 0x0000000505007c0c */ /* 0x000fe2000bf06270 */
[----:B------:R-:W-:Y:S01]  /*1adb0*/  @!P1 IMAD.MOV.U32 R5, RZ, RZ, R23 ;  /* 0x000000ffff059224 */ /* 0x000fe200078e0017 */
[----:B------:R-:W-:Y:S01]  /*1adc0*/  PRMT R20, RZ, 0x7610, R20 ;  /* 0x00007610ff147816 */ /* 0x000fe20000000014 */
[----:B------:R-:W3:Y:S04]  /*1add0*/  LDL R23, [R1+0x384] ;  /* 0x0003840001177983 */ /* 0x000ee80000100800 */
[----:B------:R0:W2:Y:S02]  /*1ade0*/  @!P1 LDG.E.U16 R12, [R4.64] ;  /* 0x0000000a040c9981 */ /* 0x0000a4000c1e1500 */
[----:B0-----:R-:W-:Y:S02]  /*1adf0*/  @!P2 IMAD.MOV.U32 R4, RZ, RZ, R10 ;  /* 0x000000ffff04a224 */ /* 0x001fe400078e000a */
[----:B----4-:R-:W-:-:S05]  /*1ae00*/  @!P2 IMAD.MOV.U32 R5, RZ, RZ, R11 ;  /* 0x000000ffff05a224 */ /* 0x010fca00078e000b */
[----:B------:R0:W4:Y:S04]  /*1ae10*/  @!P2 LDG.E.U16 R20, [R4.64] ;  /* 0x0000000a0414a981 */ /* 0x000128000c1e1500 */
[----:B--2---:R1:W-:Y:S04]  /*1ae20*/  STL [R1+0x34], R12 ;  /* 0x0000340c01007387 */ /* 0x0043e80000100800 */
[----:B0-----:R-:W2:Y:S04]  /*1ae30*/  LDL R4, [R1+0x394] ;  /* 0x0003940001047983 */ /* 0x001ea80000100800 */
[----:B------:R-:W2:Y:S01]  /*1ae40*/  LDL R5, [R1+0x398] ;  /* 0x0003980001057983 */ /* 0x000ea20000100800 */
[----:B------:R-:W-:-:S03]  /*1ae50*/  PRMT R24, RZ, 0x7610, R24 ;  /* 0x00007610ff187816 */ /* 0x000fc60000000018 */
[----:B------:R-:W0:Y:S04]  /*1ae60*/  S2R R8, SR_TID.X ;  /* 0x0000000000087919 */ /* 0x000e280000002100 */
[----:B------:R-:W3:Y:S04]  /*1ae70*/  LDL R13, [R1+0x388] ;  /* 0x00038800010d7983 */ /* 0x000ee80000100800 */
[----:B------:R-:W3:Y:S01]  /*1ae80*/  LDL R11, [R1+0x37c] ;  /* 0x00037c00010b7983 */ /* 0x000ee20000100800 */
[----:B0-----:R-:W-:-:S04]  /*1ae90*/  SHF.R.U32.HI R8, RZ, 0x5, R8 ;  /* 0x00000005ff087819 */ /* 0x001fc80000011608 */
[----:B------:R-:W-:Y:S02]  /*1aea0*/  SGXT.U32 R8, R8, 0x2 ;  /* 0x000000020808781a */ /* 0x000fe40000000000 */
[----:B--2---:R-:W-:-:S04]  /*1aeb0*/  @!P3 LOP3.LUT R5, R5, R4, RZ, 0x3c, !PT ;  /* 0x000000040505b212 */ /* 0x004fc800078e3cff */
[----:B------:R-:W-:-:S04]  /*1aec0*/  @!P3 LOP3.LUT R4, R5, R4, RZ, 0x3c, !PT ;  /* 0x000000040504b212 */ /* 0x000fc800078e3cff */
[----:B------:R-:W-:-:S05]  /*1aed0*/  @!P3 LOP3.LUT R5, R5, R4, RZ, 0x3c, !PT ;  /* 0x000000040505b212 */ /* 0x000fca00078e3cff */
[----:B------:R0:W2:Y:S01]  /*1aee0*/  @!P3 LDG.E.U16 R24, [R4.64] ;  /* 0x0000000a0418b981 */ /* 0x0000a2000c1e1500 */
[----:B-1----:R-:W-:-:S03]  /*1aef0*/  LOP3.LUT R12, R8, 0x44, RZ, 0xfc, !PT ;  /* 0x00000044080c7812 */ /* 0x002fc600078efcff */
[----:B------:R-:W1:Y:S01]  /*1af00*/  S2R R8, SR_TID.X ;  /* 0x0000000000087919 */ /* 0x000e620000002100 */
[----:B------:R-:W-:Y:S02]  /*1af10*/  ISETP.GE.AND P1, PT, R12, UR5, PT ;  /* 0x000000050c007c0c */ /* 0x000fe4000bf26270 */
[----:B-1----:R-:W-:Y:S02]  /*1af20*/  SHF.R.U32.HI R12, RZ, 0x5, R8 ;  /* 0x00000005ff0c7819 */ /* 0x002fe40000011608 */
[----:B------:R-:W3:Y:S02]  /*1af30*/  LDL R8, [R1+0x380] ;  /* 0x0003800001087983 */ /* 0x000ee40000100800 */
[----:B------:R-:W-:-:S04]  /*1af40*/  SGXT.U32 R12, R12, 0x2 ;  /* 0x000000020c0c781a */ /* 0x000fc80000000000 */
[----:B------:R-:W-:-:S04]  /*1af50*/  LOP3.LUT R10, R12, 0x48, RZ, 0xfc, !PT ;  /* 0x000000480c0a7812 */ /* 0x000fc800078efcff */
[----:B------:R-:W-:Y:S02]  /*1af60*/  ISETP.GE.AND P2, PT, R10, UR5, PT ;  /* 0x000000050a007c0c */ /* 0x000fe4000bf46270 */
[----:B------:R-:W3:Y:S04]  /*1af70*/  LDL.LU R10, [R1+0x1a74] ;  /* 0x001a7400010a7983 */ /* 0x000ee80000300800 */
[----:B0-----:R-:W3:Y:S04]  /*1af80*/  LDL R4, [R1+0x38c] ;  /* 0x00038c0001047983 */ /* 0x001ee80000100800 */
[----:B--2---:R0:W-:Y:S04]  /*1af90*/  STL [R1+0x2c], R24 ;  /* 0x00002c1801007387 */ /* 0x0041e80000100800 */
[----:B------:R-:W3:Y:S01]  /*1afa0*/  LDL R5, [R1+0x390] ;  /* 0x0003900001057983 */ /* 0x000ee20000100800 */
[----:B------:R-:W-:-:S02]  /*1afb0*/  PRMT R21, RZ, 0x7610, R21 ;  /* 0x00007610ff157816 */ /* 0x000fc40000000015 */
[----:B------:R-:W-:Y:S02]  /*1afc0*/  PRMT R22, RZ, 0x7610, R22 ;  /* 0x00007610ff167816 */ /* 0x000fe40000000016 */
[----:B---3--:R-:W-:-:S04]  /*1afd0*/  @!P0 LOP3.LUT R5, R5, R4, RZ, 0x3c, !PT ;  /* 0x0000000405058212 */ /* 0x008fc800078e3cff */
[----:B------:R-:W-:-:S04]  /*1afe0*/  @!P0 LOP3.LUT R4, R5, R4, RZ, 0x3c, !PT ;  /* 0x0000000405048212 */ /* 0x000fc800078e3cff */
[----:B------:R-:W-:-:S05]  /*1aff0*/  @!P0 LOP3.LUT R5, R5, R4, RZ, 0x3c, !PT ;  /* 0x0000000405058212 */ /* 0x000fca00078e3cff */
[----:B------:R1:W2:Y:S04]  /*1b000*/  @!P0 LDG.E.U16 R21, [R4.64] ;  /* 0x0000000a04158981 */ /* 0x0002a8000c1e1500 */
[----:B-1----:R-:W1:Y:S01]  /*1b010*/  S2R R5, SR_TID.X ;  /* 0x0000000000057919 */ /* 0x002e620000002100 */
[----:B------:R-:W-:Y:S01]  /*1b020*/  @!P1 IMAD.MOV.U32 R4, RZ, RZ, R13 ;  /* 0x000000ffff049224 */ /* 0x000fe200078e000d */
[----:B-1----:R-:W-:-:S04]  /*1b030*/  SHF.R.U32.HI R5, RZ, 0x5, R5 ;  /* 0x00000005ff057819 */ /* 0x002fc80000011605 */
[----:B------:R-:W-:-:S04]  /*1b040*/  SGXT.U32 R5, R5, 0x2 ;  /* 0x000000020505781a */ /* 0x000fc80000000000 */
[----:B------:R-:W-:-:S04]  /*1b050*/  LOP3.LUT R5, R5, 0x50, RZ, 0xfc, !PT ;  /* 0x0000005005057812 */ /* 0x000fc800078efcff */
[----:B------:R-:W-:Y:S01]  /*1b060*/  ISETP.GE.AND P4, PT, R5, UR5, PT ;  /* 0x0000000505007c0c */ /* 0x000fe2000bf86270 */
[----:B------:R-:W-:-:S05]  /*1b070*/  @!P1 IMAD.MOV.U32 R5, RZ, RZ, R23 ;  /* 0x000000ffff059224 */ /* 0x000fca00078e0017 */
[----:B------:R1:W3:Y:S04]  /*1b080*/  @!P1 LDG.E.U16 R22, [R4.64] ;  /* 0x0000000a04169981 */ /* 0x0002e8000c1e1500 */
[----:B------:R-:W0:Y:S01]  /*1b090*/  S2R R12, SR_TID.X ;  /* 0x00000000000c7919 */ /* 0x000e220000002100 */
[----:B------:R-:W-:Y:S01]  /*1b0a0*/  PRMT R28, RZ, 0x7610, R28 ;  /* 0x00007610ff1c7816 */ /* 0x000fe2000000001c */
[----:B-1----:R-:W-:Y:S02]  /*1b0b0*/  @!P2 IMAD.MOV.U32 R4, RZ, RZ, R8 ;  /* 0x000000ffff04a224 */ /* 0x002fe400078e0008 */
[----:B------:R-:W-:-:S05]  /*1b0c0*/  @!P2 IMAD.MOV.U32 R5, RZ, RZ, R11 ;  /* 0x000000ffff05a224 */ /* 0x000fca00078e000b */
[----:B------:R1:W2:Y:S01]  /*1b0d0*/  @!P2 LDG.E.U16 R28, [R4.64] ;  /* 0x0000000a041ca981 */ /* 0x0002a2000c1e1500 */
[----:B0-----:R-:W-:-:S04]  /*1b0e0*/  SHF.R.U32.HI R12, RZ, 0x5, R12 ;  /* 0x00000005ff0c7819 */ /* 0x001fc8000001160c */
[----:B------:R-:W-:-:S04]  /*1b0f0*/  SGXT.U32 R12, R12, 0x2 ;  /* 0x000000020c0c781a */ /* 0x000fc80000000000 */
[----:B------:R-:W-:-:S04]  /*1b100*/  LOP3.LUT R24, R12, 0x4c, RZ, 0xfc, !PT ;  /* 0x0000004c0c187812 */ /* 0x000fc800078efcff */
[----:B------:R-:W-:Y:S02]  /*1b110*/  ISETP.GE.AND P3, PT, R24, UR5, PT ;  /* 0x0000000518007c0c */ /* 0x000fe4000bf66270 */
[----:B------:R-:W2:Y:S04]  /*1b120*/  LDL.LU R24, [R1+0x1a70] ;  /* 0x001a700001187983 */ /* 0x000ea80000300800 */
[----:B------:R-:W2:Y:S04]  /*1b130*/  LDL R13, [R1+0x370] ;  /* 0x00037000010d7983 */ /* 0x000ea80000100800 */
[----:B---3--:R0:W-:Y:S04]  /*1b140*/  STL [R1+0x20], R22 ;  /* 0x0000201601007387 */ /* 0x0081e80000100800 */
[----:B-1----:R-:W3:Y:S04]  /*1b150*/  LDL R4, [R1+0x374] ;  /* 0x0003740001047983 */ /* 0x002ee80000100800 */
[----:B------:R-:W3:Y:S04]  /*1b160*/  LDL R5, [R1+0x378] ;  /* 0x0003780001057983 */ /* 0x000ee80000100800 */
[----:B------:R-:W1:Y:S04]  /*1b170*/  S2R R12, SR_TID.X ;  /* 0x00000000000c7919 */ /* 0x000e680000002100 */
[----:B------:R-:W4:Y:S01]  /*1b180*/  S2R R8, SR_TID.X ;  /* 0x0000000000087919 */ /* 0x000f220000002100 */
[----:B------:R-:W-:-:S03]  /*1b190*/  PRMT R15, RZ, 0x7610, R15 ;  /* 0x00007610ff0f7816 */ /* 0x000fc6000000000f */
[----:B0-----:R-:W2:Y:S04]  /*1b1a0*/  LDL R22, [R1+0x354] ;  /* 0x0003540001167983 */ /* 0x001ea80000100800 */
[----:B------:R-:W2:Y:S01]  /*1b1b0*/  LDL R11, [R1+0x34c] ;  /* 0x00034c00010b7983 */ /* 0x000ea20000100800 */
[----:B-1----:R-:W-:Y:S02]  /*1b1c0*/  SHF.R.U32.HI R12, RZ, 0x5, R12 ;  /* 0x00000005ff0c7819 */ /* 0x002fe4000001160c */
[----:B----4-:R-:W-:Y:S02]  /*1b1d0*/  SHF.R.U32.HI R23, RZ, 0x5, R8 ;  /* 0x00000005ff177819 */ /* 0x010fe40000011608 */
[----:B------:R-:W-:Y:S02]  /*1b1e0*/  SGXT.U32 R12, R12, 0x2 ;  /* 0x000000020c0c781a */ /* 0x000fe40000000000 */
[----:B------:R-:W-:-:S02]  /*1b1f0*/  SGXT.U32 R23, R23, 0x2 ;  /* 0x000000021717781a */ /* 0x000fc40000000000 */
[----:B------:R-:W-:Y:S02]  /*1b200*/  LOP3.LUT R12, R12, 0x54, RZ, 0xfc, !PT ;  /* 0x000000540c0c7812 */ /* 0x000fe400078efcff */
[----:B------:R-:W-:Y:S02]  /*1b210*/  LOP3.LUT R23, R23, 0x58, RZ, 0xfc, !PT ;  /* 0x0000005817177812 */ /* 0x000fe400078efcff */
[----:B------:R-:W-:Y:S02]  /*1b220*/  ISETP.GE.AND P1, PT, R12, UR5, PT ;  /* 0x000000050c007c0c */ /* 0x000fe4000bf26270 */
[----:B------:R-:W4:Y:S01]  /*1b230*/  LDL R12, [R1+0x348] ;  /* 0x00034800010c7983 */ /* 0x000f220000100800 */
[----:B------:R-:W-:-:S03]  /*1b240*/  ISETP.GE.AND P0, PT, R23, UR5, PT ;  /* 0x0000000517007c0c */ /* 0x000fc6000bf06270 */
[----:B------:R-:W4:Y:S01]  /*1b250*/  LDL.LU R23, [R1+0x1a6c] ;  /* 0x001a6c0001177983 */ /* 0x000f220000300800 */
[----:B---3--:R-:W-:-:S04]  /*1b260*/  @!P3 LOP3.LUT R5, R5, R4, RZ, 0x3c, !PT ;  /* 0x000000040505b212 */ /* 0x008fc800078e3cff */
[----:B------:R-:W-:-:S04]  /*1b270*/  @!P3 LOP3.LUT R4, R5, R4, RZ, 0x3c, !PT ;  /* 0x000000040504b212 */ /* 0x000fc800078e3cff */
[----:B------:R-:W-:-:S05]  /*1b280*/  @!P3 LOP3.LUT R5, R5, R4, RZ, 0x3c, !PT ;  /* 0x000000040505b212 */ /* 0x000fca00078e3cff */
[----:B------:R0:W3:Y:S04]  /*1b290*/  @!P3 LDG.E.U16 R15, [R4.64] ;  /* 0x0000000a040fb981 */ /* 0x0000e8000c1e1500 */
[----:B0-----:R-:W3:Y:S01]  /*1b2a0*/  LDL R5, [R1+0x36c] ;  /* 0x00036c0001057983 */ /* 0x001ee20000100800 */
[----:B------:R-:W-:Y:S01]  /*1b2b0*/  PRMT R27, RZ, 0x7610, R27 ;  /* 0x00007610ff1b7816 */ /* 0x000fe2000000001b */
[----:B--2---:R-:W-:-:S05]  /*1b2c0*/  @!P4 IMAD.MOV.U32 R4, RZ, RZ, R13 ;  /* 0x000000ffff04c224 */ /* 0x004fca00078e000d */
[----:B---3--:R0:W2:Y:S04]  /*1b2d0*/  @!P4 LDG.E.U16 R27, [R4.64] ;  /* 0x0000000a041bc981 */ /* 0x0080a8000c1e1500 */
[----:B0-----:R-:W0:Y:S04]  /*1b2e0*/  S2R R5, SR_TID.X ;  /* 0x0000000000057919 */ /* 0x001e280000002100 */
[----:B------:R1:W-:Y:S01]  /*1b2f0*/  STL [R1+0x14], R15 ;  /* 0x0000140f01007387 */ /* 0x0003e20000100800 */
[----:B------:R-:W-:Y:S02]  /*1b300*/  SHF.R.U32.HI R8, RZ, 0x5, R8 ;  /* 0x00000005ff087819 */ /* 0x000fe40000011608 */
[----:B0-----:R-:W-:Y:S01]  /*1b310*/  SHF.R.U32.HI R5, RZ, 0x5, R5 ;  /* 0x00000005ff057819 */ /* 0x001fe20000011605 */
[----:B-1----:R-:W3:Y:S03]  /*1b320*/  LDL R15, [R1+0x340] ;  /* 0x00034000010f7983 */ /* 0x002ee60000100800 */
[----:B------:R-:W-:-:S04]  /*1b330*/  SGXT.U32 R5, R5, 0x2 ;  /* 0x000000020505781a */ /* 0x000fc80000000000 */
[----:B------:R-:W-:Y:S02]  /*1b340*/  LOP3.LUT R4, R5, 0x60, RZ, 0xfc, !PT ;  /* 0x0000006005047812 */ /* 0x000fe400078efcff */
[----:B------:R-:W2:Y:S01]  /*1b350*/  LDL R5, [R1+0x350] ;  /* 0x0003500001057983 */ /* 0x000ea20000100800 */
[----:B------:R-:W-:-:S04]  /*1b360*/  SGXT.U32 R8, R8, 0x2 ;  /* 0x000000020808781a */ /* 0x000fc80000000000 */
[----:B------:R-:W-:Y:S02]  /*1b370*/  LOP3.LUT R8, R8, 0x5c, RZ, 0xfc, !PT ;  /* 0x0000005c08087812 */ /* 0x000fe400078efcff */
[----:B------:R-:W-:Y:S02]  /*1b380*/  PRMT R14, RZ, 0x7610, R14 ;  /* 0x00007610ff0e7816 */ /* 0x000fe4000000000e */
[----:B------:R-:W-:Y:S02]  /*1b390*/  ISETP.GE.AND P2, PT, R8, UR5, PT ;  /* 0x0000000508007c0c */ /* 0x000fe4000bf46270 */
[----:B------:R-:W-:Y:S01]  /*1b3a0*/  ISETP.GE.AND P3, PT, R4, UR5, PT ;  /* 0x0000000504007c0c */ /* 0x000fe2000bf66270 */
[----:B------:R-:W3:Y:S01]  /*1b3b0*/  LDL R8, [R1+0x344] ;  /* 0x0003440001087983 */ /* 0x000ee20000100800 */
[----:B------:R-:W-:-:S03]  /*1b3c0*/  @!P1 IMAD.MOV.U32 R4, RZ, RZ, R22 ;  /* 0x000000ffff049224 */ /* 0x000fc600078e0016 */
[----:B------:R-:W0:Y:S04]  /*1b3d0*/  S2R R13, SR_TID.X ;  /* 0x00000000000d7919 */ /* 0x000e280000002100 */
[----:B--2---:R1:W2:Y:S01]  /*1b3e0*/  @!P1 LDG.E.U16 R14, [R4.64] ;  /* 0x0000000a040e9981 */ /* 0x0042a2000c1e1500 */
[----:B------:R-:W-:Y:S02]  /*1b3f0*/  PRMT R26, RZ, 0x7610, R26 ;  /* 0x00007610ff1a7816 */ /* 0x000fe4000000001a */
[----:B------:R-:W-:Y:S01]  /*1b400*/  PRMT R9, RZ, 0x7610, R9 ;  /* 0x00007610ff097816 */ /* 0x000fe20000000009 */
[----:B-1----:R-:W-:Y:S02]  /*1b410*/  @!P0 IMAD.MOV.U32 R4, RZ, RZ, R11 ;  /* 0x000000ffff048224 */ /* 0x002fe400078e000b */
[----:B----4-:R-:W-:-:S05]  /*1b420*/  @!P0 IMAD.MOV.U32 R5, RZ, RZ, R12 ;  /* 0x000000ffff058224 */ /* 0x010fca00078e000c */
[----:B------:R3:W4:Y:S01]  /*1b430*/  @!P0 LDG.E.U16 R26, [R4.64] ;  /* 0x0000000a041a8981 */ /* 0x000722000c1e1500 */
[----:B0-----:R-:W-:Y:S01]  /*1b440*/  SHF.R.U32.HI R13, RZ, 0x5, R13 ;  /* 0x00000005ff0d7819 */ /* 0x001fe2000001160d */
[----:B---3--:R-:W-:Y:S02]  /*1b450*/  @!P2 IMAD.MOV.U32 R4, RZ, RZ, R8 ;  /* 0x000000ffff04a224 */ /* 0x008fe400078e0008 */
[----:B------:R-:W-:Y:S01]  /*1b460*/  @!P2 IMAD.MOV.U32 R5, RZ, RZ, R15 ;  /* 0x000000ffff05a224 */ /* 0x000fe200078e000f */
[----:B------:R-:W-:-:S04]  /*1b470*/  SGXT.U32 R13, R13, 0x2 ;  /* 0x000000020d0d781a */ /* 0x000fc80000000000 */
[----:B------:R0:W3:Y:S04]  /*1b480*/  @!P2 LDG.E.U16 R9, [R4.64] ;  /* 0x0000000a0409a981 */ /* 0x0000e8000c1e1500 */
[----:B--2---:R1:W-:Y:S04]  /*1b490*/  STL [R1+0xc], R14 ;  /* 0x00000c0e01007387 */ /* 0x0043e80000100800 */
[----:B0-----:R-:W2:Y:S04]  /*1b4a0*/  LDL R4, [R1+0x338] ;  /* 0x0003380001047983 */ /* 0x001ea80000100800 */
[----:B------:R-:W2:Y:S01]  /*1b4b0*/  LDL R5, [R1+0x33c] ;  /* 0x00033c0001057983 */ /* 0x000ea20000100800 */
[----:B-1----:R-:W-:-:S02]  /*1b4c0*/  LOP3.LUT R14, R13, 0x64, RZ, 0xfc, !PT ;  /* 0x000000640d0e7812 */ /* 0x002fc400078efcff */
[----:B------:R-:W-:Y:S01]  /*1b4d0*/  LOP3.LUT R13, R13, 0x68, RZ, 0xfc, !PT ;  /* 0x000000680d0d7812 */ /* 0x000fe200078efcff */
[----:B------:R-:W0:Y:S01]  /*1b4e0*/  S2R R8, SR_TID.X ;  /* 0x0000000000087919 */ /* 0x000e220000002100 */
[----:B------:R-:W-:Y:S02]  /*1b4f0*/  ISETP.GE.AND P4, PT, R14, UR5, PT ;  /* 0x000000050e007c0c */ /* 0x000fe4000bf86270 */
[----:B------:R-:W-:Y:S01]  /*1b500*/  ISETP.GE.AND P5, PT, R13, UR5, PT ;  /* 0x000000050d007c0c */ /* 0x000fe2000bfa6270 */
[----:B------:R-:W4:Y:S04]  /*1b510*/  LDL R14, [R1+0x330] ;  /* 0x00033000010e7983 */ /* 0x000f280000100800 */
[----:B------:R-:W4:Y:S01]  /*1b520*/  LDL R13, [R1+0x334] ;  /* 0x00033400010d7983 */ /* 0x000f220000100800 */
[----:B------:R-:W-:-:S02]  /*1b530*/  PRMT R25, RZ, 0x7610, R25 ;  /* 0x00007610ff197816 */ /* 0x000fc40000000019 */
[----:B------:R-:W-:Y:S01]  /*1b540*/  PRMT R10, RZ, 0x7610, R10 ;  /* 0x00007610ff0a7816 */ /* 0x000fe2000000000a */
[----:B------:R-:W4:Y:S04]  /*1b550*/  LDL R12, [R1+0x328] ;  /* 0x00032800010c7983 */ /* 0x000f280000100800 */
[----:B------:R-:W4:Y:S04]  /*1b560*/  LDL R11, [R1+0x32c] ;  /* 0x00032c00010b7983 */ /* 0x000f280000100800 */
[----:B---3--:R1:W-:Y:S01]  /*1b570*/  STL [R1+0x8], R9 ;  /* 0x0000080901007387 */ /* 0x0083e20000100800 */
[----:B0-----:R-:W-:-:S03]  /*1b580*/  SHF.R.U32.HI R22, RZ, 0x5, R8 ;  /* 0x00000005ff167819 */ /* 0x001fc60000011608 */
[----:B------:R-:W3:Y:S04]  /*1b590*/  LDL R8, [R1+0x324] ;  /* 0x0003240001087983 */ /* 0x000ee80000100800 */
[----:B-1----:R-:W3:Y:S01]  /*1b5a0*/  LDL R9, [R1+0x320] ;  /* 0x0003200001097983 */ /* 0x002ee20000100800 */
[----:B--2---:R-:W-:-:S04]  /*1b5b0*/  @!P3 LOP3.LUT R5, R5, R4, RZ, 0x3c, !PT ;  /* 0x000000040505b212 */ /* 0x004fc800078e3cff */
[----:B------:R-:W-:-:S04]  /*1b5c0*/  @!P3 LOP3.LUT R4, R5, R4, RZ, 0x3c, !PT ;  /* 0x000000040504b212 */ /* 0x000fc800078e3cff */
[----:B------:R-:W-:-:S05]  /*1b5d0*/  @!P3 LOP3.LUT R5, R5, R4, RZ, 0x3c, !PT ;  /* 0x000000040505b212 */ /* 0x000fca00078e3cff */
[----:B------:R4:W2:Y:S02]  /*1b5e0*/  @!P3 LDG.E.U16 R25, [R4.64] ;  /* 0x0000000a0419b981 */ /* 0x0008a4000c1e1500 */
[----:B----4-:R-:W-:Y:S02]  /*1b5f0*/  @!P4 IMAD.MOV.U32 R4, RZ, RZ, R13 ;  /* 0x000000ffff04c224 */ /* 0x010fe400078e000d */
[----:B------:R-:W-:-:S05]  /*1b600*/  @!P4 IMAD.MOV.U32 R5, RZ, RZ, R14 ;  /* 0x000000ffff05c224 */ /* 0x000fca00078e000e */
[----:B------:R0:W4:Y:S04]  /*1b610*/  @!P4 LDG.E.U16 R10, [R4.64] ;  /* 0x0000000a040ac981 */ /* 0x000128000c1e1500 */
[----:B------:R-:W1:Y:S01]  /*1b620*/  S2R R15, SR_TID.X ;  /* 0x00000000000f7919 */ /* 0x000e620000002100 */
[----:B------:R-:W-:-:S04]  /*1b630*/  SGXT.U32 R22, R22, 0x2 ;  /* 0x000000021616781a */ /* 0x000fc80000000000 */
[----:B------:R-:W-:-:S04]  /*1b640*/  LOP3.LUT R22, R22, 0x6c, RZ, 0xfc, !PT ;  /* 0x0000006c16167812 */ /* 0x000fc800078efcff */
[----:B------:R-:W-:Y:S02]  /*1b650*/  ISETP.GE.AND P0, PT, R22, UR5, PT ;  /* 0x0000000516007c0c */ /* 0x000fe4000bf06270 */
[----:B------:R-:W-:Y:S01]  /*1b660*/  SHF.R.U32.HI R7, RZ, 0x5, R7 ;  /* 0x00000005ff077819 */ /* 0x000fe20000011607 */
[----:B0-----:R-:W-:Y:S01]  /*1b670*/  @!P5 IMAD.MOV.U32 R4, RZ, RZ, R11 ;  /* 0x000000ffff04d224 */ /* 0x001fe200078e000b */
[----:B------:R-:W-:Y:S01]  /*1b680*/  PRMT R24, RZ, 0x7610, R24 ;  /* 0x00007610ff187816 */ /* 0x000fe20000000018 */
[----:B------:R-:W-:Y:S01]  /*1b690*/  @!P5 IMAD.MOV.U32 R5, RZ, RZ, R12 ;  /* 0x000000ffff05d224 */ /* 0x000fe200078e000c */
[----:B------:R-:W-:Y:S01]  /*1b6a0*/  SGXT.U32 R7, R7, 0x2 ;  /* 0x000000020707781a */ /* 0x000fe20000000000 */
[----:B------:R-:W2:Y:S04]  /*1b6b0*/  LDL.LU R22, [R1+0x1a68] ;  /* 0x001a680001167983 */ /* 0x000ea80000300800 */
[----:B------:R3:W2:Y:S01]  /*1b6c0*/  @!P5 LDG.E.U16 R24, [R4.64] ;  /* 0x0000000a0418d981 */ /* 0x0006a2000c1e1500 */
[----:B-1----:R-:W-:-:S04]  /*1b6d0*/  SHF.R.U32.HI R15, RZ, 0x5, R15 ;  /* 0x00000005ff0f7819 */ /* 0x002fc8000001160f */
[----:B------:R-:W-:-:S04]  /*1b6e0*/  SGXT.U32 R15, R15, 0x2 ;  /* 0x000000020f0f781a */ /* 0x000fc80000000000 */
[----:B------:R-:W-:Y:S01]  /*1b6f0*/  LOP3.LUT R15, R15, 0x70, RZ, 0xfc, !PT ;  /* 0x000000700f0f7812 */ /* 0x000fe200078efcff */
[----:B---3--:R-:W-:Y:S02]  /*1b700*/  @!P0 IMAD.MOV.U32 R4, RZ, RZ, R8 ;  /* 0x000000ffff048224 */ /* 0x008fe400078e0008 */
[----:B------:R-:W-:Y:S01]  /*1b710*/  @!P0 IMAD.MOV.U32 R5, RZ, RZ, R9 ;  /* 0x000000ffff058224 */ /* 0x000fe200078e0009 */
[----:B------:R-:W-:Y:S02]  /*1b720*/  ISETP.GE.AND P1, PT, R15, UR5, PT ;  /* 0x000000050f007c0c */ /* 0x000fe4000bf26270 */
[----:B------:R-:W-:-:S06]  /*1b730*/  PRMT R23, RZ, 0x7610, R23 ;  /* 0x00007610ff177816 */ /* 0x000fcc0000000017 */
[----:B------:R0:W3:Y:S04]  /*1b740*/  @!P0 LDG.E.U16 R23, [R4.64] ;  /* 0x0000000a04178981 */ /* 0x0000e8000c1e1500 */
[----:B----4-:R1:W-:Y:S04]  /*1b750*/  STL [R1], R10 ;  /* 0x0000000a01007387 */ /* 0x0103e80000100800 */
[----:B------:R-:W4:Y:S04]  /*1b760*/  LDL R9, [R1+0x310] ;  /* 0x0003100001097983 */ /* 0x000f280000100800 */
[----:B------:R-:W4:Y:S01]  /*1b770*/  LDL R8, [R1+0x314] ;  /* 0x0003140001087983 */ /* 0x000f220000100800 */
[----:B-1----:R-:W-:-:S02]  /*1b780*/  LOP3.LUT R10, R7, 0x74, RZ, 0xfc, !PT ;  /* 0x00000074070a7812 */ /* 0x002fc400078efcff */
[----:B------:R-:W-:Y:S01]  /*1b790*/  LOP3.LUT R7, R7, 0x78, RZ, 0xfc, !PT ;  /* 0x0000007807077812 */ /* 0x000fe200078efcff */
[----:B------:R-:W4:Y:S01]  /*1b7a0*/  LDL R15, [R1+0x308] ;  /* 0x00030800010f7983 */ /* 0x000f220000100800 */
[----:B------:R-:W-:-:S03]  /*1b7b0*/  ISETP.GE.AND P2, PT, R10, UR5, PT ;  /* 0x000000050a007c0c */ /* 0x000fc6000bf46270 */
[----:B------:R-:W4:Y:S01]  /*1b7c0*/  LDL R14, [R1+0x30c] ;  /* 0x00030c00010e7983 */ /* 0x000f220000100800 */
[----:B------:R-:W-:Y:S02]  /*1b7d0*/  ISETP.GE.AND P3, PT, R7, UR5, PT ;  /* 0x0000000507007c0c */ /* 0x000fe4000bf66270 */
[----:B------:R-:W-:Y:S01]  /*1b7e0*/  LOP3.LUT R10, R6, 0x7c, RZ, 0xfc, !PT ;  /* 0x0000007c060a7812 */ /* 0x000fe200078efcff */
[----:B------:R-:W4:Y:S04]  /*1b7f0*/  LDL R7, [R1+0x318] ;  /* 0x0003180001077983 */ /* 0x000f280000100800 */
[----:B------:R-:W4:Y:S04]  /*1b800*/  LDL R6, [R1+0x31c] ;  /* 0x00031c0001067983 */ /* 0x000f280000100800 */
[----:B------:R-:W4:Y:S04]  /*1b810*/  LDL R13, [R1+0x300] ;  /* 0x00030000010d7983 */ /* 0x000f280000100800 */
[----:B------:R-:W4:Y:S01]  /*1b820*/  LDL R12, [R1+0x304] ;  /* 0x00030400010c7983 */ /* 0x000f220000100800 */
[----:B------:R-:W-:-:S03]  /*1b830*/  ISETP.GE.AND P4, PT, R10, UR5, PT ;  /* 0x000000050a007c0c */ /* 0x000fc6000bf86270 */
[----:B------:R-:W1:Y:S01]  /*1b840*/  S2R R10, SR_TID.X ;  /* 0x00000000000a7919 */ /* 0x000e620000002100 */
[----:B0-----:R-:W-:Y:S02]  /*1b850*/  PRMT R5, RZ, 0x7610, R5 ;  /* 0x00007610ff057816 */ /* 0x001fe40000000005 */
[----:B--2---:R-:W-:Y:S02]  /*1b860*/  PRMT R22, RZ, 0x7610, R22 ;  /* 0x00007610ff167816 */ /* 0x004fe40000000016 */
[----:B------:R-:W-:Y:S01]  /*1b870*/  PRMT R4, RZ, 0x7610, R4 ;  /* 0x00007610ff047816 */ /* 0x000fe20000000004 */
[----:B---3--:R-:W-:Y:S04]  /*1b880*/  STL [R1+0x191c], R23 ;  /* 0x00191c1701007387 */ /* 0x008fe80000100800 */
[----:B------:R-:W-:Y:S04]  /*1b890*/  STL [R1+0x1958], R23 ;  /* 0x0019581701007387 */ /* 0x000fe80000100800 */
[----:B------:R-:W-:Y:S01]  /*1b8a0*/  STL [R1+0x195c], R23 ;  /* 0x00195c1701007387 */ /* 0x000fe20000100800 */
[----:B-1----:R-:W-:-:S03]  /*1b8b0*/  LOP3.LUT R10, R10, 0x7f, RZ, 0xc0, !PT ;  /* 0x0000007f0a0a7812 */ /* 0x002fc600078ec0ff */
[----:B------:R-:W-:Y:S01]  /*1b8c0*/  STL [R1+0x1960], R23 ;  /* 0x0019601701007387 */ /* 0x000fe20000100800 */
[----:B------:R-:W-:-:S03]  /*1b8d0*/  ISETP.GE.AND P0, PT, R10, UR5, PT ;  /* 0x000000050a007c0c */ /* 0x000fc6000bf06270 */
[----:B------:R-:W2:Y:S04]  /*1b8e0*/  LDL R11, [R1+0xbf4] ;  /* 0x000bf400010b7983 */ /* 0x000ea80000100800 */
[----:B------:R-:W2:Y:S04]  /*1b8f0*/  LDL R10, [R1+0xbf8] ;  /* 0x000bf800010a7983 */ /* 0x000ea80000100800 */
[----:B----4-:R0:W3:Y:S02]  /*1b900*/  @!P2 LDG.E.U16 R5, [R8.64] ;  /* 0x0000000a0805a981 */ /* 0x0100e4000c1e1500 */
[----:B0-----:R-:W-:-:S02]  /*1b910*/  @!P3 IMAD.MOV.U32 R8, RZ, RZ, R14 ;  /* 0x000000ffff08b224 */ /* 0x001fc400078e000e */
[----:B------:R-:W-:Y:S01]  /*1b920*/  @!P3 IMAD.MOV.U32 R9, RZ, RZ, R15 ;  /* 0x000000ffff09b224 */ /* 0x000fe200078e000f */
[----:B------:R0:W4:Y:S04]  /*1b930*/  @!P1 LDG.E.U16 R22, [R6.64] ;  /* 0x0000000a06169981 */ /* 0x000128000c1e1500 */
[----:B------:R1:W4:Y:S01]  /*1b940*/  @!P3 LDG.E.U16 R4, [R8.64] ;  /* 0x0000000a0804b981 */ /* 0x000322000c1e1500 */
[----:B0-----:R-:W-:Y:S01]  /*1b950*/  PRMT R6, RZ, 0x7610, R6 ;  /* 0x00007610ff067816 */ /* 0x001fe20000000006 */
[----:B-1----:R-:W-:Y:S02]  /*1b960*/  @!P4 IMAD.MOV.U32 R8, RZ, RZ, R12 ;  /* 0x000000ffff08c224 */ /* 0x002fe400078e000c */
[----:B------:R-:W-:-:S05]  /*1b970*/  @!P4 IMAD.MOV.U32 R9, RZ, RZ, R13 ;  /* 0x000000ffff09c224 */ /* 0x000fca00078e000d */
[----:B------:R-:W4:Y:S01]  /*1b980*/  @!P4 LDG.E.U16 R6, [R8.64] ;  /* 0x0000000a0806c981 */ /* 0x000f22000c1e1500 */
[----:B------:R-:W-:-:S03]  /*1b990*/  PRMT R7, RZ, 0x7610, R7 ;  /* 0x00007610ff077816 */ /* 0x000fc60000000007 */
[----:B------:R-:W-:Y:S06]  /*1b9a0*/  BAR.SYNC.DEFER_BLOCKING 0x0 ;  /* 0x0000000000007b1d */ /* 0x000fec0000010000 */
[----:B--2---:R0:W2:Y:S04]  /*1b9b0*/  @!P0 LDG.E.U16 R7, [R10.64] ;  /* 0x0000000a0a078981 */ /* 0x0040a8000c1e1500 */
[----:B---3--:R-:W-:Y:S04]  /*1b9c0*/  STL [R1+0x1920], R5 ;  /* 0x0019200501007387 */ /* 0x008fe80000100800 */
[----:B------:R-:W-:Y:S04]  /*1b9d0*/  STL [R1+0x1924], R5 ;  /* 0x0019240501007387 */ /* 0x000fe80000100800 */
[----:B------:R-:W3:Y:S04]  /*1b9e0*/  LDL R13, [R1+0xb94] ;  /* 0x000b9400010d7983 */ /* 0x000ee80000100800 */
[----:B------:R-:W3:Y:S04]  /*1b9f0*/  LDL R12, [R1+0xb98] ;  /* 0x000b9800010c7983 */ /* 0x000ee80000100800 */
[----:B----4-:R-:W-:Y:S04]  /*1ba00*/  STL [R1+0x1918], R6 ;  /* 0x0019180601007387 */ /* 0x010fe80000100800 */
[----:B------:R-:W-:Y:S04]  /*1ba10*/  STL [R1+0x1928], R6 ;  /* 0x0019280601007387 */ /* 0x000fe80000100800 */
[----:B------:R-:W-:Y:S04]  /*1ba20*/  STL [R1+0x192c], R6 ;  /* 0x00192c0601007387 */ /* 0x000fe80000100800 */
[----:B0-----:R-:W4:Y:S04]  /*1ba30*/  LDL R10, [R1+0xbd4] ;  /* 0x000bd400010a7983 */ /* 0x001f280000100800 */
[----:B------:R-:W4:Y:S01]  /*1ba40*/  LDL R11, [R1+0xbd8] ;  /* 0x000bd800010b7983 */ /* 0x000f220000100800 */
[----:B------:R-:W-:-:S02]  /*1ba50*/  PRMT R8, RZ, 0x7610, R8 ;  /* 0x00007610ff087816 */ /* 0x000fc40000000008 */
[----:B------:R-:W-:Y:S01]  /*1ba60*/  PRMT R9, RZ, 0x7610, R9 ;  /* 0x00007610ff097816 */ /* 0x000fe20000000009 */
[----:B------:R-:W2:Y:S04]  /*1ba70*/  LDL R15, [R1+0xb14] ;  /* 0x000b1400010f7983 */ /* 0x000ea80000100800 */
[----:B------:R-:W2:Y:S01]  /*1ba80*/  LDL R14, [R1+0xb18] ;  /* 0x000b1800010e7983 */ /* 0x000ea20000100800 */
[----:B----4-:R-:W-:-:S03]  /*1ba90*/  @!P0 LOP3.LUT R11, R11, R10, RZ, 0x3c, !PT ;  /* 0x0000000a0b0b8212 */ /* 0x010fc600078e3cff */
[----:B---3--:R0:W3:Y:S01]  /*1baa0*/  @!P0 LDG.E.U16 R9, [R12.64] ;  /* 0x0000000a0c098981 */ /* 0x0080e2000c1e1500 */
[----:B------:R-:W-:-:S04]  /*1bab0*/  @!P0 LOP3.LUT R10, R11, R10, RZ, 0x3c, !PT ;  /* 0x0000000a0b0a8212 */ /* 0x000fc800078e3cff */
[----:B------:R-:W-:-:S05]  /*1bac0*/  @!P0 LOP3.LUT R11, R11, R10, RZ, 0x3c, !PT ;  /* 0x0000000a0b0b8212 */ /* 0x000fca00078e3cff */
[----:B------:R-:W4:Y:S04]  /*1bad0*/  @!P0 LDG.E.U16 R8, [R10.64] ;  /* 0x0000000a0a088981 */ /* 0x000f28000c1e1500 */
[----:B--2---:R-:W-:Y:S04]  /*1bae0*/  STL [R1+0x1914], R7 ;  /* 0x0019140701007387 */ /* 0x004fe80000100800 */
[----:B------:R-:W-:Y:S04]  /*1baf0*/  STL [R1+0x1930], R7 ;  /* 0x0019300701007387 */ /* 0x000fe80000100800 */
[----:B------:R-:W-:Y:S04]  /*1bb00*/  STL [R1+0x1934], R7 ;  /* 0x0019340701007387 */ /* 0x000fe80000100800 */
[----:B----4-:R-:W-:Y:S04]  /*1bb10*/  STL [R1+0x1938], R8 ;  /* 0x0019380801007387 */ /* 0x010fe80000100800 */
[----:B------:R-:W-:Y:S04]  /*1bb20*/  STL [R1+0x193c], R8 ;  /* 0x00193c0801007387 */ /* 0x000fe80000100800 */
[----:B0-----:R-:W2:Y:S04]  /*1bb30*/  LDL R12, [R1+0xb54] ;  /* 0x000b5400010c7983 */ /* 0x001ea80000100800 */
[----:B------:R-:W2:Y:S01]  /*1bb40*/  LDL R13, [R1+0xb58] ;  /* 0x000b5800010d7983 */ /* 0x000ea20000100800 */
[----:B------:R-:W-:-:S02]  /*1bb50*/  PRMT R10, RZ, 0x7610, R10 ;  /* 0x00007610ff0a7816 */ /* 0x000fc4000000000a */
[----:B--2---:R-:W-:-:S04]  /*1bb60*/  @!P0 LOP3.LUT R13, R13, R12, RZ, 0x3c, !PT ;  /* 0x0000000c0d0d8212 */ /* 0x004fc800078e3cff */
[----:B------:R-:W-:-:S04]  /*1bb70*/  @!P0 LOP3.LUT R12, R13, R12, RZ, 0x3c, !PT ;  /* 0x0000000c0d0c8212 */ /* 0x000fc800078e3cff */
[----:B------:R-:W-:-:S05]  /*1bb80*/  @!P0 LOP3.LUT R13, R13, R12, RZ, 0x3c, !PT ;  /* 0x0000000c0d0d8212 */ /* 0x000fca00078e3cff */
[----:B------:R-:W2:Y:S01]  /*1bb90*/  @!P0 LDG.E.U16 R10, [R12.64] ;  /* 0x0000000a0c0a8981 */ /* 0x000ea2000c1e1500 */
[----:B------:R-:W-:-:S03]  /*1bba0*/  PRMT R11, RZ, 0x7610, R11 ;  /* 0x00007610ff0b7816 */ /* 0x000fc6000000000b */
[----:B---3--:R-:W-:Y:S04]  /*1bbb0*/  STL [R1+0x1910], R9 ;  /* 0x0019100901007387 */ /* 0x008fe80000100800 */
[----:B------:R-:W-:Y:S04]  /*1bbc0*/  STL [R1+0x1940], R9 ;  /* 0x0019400901007387 */ /* 0x000fe80000100800 */
[----:B------:R-:W-:Y:S04]  /*1bbd0*/  STL [R1+0x1944], R9 ;  /* 0x0019440901007387 */ /* 0x000fe80000100800 */
[----:B------:R0:W3:Y:S04]  /*1bbe0*/  @!P0 LDG.E.U16 R11, [R14.64] ;  /* 0x0000000a0e0b8981 */ /* 0x0000e8000c1e1500 */
[----:B--2---:R-:W-:Y:S04]  /*1bbf0*/  STL [R1+0x1948], R10 ;  /* 0x0019480a01007387 */ /* 0x004fe80000100800 */
[----:B------:R-:W-:Y:S04]  /*1bc00*/  STL [R1+0x194c], R10 ;  /* 0x00194c0a01007387 */ /* 0x000fe80000100800 */
[----:B0-----:R-:W2:Y:S04]  /*1bc10*/  LDL R14, [R1+0xad4] ;  /* 0x000ad400010e7983 */ /* 0x001ea80000100800 */
[----:B------:R-:W2:Y:S01]  /*1bc20*/  LDL R15, [R1+0xad8] ;  /* 0x000ad800010f7983 */ /* 0x000ea20000100800 */
[----:B------:R-:W-:-:S03]  /*1bc30*/  PRMT R12, RZ, 0x7610, R12 ;  /* 0x00007610ff0c7816 */ /* 0x000fc6000000000c */
[----:B---3--:R-:W-:Y:S04]  /*1bc40*/  STL [R1+0x1950], R11 ;  /* 0x0019500b01007387 */ /* 0x008fe80000100800 */
[----:B------:R-:W-:Y:S01]  /*1bc50*/  STL [R1+0x1954], R11 ;  /* 0x0019540b01007387 */ /* 0x000fe20000100800 */
[----:B--2---:R-:W-:-:S04]  /*1bc60*/  @!P0 LOP3.LUT R15, R15, R14, RZ, 0x3c, !PT ;  /* 0x0000000e0f0f8212 */ /* 0x004fc800078e3cff */
[----:B------:R-:W-:-:S04]  /*1bc70*/  @!P0 LOP3.LUT R14, R15, R14, RZ, 0x3c, !PT ;  /* 0x0000000e0f0e8212 */ /* 0x000fc800078e3cff */
[----:B------:R-:W-:-:S05]  /*1bc80*/  @!P0 LOP3.LUT R15, R15, R14, RZ, 0x3c, !PT ;  /* 0x0000000e0f0f8212 */ /* 0x000fca00078e3cff */
[----:B------:R0:W2:Y:S04]  /*1bc90*/  @!P0 LDG.E.U16 R12, [R14.64] ;  /* 0x0000000a0e0c8981 */ /* 0x0000a8000c1e1500 */
[----:B0-----:R-:W3:Y:S04]  /*1bca0*/  LDL R14, [R1+0xa94] ;  /* 0x000a9400010e7983 */ /* 0x001ee80000100800 */
[----:B------:R-:W3:Y:S01]  /*1bcb0*/  LDL R15, [R1+0xa98] ;  /* 0x000a9800010f7983 */ /* 0x000ee20000100800 */
[----:B------:R-:W-:Y:S02]  /*1bcc0*/  PRMT R13, RZ, 0x7610, R13 ;  /* 0x00007610ff0d7816 */ /* 0x000fe4000000000d */
[----:B---3--:R-:W-:-:S04]  /*1bcd0*/  @!P0 LOP3.LUT R15, R15, R14, RZ, 0x3c, !PT ;  /* 0x0000000e0f0f8212 */ /* 0x008fc800078e3cff */
[----:B------:R-:W-:-:S04]  /*1bce0*/  @!P0 LOP3.LUT R14, R15, R14, RZ, 0x3c, !PT ;  /* 0x0000000e0f0e8212 */ /* 0x000fc800078e3cff */
[----:B------:R-:W-:-:S05]  /*1bcf0*/  @!P0 LOP3.LUT R15, R15, R14, RZ, 0x3c, !PT ;  /* 0x0000000e0f0f8212 */ /* 0x000fca00078e3cff */
[----:B------:R0:W3:Y:S04]  /*1bd00*/  @!P0 LDG.E.U16 R13, [R14.64] ;  /* 0x0000000a0e0d8981 */ /* 0x0000e8000c1e1500 */
[----:B0-----:R-:W4:Y:S04]  /*1bd10*/  LDL R14, [R1+0xa54] ;  /* 0x000a5400010e7983 */ /* 0x001f280000100800 */
[----:B------:R-:W4:Y:S01]  /*1bd20*/  LDL R15, [R1+0xa58] ;  /* 0x000a5800010f7983 */ /* 0x000f220000100800 */
[----:B------:R-:W-:Y:S02]  /*1bd30*/  PRMT R3, RZ, 0x7610, R3 ;  /* 0x00007610ff037816 */ /* 0x000fe40000000003 */
[----:B----4-:R-:W-:-:S04]  /*1bd40*/  @!P0 LOP3.LUT R15, R15, R14, RZ, 0x3c, !PT ;  /* 0x0000000e0f0f8212 */ /* 0x010fc800078e3cff */
[----:B------:R-:W-:-:S04]  /*1bd50*/  @!P0 LOP3.LUT R14, R15, R14, RZ, 0x3c, !PT ;  /* 0x0000000e0f0e8212 */ /* 0x000fc800078e3cff */
[----:B------:R-:W-:-:S05]  /*1bd60*/  @!P0 LOP3.LUT R15, R15, R14, RZ, 0x3c, !PT ;  /* 0x0000000e0f0f8212 */ /* 0x000fca00078e3cff */
[----:B------:R-:W4:Y:S04]  /*1bd70*/  @!P0 LDG.E.U16 R3, [R14.64] ;  /* 0x0000000a0e038981 */ /* 0x000f28000c1e1500 */
[----:B----4-:R0:W-:Y:S04]  /*1bd80*/  STL [R1+0x10], R3 ;  /* 0x0000100301007387 */ /* 0x0101e80000100800 */
[----:B0-----:R-:W4:Y:S04]  /*1bd90*/  LDL.LU R3, [R1+0x1a64] ;  /* 0x001a640001037983 */ /* 0x001f280000300800 */
[----:B------:R-:W2:Y:S04]  /*1bda0*/  LDL R14, [R1+0xa14] ;  /* 0x000a1400010e7983 */ /* 0x000ea80000100800 */
[----:B------:R-:W2:Y:S01]  /*1bdb0*/  LDL R15, [R1+0xa18] ;  /* 0x000a1800010f7983 */ /* 0x000ea20000100800 */
[----:B------:R-:W-:-:S02]  /*1bdc0*/  PRMT R29, RZ, 0x7610, R29 ;  /* 0x00007610ff1d7816 */ /* 0x000fc4000000001d */
[----:B--2---:R-:W-:-:S04]  /*1bdd0*/  @!P0 LOP3.LUT R15, R15, R14, RZ, 0x3c, !PT ;  /* 0x0000000e0f0f8212 */ /* 0x004fc800078e3cff */
[----:B------:R-:W-:-:S04]  /*1bde0*/  @!P0 LOP3.LUT R14, R15, R14, RZ, 0x3c, !PT ;  /* 0x0000000e0f0e8212 */ /* 0x000fc800078e3cff */
[----:B------:R-:W-:-:S05]  /*1bdf0*/  @!P0 LOP3.LUT R15, R15, R14, RZ, 0x3c, !PT ;  /* 0x0000000e0f0f8212 */ /* 0x000fca00078e3cff */
[----:B------:R-:W2:Y:S04]  /*1be00*/  @!P0 LDG.E.U16 R29, [R14.64] ;  /* 0x0000000a0e1d8981 */ /* 0x000ea8000c1e1500 */
[----:B--2---:R0:W-:Y:S04]  /*1be10*/  STL [R1+0x1c], R29 ;  /* 0x00001c1d01007387 */ /* 0x0041e80000100800 */
[----:B0-----:R-:W2:Y:S04]  /*1be20*/  LDL.LU R29, [R1+0x1a60] ;  /* 0x001a6000011d7983 */ /* 0x001ea80000300800 */
[----:B------:R-:W2:Y:S04]  /*1be30*/  LDL R14, [R1+0x9d4] ;  /* 0x0009d400010e7983 */ /* 0x000ea80000100800 */
[----:B------:R-:W2:Y:S01]  /*1be40*/  LDL R15, [R1+0x9d8] ;  /* 0x0009d800010f7983 */ /* 0x000ea20000100800 */
[----:B----4-:R-:W-:-:S02]  /*1be50*/  PRMT R3, RZ, 0x7610, R3 ;  /* 0x00007610ff037816 */ /* 0x010fc40000000003 */
[----:B--2---:R-:W-:-:S04]  /*1be60*/  @!P0 LOP3.LUT R15, R15, R14, RZ, 0x3c, !PT ;  /* 0x0000000e0f0f8212 */ /* 0x004fc800078e3cff */
[----:B------:R-:W-:-:S04]  /*1be70*/  @!P0 LOP3.LUT R14, R15, R14, RZ, 0x3c, !PT ;  /* 0x0000000e0f0e8212 */ /* 0x000fc800078e3cff */
[----:B------:R-:W-:-:S05]  /*1be80*/  @!P0 LOP3.LUT R15, R15, R14, RZ, 0x3c, !PT ;  /* 0x0000000e0f0f8212 */ /* 0x000fca00078e3cff */
[----:B------:R-:W2:Y:S04]  /*1be90*/  @!P0 LDG.E.U16 R3, [R14.64] ;  /* 0x0000000a0e038981 */ /* 0x000ea8000c1e1500 */
[----:B--2---:R0:W-:Y:S04]  /*1bea0*/  STL [R1+0x24], R3 ;  /* 0x0000240301007387 */ /* 0x0041e80000100800 */
[----:B0-----:R-:W2:Y:S04]  /*1beb0*/  LDL.LU R3, [R1+0x1a5c] ;  /* 0x001a5c0001037983 */ /* 0x001ea80000300800 */
[----:B------:R-:W4:Y:S04]  /*1bec0*/  LDL R14, [R1+0x994] ;  /* 0x00099400010e7983 */ /* 0x000f280000100800 */
[----:B------:R-:W4:Y:S01]  /*1bed0*/  LDL R15, [R1+0x998] ;  /* 0x00099800010f7983 */ /* 0x000f220000100800 */
[----:B------:R-:W-:-:S02]  /*1bee0*/  PRMT R29, RZ, 0x7610, R29 ;  /* 0x00007610ff1d7816 */ /* 0x000fc4000000001d */
[----:B----4-:R-:W-:-:S04]  /*1bef0*/  @!P0 LOP3.LUT R15, R15, R14, RZ, 0x3c, !PT ;  /* 0x0000000e0f0f8212 */ /* 0x010fc800078e3cff */
[----:B------:R-:W-:-:S04]  /*1bf00*/  @!P0 LOP3.LUT R14, R15, R14, RZ, 0x3c, !PT ;  /* 0x0000000e0f0e8212 */ /* 0x000fc800078e3cff */
[----:B------:R-:W-:-:S05]  /*1bf10*/  @!P0 LOP3.LUT R15, R15, R14, RZ, 0x3c, !PT ;  /* 0x0000000e0f0f8212 */ /* 0x000fca00078e3cff */
[----:B------:R-:W4:Y:S04]  /*1bf20*/  @!P0 LDG.E.U16 R29, [R14.64] ;  /* 0x0000000a0e1d8981 */ /* 0x000f28000c1e1500 */
[----:B----4-:R0:W-:Y:S04]  /*1bf30*/  STL [R1+0x28], R29 ;  /* 0x0000281d01007387 */ /* 0x0101e80000100800 */
[----:B0-----:R-:W4:Y:S04]  /*1bf40*/  LDL.LU R29, [R1+0x1a58] ;  /* 0x001a5800011d7983 */ /* 0x001f280000300800 */
[----:B------:R-:W3:Y:S04]  /*1bf50*/  LDL R14, [R1+0x954] ;  /* 0x00095400010e7983 */ /* 0x000ee80000100800 */
[----:B------:R-:W3:Y:S01]  /*1bf60*/  LDL R15, [R1+0x958] ;  /* 0x00095800010f7983 */ /* 0x000ee20000100800 */
[----:B--2---:R-:W-:-:S02]  /*1bf70*/  PRMT R3, RZ, 0x7610, R3 ;  /* 0x00007610ff037816 */ /* 0x004fc40000000003 */
[----:B---3--:R-:W-:-:S04]  /*1bf80*/  @!P0 LOP3.LUT R15, R15, R14, RZ, 0x3c, !PT ;  /* 0x0000000e0f0f8212 */ /* 0x008fc800078e3cff */
[----:B------:R-:W-:-:S04]  /*1bf90*/  @!P0 LOP3.LUT R14, R15, R14, RZ, 0x3c, !PT ;  /* 0x0000000e0f0e8212 */ /* 0x000fc800078e3cff */
[----:B------:R-:W-:-:S05]  /*1bfa0*/  @!P0 LOP3.LUT R15, R15, R14, RZ, 0x3c, !PT ;  /* 0x0000000e0f0f8212 */ /* 0x000fca00078e3cff */
[----:B------:R-:W2:Y:S04]  /*1bfb0*/  @!P0 LDG.E.U16 R3, [R14.64] ;  /* 0x0000000a0e038981 */ /* 0x000ea8000c1e1500 */
[----:B--2---:R0:W-:Y:S04]  /*1bfc0*/  STL [R1+0x30], R3 ;  /* 0x0000300301007387 */ /* 0x0041e80000100800 */
[----:B0-----:R-:W2:Y:S04]  /*1bfd0*/  LDL.LU R3, [R1+0x1a54] ;  /* 0x001a540001037983 */ /* 0x001ea80000300800 */
[----:B------:R-:W3:Y:S04]  /*1bfe0*/  LDL R14, [R1+0x914] ;  /* 0x00091400010e7983 */ /* 0x000ee80000100800 */
[----:B------:R-:W3:Y:S01]  /*1bff0*/  LDL R15, [R1+0x918] ;  /* 0x00091800010f7983 */ /* 0x000ee20000100800 */
[----:B----4-:R-:W-:-:S02]  /*1c000*/  PRMT R29, RZ, 0x7610, R29 ;  /* 0x00007610ff1d7816 */ /* 0x010fc4000000001d */
[----:B---3--:R-:W-:-:S04]  /*1c010*/  @!P0 LOP3.LUT R15, R15, R14, RZ, 0x3c, !PT ;  /* 0x0000000e0f0f8212 */ /* 0x008fc800078e3cff */
[----:B------:R-:W-:-:S04]  /*1c020*/  @!P0 LOP3.LUT R14, R15, R14, RZ, 0x3c, !PT ;  /* 0x0000000e0f0e8212 */ /* 0x000fc800078e3cff */
[----:B------:R-:W-:-:S05]  /*1c030*/  @!P0 LOP3.LUT R15, R15, R14, RZ, 0x3c, !PT ;  /* 0x0000000e0f0f8212 */ /* 0x000fca00078e3cff */
[----:B------:R-:W3:Y:S04]  /*1c040*/  @!P0 LDG.E.U16 R29, [R14.64] ;  /* 0x0000000a0e1d8981 */ /* 0x000ee8000c1e1500 */
[----:B---3--:R0:W-:Y:S04]  /*1c050*/  STL [R1+0x3c], R29 ;  /* 0x00003c1d01007387 */ /* 0x0081e80000100800 */
[----:B0-----:R-:W3:Y:S04]  /*1c060*/  LDL.LU R29, [R1+0x1a50] ;  /* 0x001a5000011d7983 */ /* 0x001ee80000300800 */
[----:B------:R-:W4:Y:S04]  /*1c070*/  LDL R14, [R1+0x8d4] ;  /* 0x0008d400010e7983 */ /* 0x000f280000100800 */
[----:B------:R-:W4:Y:S01]  /*1c080*/  LDL R15, [R1+0x8d8] ;  /* 0x0008d800010f7983 */ /* 0x000f220000100800 */
[----:B--2---:R-:W-:-:S02]  /*1c090*/  PRMT R3, RZ, 0x7610, R3 ;  /* 0x00007610ff037816 */ /* 0x004fc40000000003 */
[----:B----4-:R-:W-:-:S04]  /*1c0a0*/  @!P0 LOP3.LUT R15, R15, R14, RZ, 0x3c, !PT ;  /* 0x0000000e0f0f8212 */ /* 0x010fc800078e3cff */
[----:B------:R-:W-:-:S04]  /*1c0b0*/  @!P0 LOP3.LUT R14, R15, R14, RZ, 0x3c, !PT ;  /* 0x0000000e0f0e8212 */ /* 0x000fc800078e3cff */
[----:B------:R-:W-:-:S05]  /*1c0c0*/  @!P0 LOP3.LUT R15, R15, R14, RZ, 0x3c, !PT ;  /* 0x0000000e0f0f8212 */ /* 0x000fca00078e3cff */
[----:B------:R-:W2:Y:S04]  /*1c0d0*/  @!P0 LDG.E.U16 R3, [R14.64] ;  /* 0x0000000a0e038981 */ /* 0x000ea8000c1e1500 */
[----:B--2---:R0:W-:Y:S04]  /*1c0e0*/  STL [R1+0x44], R3 ;  /* 0x0000440301007387 */ /* 0x0041e80000100800 */
[----:B0-----:R-:W2:Y:S04]  /*1c0f0*/  LDL.LU R3, [R1+0x1a4c] ;  /* 0x001a4c0001037983 */ /* 0x001ea80000300800 */
[----:B------:R-:W4:Y:S04]  /*1c100*/  LDL R14, [R1+0x894] ;  /* 0x00089400010e7983 */ /* 0x000f280000100800 */
[----:B------:R-:W4:Y:S01]  /*1c110*/  LDL R15, [R1+0x898] ;  /* 0x00089800010f7983 */ /* 0x000f220000100800 */
[----:B---3--:R-:W-:-:S02]  /*1c120*/  PRMT R29, RZ, 0x7610, R29 ;  /* 0x00007610ff1d7816 */ /* 0x008fc4000000001d */
[----:B----4-:R-:W-:-:S04]  /*1c130*/  @!P0 LOP3.LUT R15, R15, R14, RZ, 0x3c, !PT ;  /* 0x0000000e0f0f8212 */ /* 0x010fc800078e3cff */
        /* <DEDUP_REMOVED lines=371> */
[----:B------:R0:W4:Y:S04]  /*1d870*/  @!P0 LDG.E.U16 R5, [R14.64] ;  /* 0x0000000a0e058981 */ /* 0x000128000c1e1500 */
[----:B0-----:R-:W3:Y:S04]  /*1d880*/  LDL R14, [R1+0x60c] ;  /* 0x00060c00010e7983 */ /* 0x001ee80000100800 */
[----:B------:R-:W3:Y:S01]  /*1d890*/  LDL R15, [R1+0x610] ;  /* 0x00061000010f7983 */ /* 0x000ee20000100800 */
[----:B--2---:R-:W-:Y:S02]  /*1d8a0*/  PRMT R3, RZ, 0x7610, R3 ;  /* 0x00007610ff037816 */ /* 0x004fe40000000003 */
[----:B---3--:R-:W-:-:S04]  /*1d8b0*/  @!P0 LOP3.LUT R15, R15, R14, RZ, 0x3c, !PT ;  /* 0x0000000e0f0f8212 */ /* 0x008fc800078e3cff */
[----:B------:R-:W-:-:S04]  /*1d8c0*/  @!P0 LOP3.LUT R14, R15, R14, RZ, 0x3c, !PT ;  /* 0x0000000e0f0e8212 */ /* 0x000fc800078e3cff */
[----:B------:R-:W-:-:S05]  /*1d8d0*/  @!P0 LOP3.LUT R15, R15, R14, RZ, 0x3c, !PT ;  /* 0x0000000e0f0f8212 */ /* 0x000fca00078e3cff */
[----:B------:R-:W2:Y:S04]  /*1d8e0*/  @!P0 LDG.E.U16 R3, [R14.64] ;  /* 0x0000000a0e038981 */ /* 0x000ea8000c1e1500 */
[----:B----4-:R0:W-:Y:S04]  /*1d8f0*/  STL [R1+0x194], R5 ;  /* 0x0001940501007387 */ /* 0x0101e80000100800 */
[----:B0-----:R-:W3:Y:S04]  /*1d900*/  LDL R5, [R1+0x4d0] ;  /* 0x0004d00001057983 */ /* 0x001ee80000100800 */
        /* <DEDUP_REMOVED lines=38> */
[----:B------:R-:W4:Y:S01]  /*1db70*/  LDL R15, [R1+0x4cc] ;  /* 0x0004cc00010f7983 */ /* 0x000f220000100800 */
[----:B---3--:R-:W-:Y:S01]  /*1db80*/  @!P0 IMAD.MOV.U32 R14, RZ, RZ, R5 ;  /* 0x000000ffff0e8224 */ /* 0x008fe200078e0005 */
[----:B--2---:R-:W-:-:S06]  /*1db90*/  PRMT R3, RZ, 0x7610, R3 ;  /* 0x00007610ff037816 */ /* 0x004fcc0000000003 */
[----:B----4-:R-:W2:Y:S04]  /*1dba0*/  @!P0 LDG.E.U16 R3, [R14.64] ;  /* 0x0000000a0e038981 */ /* 0x010ea8000c1e1500 */
[----:B--2---:R0:W-:Y:S04]  /*1dbb0*/  STL [R1+0x1b4], R3 ;  /* 0x0001b40301007387 */ /* 0x0041e80000100800 */
[----:B------:R-:W2:Y:S04]  /*1dbc0*/  LDL R14, [R1+0x48c] ;  /* 0x00048c00010e7983 */ /* 0x000ea80000100800 */
[----:B------:R-:W2:Y:S01]  /*1dbd0*/  LDL R15, [R1+0x490] ;  /* 0x00049000010f7983 */ /* 0x000ea20000100800 */
[----:B------:R-:W-:-:S03]  /*1dbe0*/  PRMT R29, RZ, 0x7610, R29 ;  /* 0x00007610ff1d7816 */ /* 0x000fc6000000001d */
[----:B0-----:R-:W0:Y:S01]  /*1dbf0*/  S2R R3, SR_TID.X ;  /* 0x0000000000037919 */ /* 0x001e220000002100 */
[----:B--2---:R-:W-:-:S04]  /*1dc00*/  @!P0 LOP3.LUT R15, R15, R14, RZ, 0x3c, !PT ;  /* 0x0000000e0f0f8212 */ /* 0x004fc800078e3cff */
[----:B------:R-:W-:-:S04]  /*1dc10*/  @!P0 LOP3.LUT R14, R15, R14, RZ, 0x3c, !PT ;  /* 0x0000000e0f0e8212 */ /* 0x000fc800078e3cff */
[----:B------:R-:W-:-:S05]  /*1dc20*/  @!P0 LOP3.LUT R15, R15, R14, RZ, 0x3c, !PT ;  /* 0x0000000e0f0f8212 */ /* 0x000fca00078e3cff */
[----:B------:R-:W2:Y:S01]  /*1dc30*/  @!P0 LDG.E.U16 R29, [R14.64] ;  /* 0x0000000a0e1d8981 */ /* 0x000ea2000c1e1500 */
[----:B0-----:R-:W-:Y:S01]  /*1dc40*/  SHF.R.S32.HI R5, RZ, 0x6, R3 ;  /* 0x00000006ff057819 */ /* 0x001fe20000011403 */
[----:B------:R-:W-:-:S03]  /*1dc50*/  IMAD.SHL.U32 R3, R3, 0x2, RZ ;  /* 0x0000000203037824 */ /* 0x000fc600078e00ff */
[----:B------:R-:W-:-:S04]  /*1dc60*/  SGXT R5, R5, 0x1 ;  /* 0x000000010505781a */ /* 0x000fc80000000200 */
[----:B------:R-:W-:-:S04]  /*1dc70*/  LOP3.LUT R5, R5, 0x90, RZ, 0xc0, !PT ;  /* 0x0000009005057812 */ /* 0x000fc800078ec0ff */
[----:B------:R-:W-:Y:S01]  /*1dc80*/  LOP3.LUT R5, R5, 0x7e, R3, 0x78, !PT ;  /* 0x0000007e05057812 */ /* 0x000fe200078e7803 */
[----:B--2---:R0:W-:Y:S04]  /*1dc90*/  STL [R1+0x1b8], R29 ;  /* 0x0001b81d01007387 */ /* 0x0041e80000100800 */
[----:B0-----:R-:W2:Y:S04]  /*1dca0*/  LDL.LU R29, [R1+0x1990] ;  /* 0x00199000011d7983 */ /* 0x001ea80000300800 */
[----:B------:R-:W3:Y:S04]  /*1dcb0*/  LDL R14, [R1+0x44c] ;  /* 0x00044c00010e7983 */ /* 0x000ee80000100800 */
[----:B------:R-:W3:Y:S04]  /*1dcc0*/  LDL R15, [R1+0x450] ;  /* 0x00045000010f7983 */ /* 0x000ee80000100800 */
[----:B------:R-:W4:Y:S01]  /*1dcd0*/  LDL.LU R3, [R1+0x198c] ;  /* 0x00198c0001037983 */ /* 0x000f220000300800 */
[----:B---3--:R-:W-:-:S04]  /*1dce0*/  @!P0 LOP3.LUT R15, R15, R14, RZ, 0x3c, !PT ;  /* 0x0000000e0f0f8212 */ /* 0x008fc800078e3cff */
[C---:B------:R-:W-:Y:S02]  /*1dcf0*/  @!P0 LOP3.LUT R14, R15.reuse, R14, RZ, 0x3c, !PT ;  /* 0x0000000e0f0e8212 */ /* 0x040fe400078e3cff */
[----:B----4-:R-:W-:Y:S02]  /*1dd00*/  PRMT R3, RZ, 0x7610, R3 ;  /* 0x00007610ff037816 */ /* 0x010fe40000000003 */
        /* <DEDUP_REMOVED lines=20> */
[----:B------:R-:W-:Y:S04]  /*1de50*/  STL [R1+0x18dc], R16 ;  /* 0x0018dc1001007387 */ /* 0x000fe80000100800 */
[----:B------:R-:W-:Y:S04]  /*1de60*/  STL [R1+0x18e0], R16 ;  /* 0x0018e01001007387 */ /* 0x000fe80000100800 */
[----:B------:R-:W-:Y:S04]  /*1de70*/  STL [R1+0x18e4], R16 ;  /* 0x0018e41001007387 */ /* 0x000fe80000100800 */
        /* <DEDUP_REMOVED lines=15> */
[----:B------:R-:W4:Y:S04]  /*1df70*/  LDL R15, [R1+0xb48] ;  /* 0x000b4800010f7983 */ /* 0x000f280000100800 */
[----:B---3--:R0:W-:Y:S04]  /*1df80*/  STS.U16 [R5+0x10000], R3 ;  /* 0x0100000305007388 */ /* 0x0081e80000000400 */
[----:B------:R-:W-:Y:S01]  /*1df90*/  STL [R1+0x18b4], R18 ;  /* 0x0018b41201007387 */ /* 0x000fe20000100800 */
[----:B0-----:R-:W-:-:S03]  /*1dfa0*/  PRMT R3, RZ, 0x7610, R3 ;  /* 0x00007610ff037816 */ /* 0x001fc60000000003 */
[----:B------:R-:W-:Y:S04]  /*1dfb0*/  STL [R1+0x18b8], R18 ;  /* 0x0018b81201007387 */ /* 0x000fe80000100800 */
[----:B------:R-:W-:Y:S01]  /*1dfc0*/  STL [R1+0x1900], R18 ;  /* 0x0019001201007387 */ /* 0x000fe20000100800 */
[----:B----4-:R-:W-:-:S04]  /*1dfd0*/  @!P0 LOP3.LUT R15, R15, R14, RZ, 0x3c, !PT ;  /* 0x0000000e0f0f8212 */ /* 0x010fc800078e3cff */
[----:B------:R-:W-:-:S04]  /*1dfe0*/  @!P0 LOP3.LUT R14, R15, R14, RZ, 0x3c, !PT ;  /* 0x0000000e0f0e8212 */ /* 0x000fc800078e3cff */
[----:B------:R-:W-:-:S05]  /*1dff0*/  @!P0 LOP3.LUT R15, R15, R14, RZ, 0x3c, !PT ;  /* 0x0000000e0f0f8212 */ /* 0x000fca00078e3cff */
[----:B------:R0:W3:Y:S04]  /*1e000*/  @!P0 LDG.E.U16 R3, [R14.64] ;  /* 0x0000000a0e038981 */ /* 0x0000e8000c1e1500 */
[----:B0-----:R-:W4:Y:S04]  /*1e010*/  LDL R14, [R1+0xb04] ;  /* 0x000b0400010e7983 */ /* 0x001f280000100800 */
[----:B------:R-:W4:Y:S01]  /*1e020*/  LDL R15, [R1+0xb08] ;  /* 0x000b0800010f7983 */ /* 0x000f220000100800 */
[----:B--2---:R-:W-:Y:S02]  /*1e030*/  PRMT R29, RZ, 0x7610, R29 ;  /* 0x00007610ff1d7816 */ /* 0x004fe4000000001d */
[----:B----4-:R-:W-:-:S04]  /*1e040*/  @!P0 LOP3.LUT R15, R15, R14, RZ, 0x3c, !PT ;  /* 0x0000000e0f0f8212 */ /* 0x010fc800078e3cff */
[----:B------:R-:W-:-:S04]  /*1e050*/  @!P0 LOP3.LUT R14, R15, R14, RZ, 0x3c, !PT ;  /* 0x0000000e0f0e8212 */ /* 0x000fc800078e3cff */
[----:B------:R-:W-:-:S05]  /*1e060*/  @!P0 LOP3.LUT R15, R15, R14, RZ, 0x3c, !PT ;  /* 0x0000000e0f0f8212 */ /* 0x000fca00078e3cff */
[----:B------:R-:W2:Y:S04]  /*1e070*/  @!P0 LDG.E.U16 R29, [R14.64] ;  /* 0x0000000a0e1d8981 */ /* 0x000ea8000c1e1500 */
[----:B---3--:R0:W-:Y:S04]  /*1e080*/  STL [R1+0x1d0], R3 ;  /* 0x0001d00301007387 */ /* 0x0081e80000100800 */
[----:B0-----:R-:W3:Y:S04]  /*1e090*/  LDL R3, [R1+0xac8] ;  /* 0x000ac80001037983 */ /* 0x001ee80000100800 */
[----:B------:R-:W-:Y:S04]  /*1e0a0*/  STL [R1+0x18bc], R19 ;  /* 0x0018bc1301007387 */ /* 0x000fe80000100800 */
[----:B------:R-:W-:Y:S04]  /*1e0b0*/  STL [R1+0x18c0], R19 ;  /* 0x0018c01301007387 */ /* 0x000fe80000100800 */
[----:B------:R-:W-:Y:S04]  /*1e0c0*/  STL [R1+0x18c4], R19 ;  /* 0x0018c41301007387 */ /* 0x000fe80000100800 */
[----:B------:R-:W-:Y:S04]  /*1e0d0*/  STL [R1+0x18c8], R19 ;  /* 0x0018c81301007387 */ /* 0x000fe80000100800 */
[----:B------:R-:W-:Y:S04]  /*1e0e0*/  STS.U16 [R5+0x10200], R16 ;  /* 0x0102001005007388 */ /* 0x000fe80000000400 */
[----:B------:R-:W-:Y:S04]  /*1e0f0*/  STS.U16 [R5+0x10400], R17 ;  /* 0x0104001105007388 */ /* 0x000fe80000000400 */
[----:B------:R-:W-:Y:S04]  /*1e100*/  STS.U16 [R5+0x10600], R18 ;  /* 0x0106001205007388 */ /* 0x000fe80000000400 */
[----:B------:R-:W-:Y:S04]  /*1e110*/  STS.U16 [R5+0x10800], R19 ;  /* 0x0108001305007388 */ /* 0x000fe80000000400 */
[----:B------:R-:W-:Y:S04]  /*1e120*/  STS.U16 [R5+0x10a00], R2 ;  /* 0x010a000205007388 */ /* 0x000fe80000000400 */
[----:B--2---:R0:W-:Y:S04]  /*1e130*/  STL [R1+0x1cc], R29 ;  /* 0x0001cc1d01007387 */ /* 0x0041e80000100800 */
[----:B0-----:R-:W2:Y:S04]  /*1e140*/  LDL.LU R29, [R1+0x1978] ;  /* 0x00197800011d7983 */ /* 0x001ea80000300800 */
[----:B------:R-:W-:Y:S04]  /*1e150*/  STL [R1+0x18cc], R15 ;  /* 0x0018cc0f01007387 */ /* 0x000fe80000100800 */
[----:B------:R-:W-:Y:S04]  /*1e160*/  STL [R1+0x18d0], R15 ;  /* 0x0018d00f01007387 */ /* 0x000fe80000100800 */
[----:B------:R-:W-:Y:S04]  /*1e170*/  STL [R1+0x18d4], R15 ;  /* 0x0018d40f01007387 */ /* 0x000fe80000100800 */
[----:B------:R-:W-:Y:S04]  /*1e180*/  STL [R1+0x18d8], R15 ;  /* 0x0018d80f01007387 */ /* 0x000fe80000100800 */
[----:B------:R-:W-:Y:S04]  /*1e190*/  STL [R1+0x18e8], R15 ;  /* 0x0018e80f01007387 */ /* 0x000fe80000100800 */
[----:B------:R-:W-:Y:S04]  /*1e1a0*/  STL [R1+0x18ec], R15 ;  /* 0x0018ec0f01007387 */ /* 0x000fe80000100800 */
        /* <DEDUP_REMOVED lines=10> */
[----:B--2---:R-:W-:-:S02]  /*1e250*/  PRMT R29, RZ, 0x7610, R29 ;  /* 0x00007610ff1d7816 */ /* 0x004fc4000000001d */
[----:B---3--:R-:W-:-:S04]  /*1e260*/  @!P0 LOP3.LUT R3, R3, R2, RZ, 0x3c, !PT ;  /* 0x0000000203038212 */ /* 0x008fc800078e3cff */
[----:B------:R-:W-:-:S04]  /*1e270*/  @!P0 LOP3.LUT R2, R3, R2, RZ, 0x3c, !PT ;  /* 0x0000000203028212 */ /* 0x000fc800078e3cff */
[----:B------:R-:W-:-:S05]  /*1e280*/  @!P0 LOP3.LUT R3, R3, R2, RZ, 0x3c, !PT ;  /* 0x0000000203038212 */ /* 0x000fca00078e3cff */
[----:B------:R-:W2:Y:S04]  /*1e290*/  @!P0 LDG.E.U16 R29, [R2.64] ;  /* 0x0000000a021d8981 */ /* 0x000ea8000c1e1500 */
[----:B------:R-:W-:Y:S04]  /*1e2a0*/  STL [R1+0x18f0], R0 ;  /* 0x0018f00001007387 */ /* 0x000fe80000100800 */
[----:B------:R-:W-:Y:S04]  /*1e2b0*/  STL [R1+0x18f4], R0 ;  /* 0x0018f40001007387 */ /* 0x000fe80000100800 */
        /* <DEDUP_REMOVED lines=25> */
[----:B------:R-:W3:Y:S04]  /*1e450*/  LDL R2, [R1+0x9c4] ;  /* 0x0009c40001027983 */ /* 0x000ee80000100800 */
[----:B------:R-:W3:Y:S01]  /*1e460*/  LDL R3, [R1+0x9c8] ;  /* 0x0009c80001037983 */ /* 0x000ee20000100800 */
[----:B------:R-:W-:-:S02]  /*1e470*/  PRMT R7, RZ, 0x7610, R7 ;  /* 0x00007610ff077816 */ /* 0x000fc40000000007 */
[----:B---3--:R-:W-:-:S04]  /*1e480*/  @!P0 LOP3.LUT R3, R3, R2, RZ, 0x3c, !PT ;  /* 0x0000000203038212 */ /* 0x008fc800078e3cff */
[----:B------:R-:W-:-:S04]  /*1e490*/  @!P0 LOP3.LUT R2, R3, R2, RZ, 0x3c, !PT ;  /* 0x0000000203028212 */ /* 0x000fc800078e3cff */
[----:B------:R-:W-:-:S05]  /*1e4a0*/  @!P0 LOP3.LUT R3, R3, R2, RZ, 0x3c, !PT ;  /* 0x0000000203038212 */ /* 0x000fca00078e3cff */
[----:B------:R0:W3:Y:S04]  /*1e4b0*/  @!P0 LDG.E.U16 R7, [R2.64] ;  /* 0x0000000a02078981 */ /* 0x0000e8000c1e1500 */
[----:B0-----:R-:W4:Y:S04]  /*1e4c0*/  LDL R2, [R1+0x984] ;  /* 0x0009840001027983 */ /* 0x001f280000100800 */
[----:B------:R-:W4:Y:S01]  /*1e4d0*/  LDL R3, [R1+0x988] ;  /* 0x0009880001037983 */ /* 0x000f220000100800 */
[----:B------:R-:W-:-:S03]  /*1e4e0*/  PRMT R18, RZ, 0x7610, R18 ;  /* 0x00007610ff127816 */ /* 0x000fc60000000012 */
[----:B---3--:R0:W-:Y:S01]  /*1e4f0*/  STL [R1+0x1a0], R7 ;  /* 0x0001a00701007387 */ /* 0x0081e20000100800 */
[----:B------:R-:W-:-:S03]  /*1e500*/  PRMT R9, RZ, 0x7610, R9 ;  /* 0x00007610ff097816 */ /* 0x000fc60000000009 */
[----:B0-----:R-:W3:Y:S01]  /*1e510*/  LDL R7, [R1+0x8c8] ;  /* 0x0008c80001077983 */ /* 0x001ee20000100800 */
[----:B----4-:R-:W-:-:S04]  /*1e520*/  @!P0 LOP3.LUT R3, R3, R2, RZ, 0x3c, !PT ;  /* 0x0000000203038212 */ /* 0x010fc800078e3cff */
[----:B------:R-:W-:-:S04]  /*1e530*/  @!P0 LOP3.LUT R2, R3, R2, RZ, 0x3c, !PT ;  /* 0x0000000203028212 */ /* 0x000fc800078e3cff */
[----:B------:R-:W-:-:S05]  /*1e540*/  @!P0 LOP3.LUT R3, R3, R2, RZ, 0x3c, !PT ;  /* 0x0000000203038212 */ /* 0x000fca00078e3cff */
[----:B------:R0:W4:Y:S04]  /*1e550*/  @!P0 LDG.E.U16 R18, [R2.64] ;  /* 0x0000000a02128981 */ /* 0x000128000c1e1500 */
[----:B0-----:R-:W2:Y:S04]  /*1e560*/  LDL R2, [R1+0x944] ;  /* 0x0009440001027983 */ /* 0x001ea80000100800 */
[----:B------:R-:W2:Y:S04]  /*1e570*/  LDL R3, [R1+0x948] ;  /* 0x0009480001037983 */ /* 0x000ea80000100800 */
[----:B----4-:R0:W-:Y:S01]  /*1e580*/  STL [R1+0x190], R18 ;  /* 0x0001901201007387 */ /* 0x0101e20000100800 */
[----:B------:R-:W-:-:S03]  /*1e590*/  PRMT R11, RZ, 0x7610, R11 ;  /* 0x00007610ff0b7816 */ /* 0x000fc6000000000b */
[----:B0-----:R-:W4:Y:S01]  /*1e5a0*/  LDL R18, [R1+0x888] ;  /* 0x0008880001127983 */ /* 0x001f220000100800 */
[----:B--2---:R-:W-:-:S04]  /*1e5b0*/  @!P0 LOP3.LUT R3, R3, R2, RZ, 0x3c, !PT ;  /* 0x0000000203038212 */ /* 0x004fc800078e3cff */
[----:B------:R-:W-:-:S04]  /*1e5c0*/  @!P0 LOP3.LUT R2, R3, R2, RZ, 0x3c, !PT ;  /* 0x0000000203028212 */ /* 0x000fc800078e3cff */
[----:B------:R-:W-:-:S05]  /*1e5d0*/  @!P0 LOP3.LUT R3, R3, R2, RZ, 0x3c, !PT ;  /* 0x0000000203038212 */ /* 0x000fca00078e3cff */
[----:B------:R0:W2:Y:S04]  /*1e5e0*/  @!P0 LDG.E.U16 R9, [R2.64] ;  /* 0x0000000a02098981 */ /* 0x0000a8000c1e1500 */
[----:B0-----:R-:W3:Y:S04]  /*1e5f0*/  LDL R2, [R1+0x904] ;  /* 0x0009040001027983 */ /* 0x001ee80000100800 */
[----:B------:R-:W3:Y:S04]  /*1e600*/  LDL R3, [R1+0x908] ;  /* 0x0009080001037983 */ /* 0x000ee80000100800 */
[----:B--2---:R0:W-:Y:S04]  /*1e610*/  STL [R1+0x180], R9 ;  /* 0x0001800901007387 */ /* 0x0041e80000100800 */
[----:B0-----:R-:W2:Y:S01]  /*1e620*/  LDL.LU R9, [R1+0x4] ;  /* 0x0000040001097983 */ /* 0x001ea20000300800 */
[----:B---3--:R-:W-:-:S04]  /*1e630*/  @!P0 LOP3.LUT R3, R3, R2, RZ, 0x3c, !PT ;  /* 0x0000000203038212 */ /* 0x008fc800078e3cff */
[----:B------:R-:W-:-:S04]  /*1e640*/  @!P0 LOP3.LUT R2, R3, R2, RZ, 0x3c, !PT ;  /* 0x0000000203028212 */ /* 0x000fc800078e3cff */
[----:B------:R-:W-:-:S05]  /*1e650*/  @!P0 LOP3.LUT R3, R3, R2, RZ, 0x3c, !PT ;  /* 0x0000000203038212 */ /* 0x000fca00078e3cff */
[----:B------:R0:W3:Y:S04]  /*1e660*/  @!P0 LDG.E.U16 R11, [R2.64] ;  /* 0x0000000a020b8981 */ /* 0x0000e8000c1e1500 */
[----:B0-----:R-:W2:Y:S01]  /*1e670*/  LDL R3, [R1+0x8c4] ;  /* 0x0008c40001037983 */ /* 0x001ea20000100800 */
[----:B------:R-:W-:Y:S01]  /*1e680*/  PRMT R6, RZ, 0x7610, R6 ;  /* 0x00007610ff067816 */ /* 0x000fe20000000006 */
[----:B------:R-:W-:Y:S02]  /*1e690*/  @!P0 IMAD.MOV.U32 R2, RZ, RZ, R7 ;  /* 0x000000ffff028224 */ /* 0x000fe400078e0007 */
[----:B---3--:R0:W-:Y:S04]  /*1e6a0*/  STL [R1+0x170], R11 ;  /* 0x0001700b01007387 */ /* 0x0081e80000100800 */
[----:B--2---:R1:W2:Y:S01]  /*1e6b0*/  @!P0 LDG.E.U16 R6, [R2.64] ;  /* 0x0000000a02068981 */ /* 0x0042a2000c1e1500 */
[----:B------:R-:W-:-:S03]  /*1e6c0*/  PRMT R29, RZ, 0x7610, R29 ;  /* 0x00007610ff1d7816 */ /* 0x000fc6000000001d */
[----:B0-----:R-:W3:Y:S04]  /*1e6d0*/  LDL R11, [R1+0x848] ;  /* 0x00084800010b7983 */ /* 0x001ee80000100800 */
[----:B-1----:R-:W2:Y:S01]  /*1e6e0*/  LDL R3, [R1+0x884] ;  /* 0x0008840001037983 */ /* 0x002ea20000100800 */
[----:B----4-:R-:W-:-:S05]  /*1e6f0*/  @!P0 IMAD.MOV.U32 R2, RZ, RZ, R18 ;  /* 0x000000ffff028224 */ /* 0x010fca00078e0012 */
[----:B--2---:R-:W2:Y:S04]  /*1e700*/  @!P0 LDG.E.U16 R29, [R2.64] ;  /* 0x0000000a021d8981 */ /* 0x004ea8000c1e1500 */
[----:B------:R0:W-:Y:S04]  /*1e710*/  STL [R1+0x15c], R6 ;  /* 0x00015c0601007387 */ /* 0x0001e80000100800 */
[----:B0-----:R-:W4:Y:S04]  /*1e720*/  LDL.LU R6, [R1+0x38] ;  /* 0x0000380001067983 */ /* 0x001f280000300800 */
[----:B------:R-:W0:Y:S04]  /*1e730*/  S2R R7, SR_TID.X ;  /* 0x0000000000077919 */ /* 0x000e280000002100 */
[----:B--2---:R1:W-:Y:S04]  /*1e740*/  STL [R1+0x14c], R29 ;  /* 0x00014c1d01007387 */ /* 0x0043e80000100800 */
[----:B-1----:R-:W2:Y:S04]  /*1e750*/  LDL.LU R29, [R1+0x1964] ;  /* 0x00196400011d7983 */ /* 0x002ea80000300800 */
[----:B------:R-:W2:Y:S01]  /*1e760*/  LDL R3, [R1+0x844] ;  /* 0x0008440001037983 */ /* 0x000ea20000100800 */
[----:B0-----:R-:W-:-:S03]  /*1e770*/  SHF.R.S32.HI R18, RZ, 0x6, R7 ;  /* 0x00000006ff127819 */ /* 0x001fc60000011407 */
[----:B------:R-:W-:Y:S01]  /*1e780*/  STS.U16 [R5+0x10c00], R0 ;  /* 0x010c000005007388 */ /* 0x000fe20000000400 */
[----:B------:R-:W-:-:S03]  /*1e790*/  SGXT R18, R18, 0x1 ;  /* 0x000000011212781a */ /* 0x000fc60000000200 */
[----:B------:R-:W-:Y:S01]  /*1e7a0*/  STS.U16 [R5+0x10e00], R20 ;  /* 0x010e001405007388 */ /* 0x000fe20000000400 */
[----:B------:R-:W-:-:S03]  /*1e7b0*/  IMAD.SHL.U32 R7, R7, 0x2, RZ ;  /* 0x0000000207077824 */ /* 0x000fc600078e00ff */
[----:B------:R-:W-:Y:S01]  /*1e7c0*/  STS.U16 [R5+0x11000], R21 ;  /* 0x0110001505007388 */ /* 0x000fe20000000400 */
[----:B------:R-:W-:-:S03]  /*1e7d0*/  LOP3.LUT R18, R18, 0x90, RZ, 0xc0, !PT ;  /* 0x0000009012127812 */ /* 0x000fc600078ec0ff */
[----:B------:R-:W-:Y:S01]  /*1e7e0*/  STS.U16 [R5+0x11200], R28 ;  /* 0x0112001c05007388 */ /* 0x000fe20000000400 */
[----:B------:R-:W-:-:S03]  /*1e7f0*/  PRMT R10, RZ, 0x7610, R10 ;  /* 0x00007610ff0a7816 */ /* 0x000fc6000000000a */
[----:B------:R-:W-:Y:S01]  /*1e800*/  STS.U16 [R5+0x11400], R27 ;  /* 0x0114001b05007388 */ /* 0x000fe20000000400 */
[----:B---3--:R-:W-:-:S03]  /*1e810*/  @!P0 IMAD.MOV.U32 R2, RZ, RZ, R11 ;  /* 0x000000ffff028224 */ /* 0x008fc600078e000b */
[----:B------:R-:W-:Y:S04]  /*1e820*/  STS.U16 [R5+0x11600], R26 ;  /* 0x0116001a05007388 */ /* 0x000fe80000000400 */
[----:B------:R-:W-:Y:S01]  /*1e830*/  STS.U16 [R5+0x11800], R25 ;  /* 0x0118001905007388 */ /* 0x000fe20000000400 */
[----:B------:R-:W-:-:S03]  /*1e840*/  LOP3.LUT R18, R18, 0x7e, R7, 0x78, !PT ;  /* 0x0000007e12127812 */ /* 0x000fc600078e7807 */
[----:B------:R-:W-:Y:S04]  /*1e850*/  STS.U16 [R5+0x11a00], R24 ;  /* 0x011a001805007388 */ /* 0x000fe80000000400 */
[----:B------:R-:W-:Y:S04]  /*1e860*/  STS.U16 [R5+0x11c00], R22 ;  /* 0x011c001605007388 */ /* 0x000fe80000000400 */
[----:B------:R0:W-:Y:S04]  /*1e870*/  STS.U16 [R5+0x11e00], R4 ;  /* 0x011e000405007388 */ /* 0x0001e80000000400 */
[----:B0-----:R-:W3:Y:S04]  /*1e880*/  LDL.LU R5, [R1+0x48] ;  /* 0x0000480001057983 */ /* 0x001ee80000300800 */
[----:B------:R-:W3:Y:S04]  /*1e890*/  LDL R7, [R1+0x788] ;  /* 0x0007880001077983 */ /* 0x000ee80000100800 */
[----:B------:R-:W3:Y:S04]  /*1e8a0*/  LDL.LU R11, [R1+0x40] ;  /* 0x00004000010b7983 */ /* 0x000ee80000300800 */
[----:B--2---:R0:W2:Y:S04]  /*1e8b0*/  @!P0 LDG.E.U16 R10, [R2.64] ;  /* 0x0000000a020a8981 */ /* 0x0040a8000c1e1500 */
[----:B0-----:R-:W2:Y:S04]  /*1e8c0*/  LDL R2, [R1+0x804] ;  /* 0x0008040001027983 */ /* 0x001ea80000100800 */
[----:B------:R-:W2:Y:S01]  /*1e8d0*/  LDL R3, [R1+0x808] ;  /* 0x0008080001037983 */ /* 0x000ea20000100800 */
[----:B------:R-:W-:-:S02]  /*1e8e0*/  PRMT R23, RZ, 0x7610, R23 ;  /* 0x00007610ff177816 */ /* 0x000fc40000000017 */
[----:B--2---:R-:W-:-:S04]  /*1e8f0*/  @!P0 LOP3.LUT R3, R3, R2, RZ, 0x3c, !PT ;  /* 0x0000000203038212 */ /* 0x004fc800078e3cff */
[----:B------:R-:W-:-:S04]  /*1e900*/  @!P0 LOP3.LUT R2, R3, R2, RZ, 0x3c, !PT ;  /* 0x0000000203028212 */ /* 0x000fc800078e3cff */
[----:B------:R-:W-:-:S05]  /*1e910*/  @!P0 LOP3.LUT R3, R3, R2, RZ, 0x3c, !PT ;  /* 0x0000000203038212 */ /* 0x000fca00078e3cff */
[----:B------:R-:W2:Y:S04]  /*1e920*/  @!P0 LDG.E.U16 R23, [R2.64] ;  /* 0x0000000a02178981 */ /* 0x000ea8000c1e1500 */
[----:B------:R0:W-:Y:S04]  /*1e930*/  STL [R1+0x13c], R10 ;  /* 0x00013c0a01007387 */ /* 0x0001e80000100800 */
[----:B0-----:R-:W3:Y:S04]  /*1e940*/  LDL.LU R10, [R1+0x34] ;  /* 0x00003400010a7983 */ /* 0x001ee80000300800 */
[----:B--2---:R0:W-:Y:S04]  /*1e950*/  STL [R1+0x12c], R23 ;  /* 0x00012c1701007387 */ /* 0x0041e80000100800 */
[----:B0-----:R-:W2:Y:S04]  /*1e960*/  LDL.LU R23, [R1+0x1960] ;  /* 0x0019600001177983 */ /* 0x001ea80000300800 */
[----:B------:R-:W2:Y:S04]  /*1e970*/  LDL R2, [R1+0x7c4] ;  /* 0x0007c40001027983 */ /* 0x000ea80000100800 */
[----:B------:R-:W2:Y:S01]  /*1e980*/  LDL R3, [R1+0x7c8] ;  /* 0x0007c80001037983 */ /* 0x000ea20000100800 */
[----:B------:R-:W-:-:S02]  /*1e990*/  LOP3.LUT R18, R18, 0x20, RZ, 0x3c, !PT ;  /* 0x0000002012127812 */ /* 0x000fc400078e3cff */
[----:B------:R-:W-:-:S03]  /*1e9a0*/  PRMT R8, RZ, 0x7610, R8 ;  /* 0x00007610ff087816 */ /* 0x000fc60000000008 */
[----:B------:R-:W-:Y:S04]  /*1e9b0*/  STS.U16 [R18+0x10100], R29 ;  /* 0x0101001d12007388 */ /* 0x000fe80000000400 */
[----:B------:R0:W-:Y:S04]  /*1e9c0*/  STS.U16 [R18+0x10300], R9 ;  /* 0x0103000912007388 */ /* 0x0001e80000000400 */
[----:B0-----:R-:W3:Y:S01]  /*1e9d0*/  LDL.LU R9, [R1+0x2c] ;  /* 0x00002c0001097983 */ /* 0x001ee20000300800 */
[----:B--2---:R-:W-:-:S04]  /*1e9e0*/  @!P0 LOP3.LUT R3, R3, R2, RZ, 0x3c, !PT ;  /* 0x0000000203038212 */ /* 0x004fc800078e3cff */
[----:B------:R-:W-:-:S04]  /*1e9f0*/  @!P0 LOP3.LUT R2, R3, R2, RZ, 0x3c, !PT ;  /* 0x0000000203028212 */ /* 0x000fc800078e3cff */
[----:B------:R-:W-:-:S05]  /*1ea00*/  @!P0 LOP3.LUT R3, R3, R2, RZ, 0x3c, !PT ;  /* 0x0000000203038212 */ /* 0x000fca00078e3cff */
[----:B------:R0:W2:Y:S04]  /*1ea10*/  @!P0 LDG.E.U16 R8, [R2.64] ;  /* 0x0000000a02088981 */ /* 0x0000a8000c1e1500 */
[----:B0-----:R-:W2:Y:S04]  /*1ea20*/  LDL.LU R2, [R1+0x18] ;  /* 0x0000180001027983 */ /* 0x001ea80000300800 */
[----:B------:R-:W3:Y:S01]  /*1ea30*/  LDL R3, [R1+0x784] ;  /* 0x0007840001037983 */ /* 0x000ee20000100800 */
[----:B------:R-:W-:-:S03]  /*1ea40*/  PRMT R23, RZ, 0x7610, R23 ;  /* 0x00007610ff177816 */ /* 0x000fc60000000017 */
[----:B--2---:R3:W-:Y:S02]  /*1ea50*/  STS.U16 [R18+0x10500], R2 ;  /* 0x0105000212007388 */ /* 0x0047e40000000400 */
[----:B---3--:R-:W-:-:S05]  /*1ea60*/  @!P0 IMAD.MOV.U32 R2, RZ, RZ, R7 ;  /* 0x000000ffff028224 */ /* 0x008fca00078e0007 */
[----:B------:R-:W2:Y:S04]  /*1ea70*/  @!P0 LDG.E.U16 R23, [R2.64] ;  /* 0x0000000a02178981 */ /* 0x000ea8000c1e1500 */
[----:B------:R0:W-:Y:S04]  /*1ea80*/  STL [R1+0x11c], R8 ;  /* 0x00011c0801007387 */ /* 0x0001e80000100800 */
[----:B0-----:R-:W3:Y:S04]  /*1ea90*/  LDL.LU R8, [R1+0x20] ;  /* 0x0000200001087983 */ /* 0x001ee80000300800 */
[----:B------:R-:W3:Y:S04]  /*1eaa0*/  LDL.LU R7, [R1+0x14] ;  /* 0x0000140001077983 */ /* 0x000ee80000300800 */
        /* <DEDUP_REMOVED lines=9> */
[----:B----4-:R0:W-:Y:S04]  /*1eb40*/  STS.U16 [R18+0x10700], R6 ;  /* 0x0107000612007388 */ /* 0x0101e80000000400 */
[----:B0-----:R-:W3:Y:S04]  /*1eb50*/  LDL.LU R6, [R1+0xc] ;  /* 0x00000c0001067983 */ /* 0x001ee80000300800 */
        /* <DEDUP_REMOVED lines=8> */
[----:B------:R0:W2:Y:S04]  /*1ebe0*/  @!P0 LDG.E.U16 R23, [R2.64] ;  /* 0x0000000a02178981 */ /* 0x0000a8000c1e1500 */
[----:B------:R1:W-:Y:S04]  /*1ebf0*/  STS.U16 [R18+0x10900], R5 ;  /* 0x0109000512007388 */ /* 0x0003e80000000400 */
[----:B-1----:R-:W4:Y:S04]  /*1ec00*/  LDL.LU R5, [R1+0x8] ;  /* 0x0000080001057983 */ /* 0x002f280000300800 */
[----:B0-----:R-:W3:Y:S04]  /*1ec10*/  LDL R2, [R1+0x6c4] ;  /* 0x0006c40001027983 */ /* 0x001ee80000100800 */
[----:B------:R-:W3:Y:S04]  /*1ec20*/  LDL R3, [R1+0x6c8] ;  /* 0x0006c80001037983 */ /* 0x000ee80000100800 */
[----:B------:R-:W-:Y:S04]  /*1ec30*/  STS.U16 [R18+0x10b00], R11 ;  /* 0x010b000b12007388 */ /* 0x000fe80000000400 */
[----:B--2---:R0:W-:Y:S04]  /*1ec40*/  STL [R1+0xf0], R23 ;  /* 0x0000f01701007387 */ /* 0x0041e80000100800 */
[----:B0-----:R-:W2:Y:S04]  /*1ec50*/  LDL.LU R23, [R1] ;  /* 0x0000000001177983 */ /* 0x001ea80000300800 */
[----:B------:R-:W2:Y:S01]  /*1ec60*/  LDL.LU R11, [R1+0x1954] ;  /* 0x00195400010b7983 */ /* 0x000ea20000300800 */
[----:B---3--:R-:W-:-:S04]  /*1ec70*/  @!P0 LOP3.LUT R3, R3, R2, RZ, 0x3c, !PT ;  /* 0x0000000203038212 */ /* 0x008fc800078e3cff */
[----:B------:R-:W-:-:S04]  /*1ec80*/  @!P0 LOP3.LUT R2, R3, R2, RZ, 0x3c, !PT ;  /* 0x0000000203028212 */ /* 0x000fc800078e3cff */
[----:B------:R-:W-:Y:S02]  /*1ec90*/  @!P0 LOP3.LUT R3, R3, R2, RZ, 0x3c, !PT ;  /* 0x0000000203038212 */ /* 0x000fe400078e3cff */
[----:B--2---:R-:W-:-:S06]  /*1eca0*/  PRMT R11, RZ, 0x7610, R11 ;  /* 0x00007610ff0b7816 */ /* 0x004fcc000000000b */
[----:B------:R-:W2:Y:S04]  /*1ecb0*/  @!P0 LDG.E.U16 R11, [R2.64] ;  /* 0x0000000a020b8981 */ /* 0x000ea8000c1e1500 */
[----:B------:R-:W-:Y:S04]  /*1ecc0*/  STS.U16 [R18+0x10d00], R10 ;  /* 0x010d000a12007388 */ /* 0x000fe80000000400 */
[----:B--2---:R0:W-:Y:S04]  /*1ecd0*/  STL [R1+0xdc], R11 ;  /* 0x0000dc0b01007387 */ /* 0x0041e80000100800 */
[----:B0-----:R-:W2:Y:S04]  /*1ece0*/  LDL.LU R11, [R1+0x1950] ;  /* 0x00195000010b7983 */ /* 0x001ea80000300800 */
[----:B------:R-:W3:Y:S04]  /*1ecf0*/  LDL R2, [R1+0x684] ;  /* 0x0006840001027983 */ /* 0x000ee80000100800 */
[----:B------:R-:W3:Y:S04]  /*1ed00*/  LDL R3, [R1+0x688] ;  /* 0x0006880001037983 */ /* 0x000ee80000100800 */
[----:B------:R-:W2:Y:S01]  /*1ed10*/  LDL.LU R10, [R1+0x194c] ;  /* 0x00194c00010a7983 */ /* 0x000ea20000300800 */
[----:B---3--:R-:W-:-:S04]  /*1ed20*/  @!P0 LOP3.LUT R3, R3, R2, RZ, 0x3c, !PT ;  /* 0x0000000203038212 */ /* 0x008fc800078e3cff */
[C---:B------:R-:W-:Y:S02]  /*1ed30*/  @!P0 LOP3.LUT R2, R3.reuse, R2, RZ, 0x3c, !PT ;  /* 0x0000000203028212 */ /* 0x040fe400078e3cff */
[----:B--2---:R-:W-:Y:S02]  /*1ed40*/  PRMT R10, RZ, 0x7610, R10 ;  /* 0x00007610ff0a7816 */ /* 0x004fe4000000000a */
[----:B------:R-:W-:-:S05]  /*1ed50*/  @!P0 LOP3.LUT R3, R3, R2, RZ, 0x3c, !PT ;  /* 0x0000000203038212 */ /* 0x000fca00078e3cff */
        /* <DEDUP_REMOVED lines=45> */
[----:B----4-:R-:W-:Y:S04]  /*1f030*/  STS.U16 [R18+0x11700], R5 ;  /* 0x0117000512007388 */ /* 0x010fe80000000400 */
        /* <DEDUP_REMOVED lines=14> */
[----:B------:R-:W-:-:S03]  /*1f120*/  PRMT R17, RZ, 0x7610, R17 ;  /* 0x00007610ff117816 */ /* 0x000fc60000000011 */
[----:B------:R0:W-:Y:S04]  /*1f130*/  STS.U16 [R18+0x11900], R23 ;  /* 0x0119001712007388 */ /* 0x0001e80000000400 */
[----:B0-----:R-:W2:Y:S01]  /*1f140*/  LDL.LU R23, [R1+0x191c] ;  /* 0x00191c0001177983 */ /* 0x001ea20000300800 */
[----:B----4-:R-:W-:-:S04]  /*1f150*/  @!P0 LOP3.LUT R3, R3, R2, RZ, 0x3c, !PT ;  /* 0x0000000203038212 */ /* 0x010fc800078e3cff */
[----:B------:R-:W-:-:S04]  /*1f160*/  @!P0 LOP3.LUT R2, R3, R2, RZ, 0x3c, !PT ;  /* 0x0000000203028212 */ /* 0x000fc800078e3cff */
[----:B------:R-:W-:-:S05]  /*1f170*/  @!P0 LOP3.LUT R3, R3, R2, RZ, 0x3c, !PT ;  /* 0x0000000203038212 */ /* 0x000fca00078e3cff */
[----:B------:R0:W4:Y:S04]  /*1f180*/  @!P0 LDG.E.U16 R17, [R2.64] ;  /* 0x0000000a02118981 */ /* 0x000128000c1e1500 */
[----:B0-----:R-:W3:Y:S04]  /*1f190*/  LDL R2, [R1+0x4c4] ;  /* 0x0004c40001027983 */ /* 0x001ee80000100800 */
[----:B------:R-:W3:Y:S01]  /*1f1a0*/  LDL R3, [R1+0x4c8] ;  /* 0x0004c80001037983 */ /* 0x000ee20000100800 */
[----:B------:R-:W-:-:S03]  /*1f1b0*/  PRMT R19, RZ, 0x7610, R19 ;  /* 0x00007610ff137816 */ /* 0x000fc60000000013 */
[----:B----4-:R0:W-:Y:S01]  /*1f1c0*/  STL [R1+0xbc], R17 ;  /* 0x0000bc1101007387 */ /* 0x0101e20000100800 */
[----:B--2---:R-:W-:-:S03]  /*1f1d0*/  PRMT R6, RZ, 0x7610, R6 ;  /* 0x00007610ff067816 */ /* 0x004fc60000000006 */
[----:B0-----:R-:W2:Y:S01]  /*1f1e0*/  LDL R17, [R1+0xbec] ;  /* 0x000bec0001117983 */ /* 0x001ea20000100800 */
[----:B---3--:R-:W-:-:S04]  /*1f1f0*/  @!P0 LOP3.LUT R3, R3, R2, RZ, 0x3c, !PT ;  /* 0x0000000203038212 */ /* 0x008fc800078e3cff */
[----:B------:R-:W-:-:S04]  /*1f200*/  @!P0 LOP3.LUT R2, R3, R2, RZ, 0x3c, !PT ;  /* 0x0000000203028212 */ /* 0x000fc800078e3cff */
[----:B------:R-:W-:-:S05]  /*1f210*/  @!P0 LOP3.LUT R3, R3, R2, RZ, 0x3c, !PT ;  /* 0x0000000203038212 */ /* 0x000fca00078e3cff */
[----:B------:R0:W3:Y:S04]  /*1f220*/  @!P0 LDG.E.U16 R19, [R2.64] ;  /* 0x0000000a02138981 */ /* 0x0000e8000c1e1500 */
[----:B0-----:R-:W4:Y:S04]  /*1f230*/  LDL R2, [R1+0x484] ;  /* 0x0004840001027983 */ /* 0x001f280000100800 */
[----:B------:R-:W4:Y:S02]  /*1f240*/  LDL R3, [R1+0x488] ;  /* 0x0004880001037983 */ /* 0x000f240000100800 */
[----:B----4-:R-:W-:-:S04]  /*1f250*/  @!P0 LOP3.LUT R3, R3, R2, RZ, 0x3c, !PT ;  /* 0x0000000203038212 */ /* 0x010fc800078e3cff */
[----:B------:R-:W-:-:S04]  /*1f260*/  @!P0 LOP3.LUT R2, R3, R2, RZ, 0x3c, !PT ;  /* 0x0000000203028212 */ /* 0x000fc800078e3cff */
[----:B------:R-:W-:-:S05]  /*1f270*/  @!P0 LOP3.LUT R3, R3, R2, RZ, 0x3c, !PT ;  /* 0x0000000203038212 */ /* 0x000fca00078e3cff */
[----:B------:R-:W4:Y:S04]  /*1f280*/  @!P0 LDG.E.U16 R6, [R2.64] ;  /* 0x0000000a02068981 */ /* 0x000f28000c1e1500 */
[----:B---3--:R-:W-:Y:S04]  /*1f290*/  STL [R1+0xb8], R19 ;  /* 0x0000b81301007387 */ /* 0x008fe80000100800 */
[----:B----4-:R0:W-:Y:S04]  /*1f2a0*/  STL [R1+0xb4], R6 ;  /* 0x0000b40601007387 */ /* 0x0101e80000100800 */
[----:B0-----:R-:W3:Y:S04]  /*1f2b0*/  LDL.LU R6, [R1+0x1918] ;  /* 0x0019180001067983 */ /* 0x001ee80000300800 */
[----:B------:R-:W4:Y:S04]  /*1f2c0*/  LDL R2, [R1+0x444] ;  /* 0x0004440001027983 */ /* 0x000f280000100800 */
[----:B------:R-:W4:Y:S01]  /*1f2d0*/  LDL R3, [R1+0x448] ;  /* 0x0004480001037983 */ /* 0x000f220000100800 */
[----:B------:R-:W-:-:S02]  /*1f2e0*/  PRMT R7, RZ, 0x7610, R7 ;  /* 0x00007610ff077816 */ /* 0x000fc40000000007 */
[----:B----4-:R-:W-:-:S04]  /*1f2f0*/  @!P0 LOP3.LUT R3, R3, R2, RZ, 0x3c, !PT ;  /* 0x0000000203038212 */ /* 0x010fc800078e3cff */
[----:B------:R-:W-:-:S04]  /*1f300*/  @!P0 LOP3.LUT R2, R3, R2, RZ, 0x3c, !PT ;  /* 0x0000000203028212 */ /* 0x000fc800078e3cff */
[----:B------:R-:W-:-:S05]  /*1f310*/  @!P0 LOP3.LUT R3, R3, R2, RZ, 0x3c, !PT ;  /* 0x0000000203038212 */ /* 0x000fca00078e3cff */
[----:B------:R-:W4:Y:S04]  /*1f320*/  @!P0 LDG.E.U16 R7, [R2.64] ;  /* 0x0000000a02078981 */ /* 0x000f28000c1e1500 */
[----:B------:R-:W-:Y:S04]  /*1f330*/  STS.U16 [R18+0x11b00], R23 ;  /* 0x011b001712007388 */ /* 0x000fe80000000400 */
[----:B------:R-:W-:Y:S04]  /*1f340*/  STS.U16 [R18+0x11d00], R5 ;  /* 0x011d000512007388 */ /* 0x000fe80000000400 */
[----:B---3--:R0:W-:Y:S04]  /*1f350*/  STS.U16 [R18+0x11f00], R6 ;  /* 0x011f000612007388 */ /* 0x0081e80000000400 */
[----:B0-----:R-:W3:Y:S04]  /*1f360*/  LDL R18, [R1+0xb80] ;  /* 0x000b800001127983 */ /* 0x001ee80000100800 */
[----:B----4-:R0:W-:Y:S04]  /*1f370*/  STL [R1+0xb0], R7 ;  /* 0x0000b00701007387 */ /* 0x0101e80000100800 */
[----:B0-----:R-:W4:Y:S04]  /*1f380*/  LDL.LU R7, [R1+0x1914] ;  /* 0x0019140001077983 */ /* 0x001f280000300800 */
[----:B------:R-:W3:Y:S01]  /*1f390*/  LDL R3, [R1+0x410] ;  /* 0x0004100001037983 */ /* 0x000ee20000100800 */
[----:B------:R-:W-:Y:S01]  /*1f3a0*/  PRMT R14, RZ, 0x7610, R14 ;  /* 0x00007610ff0e7816 */ /* 0x000fe2000000000e */
[----:B--2---:R-:W-:-:S05]  /*1f3b0*/  @!P0 IMAD.MOV.U32 R2, RZ, RZ, R17 ;  /* 0x000000ffff028224 */ /* 0x004fca00078e0011 */
[----:B---3--:R0:W2:Y:S04]  /*1f3c0*/  @!P0 LDG.E.U16 R14, [R2.64] ;  /* 0x0000000a020e8981 */ /* 0x0080a8000c1e1500 */
[----:B0-----:R-:W3:Y:S04]  /*1f3d0*/  LDL R2, [R1+0xbbc] ;  /* 0x000bbc0001027983 */ /* 0x001ee80000100800 */
[----:B------:R-:W3:Y:S01]  /*1f3e0*/  LDL R3, [R1+0xbc0] ;  /* 0x000bc00001037983 */ /* 0x000ee20000100800 */
[----:B------:R-:W-:Y:S02]  /*1f3f0*/  PRMT R9, RZ, 0x7610, R9 ;  /* 0x00007610ff097816 */ /* 0x000fe40000000009 */
[----:B---3--:R-:W-:-:S04]  /*1f400*/  @!P0 LOP3.LUT R3, R3, R2, RZ, 0x3c, !PT ;  /* 0x0000000203038212 */ /* 0x008fc800078e3cff */
[----:B------:R-:W-:-:S04]  /*1f410*/  @!P0 LOP3.LUT R2, R3, R2, RZ, 0x3c, !PT ;  /* 0x0000000203028212 */ /* 0x000fc800078e3cff */
[----:B------:R-:W-:-:S05]  /*1f420*/  @!P0 LOP3.LUT R3, R3, R2, RZ, 0x3c, !PT ;  /* 0x0000000203038212 */ /* 0x000fca00078e3cff */
[----:B------:R-:W3:Y:S04]  /*1f430*/  @!P0 LDG.E.U16 R9, [R2.64] ;  /* 0x0000000a02098981 */ /* 0x000ee8000c1e1500 */
[----:B--2---:R0:W-:Y:S04]  /*1f440*/  STL [R1+0xac], R14 ;  /* 0x0000ac0e01007387 */ /* 0x0041e80000100800 */
[----:B0-----:R-:W2:Y:S04]  /*1f450*/  LDL R14, [R1+0xb00] ;  /* 0x000b0000010e7983 */ /* 0x001ea80000100800 */
[----:B------:R-:W2:Y:S04]  /*1f460*/  LDL.LU R17, [R1+0x10] ;  /* 0x0000100001117983 */ /* 0x000ea80000300800 */
[----:B---3--:R0:W-:Y:S04]  /*1f470*/  STL [R1+0xa8], R9 ;  /* 0x0000a80901007387 */ /* 0x0081e80000100800 */
[----:B0-----:R-:W3:Y:S04]  /*1f480*/  LDL.LU R9, [R1+0x1910] ;  /* 0x0019100001097983 */ /* 0x001ee80000300800 */
[----:B------:R-:W2:Y:S01]  /*1f490*/  LDL R3, [R1+0xb7c] ;  /* 0x000b7c0001037983 */ /* 0x000ea20000100800 */
[----:B------:R-:W-:Y:S01]  /*1f4a0*/  PRMT R16, RZ, 0x7610, R16 ;  /* 0x00007610ff107816 */ /* 0x000fe20000000010 */
[----:B------:R-:W-:-:S05]  /*1f4b0*/  @!P0 IMAD.MOV.U32 R2, RZ, RZ, R18 ;  /* 0x000000ffff028224 */ /* 0x000fca00078e0012 */
[----:B--2---:R0:W2:Y:S04]  /*1f4c0*/  @!P0 LDG.E.U16 R16, [R2.64] ;  /* 0x0000000a02108981 */ /* 0x0040a8000c1e1500 */
[----:B0-----:R-:W3:Y:S04]  /*1f4d0*/  LDL R2, [R1+0xb3c] ;  /* 0x000b3c0001027983 */ /* 0x001ee80000100800 */
[----:B------:R-:W3:Y:S01]  /*1f4e0*/  LDL R3, [R1+0xb40] ;  /* 0x000b400001037983 */ /* 0x000ee20000100800 */
[----:B------:R-:W-:-:S03]  /*1f4f0*/  PRMT R20, RZ, 0x7610, R20 ;  /* 0x00007610ff147816 */ /* 0x000fc60000000014 */
[----:B--2---:R0:W-:Y:S04]  /*1f500*/  STL [R1+0xa4], R16 ;  /* 0x0000a41001007387 */ /* 0x0041e80000100800 */
[----:B0-----:R-:W2:Y:S01]  /*1f510*/  LDL R16, [R1+0xa80] ;  /* 0x000a800001107983 */ /* 0x001ea20000100800 */
[----:B---3--:R-:W-:-:S03]  /*1f520*/  @!P0 LOP3.LUT R3, R3, R2, RZ, 0x3c, !PT ;  /* 0x0000000203038212 */ /* 0x008fc600078e3cff */
[----:B------:R-:W3:Y:S01]  /*1f530*/  LDL.LU R18, [R1+0x24] ;  /* 0x0000240001127983 */ /* 0x000ee20000300800 */
[----:B------:R-:W-:-:S04]  /*1f540*/  @!P0 LOP3.LUT R2, R3, R2, RZ, 0x3c, !PT ;  /* 0x0000000203028212 */ /* 0x000fc800078e3cff */
[----:B------:R-:W-:-:S05]  /*1f550*/  @!P0 LOP3.LUT R3, R3, R2, RZ, 0x3c, !PT ;  /* 0x0000000203038212 */ /* 0x000fca00078e3cff */
[----:B------:R0:W2:Y:S04]  /*1f560*/  @!P0 LDG.E.U16 R20, [R2.64] ;  /* 0x0000000a02148981 */ /* 0x0000a8000c1e1500 */
[----:B0-----:R-:W3:Y:S01]  /*1f570*/  LDL R3, [R1+0xafc] ;  /* 0x000afc0001037983 */ /* 0x001ee20000100800 */
[----:B------:R-:W-:Y:S01]  /*1f580*/  PRMT R0, RZ, 0x7610, R0 ;  /* 0x00007610ff007816 */ /* 0x000fe20000000000 */
[----:B------:R-:W-:Y:S02]  /*1f590*/  @!P0 IMAD.MOV.U32 R2, RZ, RZ, R14 ;  /* 0x000000ffff028224 */ /* 0x000fe400078e000e */
[----:B--2---:R0:W-:Y:S04]  /*1f5a0*/  STL [R1+0xa0], R20 ;  /* 0x0000a01401007387 */ /* 0x0041e80000100800 */
[----:B0-----:R-:W2:Y:S04]  /*1f5b0*/  LDL.LU R20, [R1+0x28] ;  /* 0x0000280001147983 */ /* 0x001ea80000300800 */
[----:B---3--:R0:W3:Y:S01]  /*1f5c0*/  @!P0 LDG.E.U16 R0, [R2.64] ;  /* 0x0000000a02008981 */ /* 0x0080e2000c1e1500 */
[----:B------:R-:W-:-:S03]  /*1f5d0*/  PRMT R15, RZ, 0x7610, R15 ;  /* 0x00007610ff0f7816 */ /* 0x000fc6000000000f */
[----:B------:R-:W2:Y:S04]  /*1f5e0*/  LDL R14, [R1+0xa00] ;  /* 0x000a0000010e7983 */ /* 0x000ea80000100800 */
[----:B0-----:R-:W2:Y:S04]  /*1f5f0*/  LDL R2, [R1+0xabc] ;  /* 0x000abc0001027983 */ /* 0x001ea80000100800 */
[----:B------:R-:W2:Y:S04]  /*1f600*/  LDL R3, [R1+0xac0] ;  /* 0x000ac00001037983 */ /* 0x000ea80000100800 */
[----:B---3--:R0:W-:Y:S04]  /*1f610*/  STL [R1+0x9c], R0 ;  /* 0x00009c0001007387 */ /* 0x0081e80000100800 */
[----:B0-----:R-:W3:Y:S01]  /*1f620*/  LDL.LU R0, [R1+0x30] ;  /* 0x0000300001007983 */ /* 0x001ee20000300800 */
[----:B--2---:R-:W-:-:S04]  /*1f630*/  @!P0 LOP3.LUT R3, R3, R2, RZ, 0x3c, !PT ;  /* 0x0000000203038212 */ /* 0x004fc800078e3cff */
[----:B------:R-:W-:-:S04]  /*1f640*/  @!P0 LOP3.LUT R2, R3, R2, RZ, 0x3c, !PT ;  /* 0x0000000203028212 */ /* 0x000fc800078e3cff */
[----:B------:R-:W-:-:S05]  /*1f650*/  @!P0 LOP3.LUT R3, R3, R2, RZ, 0x3c, !PT ;  /* 0x0000000203038212 */ /* 0x000fca00078e3cff */
[----:B------:R0:W2:Y:S04]  /*1f660*/  @!P0 LDG.E.U16 R15, [R2.64] ;  /* 0x0000000a020f8981 */ /* 0x0000a8000c1e1500 */
[----:B0-----:R-:W2:Y:S01]  /*1f670*/  LDL R3, [R1+0xa7c] ;  /* 0x000a7c0001037983 */ /* 0x001ea20000100800 */
[----:B------:R-:W-:Y:S01]  /*1f680*/  PRMT R21, RZ, 0x7610, R21 ;  /* 0x00007610ff157816 */ /* 0x000fe20000000015 */
[----:B------:R-:W-:-:S05]  /*1f690*/  @!P0 IMAD.MOV.U32 R2, RZ, RZ, R16 ;  /* 0x000000ffff028224 */ /* 0x000fca00078e0010 */
[----:B--2---:R-:W2:Y:S04]  /*1f6a0*/  @!P0 LDG.E.U16 R21, [R2.64] ;  /* 0x0000000a02158981 */ /* 0x004ea8000c1e1500 */
[----:B------:R0:W-:Y:S04]  /*1f6b0*/  STL [R1+0x98], R15 ;  /* 0x0000980f01007387 */ /* 0x0001e80000100800 */
[----:B0-----:R-:W3:Y:S04]  /*1f6c0*/  LDL.LU R15, [R1+0x3c] ;  /* 0x00003c00010f7983 */ /* 0x001ee80000300800 */
[----:B------:R-:W3:Y:S04]  /*1f6d0*/  LDL.LU R16, [R1+0x44] ;  /* 0x0000440001107983 */ /* 0x000ee80000300800 */
[----:B--2---:R0:W-:Y:S04]  /*1f6e0*/  STL [R1+0x94], R21 ;  /* 0x0000941501007387 */ /* 0x0041e80000100800 */
[----:B0-----:R-:W2:Y:S04]  /*1f6f0*/  LDL.LU R21, [R1+0x190c] ;  /* 0x00190c0001157983 */ /* 0x001ea80000300800 */
[----:B------:R-:W3:Y:S04]  /*1f700*/  LDL R2, [R1+0xa3c] ;  /* 0x000a3c0001027983 */ /* 0x000ee80000100800 */
[----:B------:R-:W3:Y:S04]  /*1f710*/  LDL R3, [R1+0xa40] ;  /* 0x000a400001037983 */ /* 0x000ee80000100800 */
[----:B------:R-:W0:Y:S01]  /*1f720*/  S2R R19, SR_TID.X ;  /* 0x0000000000137919 */ /* 0x000e220000002100 */
[----:B--2---:R-:W-:-:S02]  /*1f730*/  PRMT R21, RZ, 0x7610, R21 ;  /* 0x00007610ff157816 */ /* 0x004fc40000000015 */
[----:B---3--:R-:W-:-:S04]  /*1f740*/  @!P0 LOP3.LUT R3, R3, R2, RZ, 0x3c, !PT ;  /* 0x0000000203038212 */ /* 0x008fc800078e3cff */
[----:B------:R-:W-:-:S04]  /*1f750*/  @!P0 LOP3.LUT R2, R3, R2, RZ, 0x3c, !PT ;  /* 0x0000000203028212 */ /* 0x000fc800078e3cff */
[----:B------:R-:W-:-:S05]  /*1f760*/  @!P0 LOP3.LUT R3, R3, R2, RZ, 0x3c, !PT ;  /* 0x0000000203038212 */ /* 0x000fca00078e3cff */
[----:B------:R-:W2:Y:S01]  /*1f770*/  @!P0 LDG.E.U16 R21, [R2.64] ;  /* 0x0000000a02158981 */ /* 0x000ea2000c1e1500 */
[----:B0-----:R-:W-:-:S05]  /*1f780*/  LOP3.LUT R19, R19, 0x7f, RZ, 0xc0, !PT ;  /* 0x0000007f13137812 */ /* 0x001fca00078ec0ff */
[----:B------:R-:W-:-:S05]  /*1f790*/  IMAD.SHL.U32 R19, R19, 0x2, RZ ;  /* 0x0000000213137824 */ /* 0x000fca00078e00ff */
[----:B----4-:R-:W-:Y:S04]  /*1f7a0*/  STS.U16 [R19], R7 ;  /* 0x0000000713007388 */ /* 0x010fe80000000400 */
[----:B------:R-:W-:Y:S04]  /*1f7b0*/  STS.U16 [R19+0x800], R8 ;  /* 0x0008000813007388 */ /* 0x000fe80000000400 */
[----:B------:R-:W-:Y:S04]  /*1f7c0*/  STS.U16 [R19+0x1000], R9 ;  /* 0x0010000913007388 */ /* 0x000fe80000000400 */
[----:B------:R-:W-:Y:S04]  /*1f7d0*/  STS.U16 [R19+0x1800], R10 ;  /* 0x0018000a13007388 */ /* 0x000fe80000000400 */
[----:B------:R-:W-:Y:S04]  /*1f7e0*/  STS.U16 [R19+0x2000], R11 ;  /* 0x0020000b13007388 */ /* 0x000fe80000000400 */
[----:B------:R-:W-:Y:S04]  /*1f7f0*/  STS.U16 [R19+0x2800], R12 ;  /* 0x0028000c13007388 */ /* 0x000fe80000000400 */
[----:B------:R-:W-:Y:S04]  /*1f800*/  STS.U16 [R19+0x3000], R13 ;  /* 0x0030000d13007388 */ /* 0x000fe80000000400 */
[----:B------:R0:W-:Y:S04]  /*1f810*/  STS.U16 [R19+0x3800], R17 ;  /* 0x0038001113007388 */ /* 0x0001e80000000400 */
[----:B0-----:R-:W3:Y:S04]  /*1f820*/  LDL.LU R17, [R1+0x50] ;  /* 0x0000500001117983 */ /* 0x001ee80000300800 */
[----:B--2---:R0:W-:Y:S04]  /*1f830*/  STL [R1+0x90], R21 ;  /* 0x0000901501007387 */ /* 0x0041e80000100800 */
[----:B0-----:R-:W2:Y:S04]  /*1f840*/  LDL.LU R21, [R1+0x1908] ;  /* 0x0019080001157983 */ /* 0x001ea80000300800 */
[----:B------:R-:W4:Y:S04]  /*1f850*/  LDL.LU R2, [R1+0x1c] ;  /* 0x00001c0001027983 */ /* 0x000f280000300800 */
[----:B------:R-:W3:Y:S01]  /*1f860*/  LDL R3, [R1+0x9fc] ;  /* 0x0009fc0001037983 */ /* 0x000ee20000100800 */
[----:B--2---:R-:W-:-:S03]  /*1f870*/  PRMT R21, RZ, 0x7610, R21 ;  /* 0x00007610ff157816 */ /* 0x004fc60000000015 */
[----:B----4-:R0:W-:Y:S02]  /*1f880*/  STS.U16 [R19+0x4000], R2 ;  /* 0x0040000213007388 */ /* 0x0101e40000000400 */
[----:B0-----:R-:W-:Y:S02]  /*1f890*/  @!P0 IMAD.MOV.U32 R2, RZ, RZ, R14 ;  /* 0x000000ffff028224 */ /* 0x001fe400078e000e */
[----:B------:R-:W2:Y:S04]  /*1f8a0*/  LDL.LU R14, [R1+0x58] ;  /* 0x00005800010e7983 */ /* 0x000ea80000300800 */
[----:B---3--:R-:W3:Y:S04]  /*1f8b0*/  @!P0 LDG.E.U16 R21, [R2.64] ;  /* 0x0000000a02158981 */ /* 0x008ee8000c1e1500 */
[----:B------:R-:W-:Y:S04]  /*1f8c0*/  STS.U16 [R19+0x4800], R18 ;  /* 0x0048001213007388 */ /* 0x000fe80000000400 */
[----:B---3--:R0:W-:Y:S04]  /*1f8d0*/  STL [R1+0x8c], R21 ;  /* 0x00008c1501007387 */ /* 0x0081e80000100800 */
[----:B0-----:R-:W3:Y:S04]  /*1f8e0*/  LDL.LU R21, [R1+0x1904] ;  /* 0x0019040001157983 */ /* 0x001ee80000300800 */
[----:B------:R-:W4:Y:S04]  /*1f8f0*/  LDL R2, [R1+0x9bc] ;  /* 0x0009bc0001027983 */ /* 0x000f280000100800 */
[----:B------:R-:W4:Y:S04]  /*1f900*/  LDL R3, [R1+0x9c0] ;  /* 0x0009c00001037983 */ /* 0x000f280000100800 */
[----:B------:R-:W2:Y:S01]  /*1f910*/  LDL.LU R18, [R1+0x1900] ;  /* 0x0019000001127983 */ /* 0x000ea20000300800 */
[----:B----4-:R-:W-:-:S04]  /*1f920*/  @!P0 LOP3.LUT R3, R3, R2, RZ, 0x3c, !PT ;  /* 0x0000000203038212 */ /* 0x010fc800078e3cff */
[C---:B------:R-:W-:Y:S02]  /*1f930*/  @!P0 LOP3.LUT R2, R3.reuse, R2, RZ, 0x3c, !PT ;  /* 0x0000000203028212 */ /* 0x040fe400078e3cff */
[----:B--2---:R-:W-:Y:S02]  /*1f940*/  PRMT R18, RZ, 0x7610, R18 ;  /* 0x00007610ff127816 */ /* 0x004fe40000000012 */
[----:B------:R-:W-:-:S05]  /*1f950*/  @!P0 LOP3.LUT R3, R3, R2, RZ, 0x3c, !PT ;  /* 0x0000000203038212 */ /* 0x000fca00078e3cff */
[----:B------:R0:W2:Y:S04]  /*1f960*/  @!P0 LDG.E.U16 R18, [R2.64] ;  /* 0x0000000a02128981 */ /* 0x0000a8000c1e1500 */
[----:B------:R-:W-:Y:S04]  /*1f970*/  STS.U16 [R19+0x5000], R20 ;  /* 0x0050001413007388 */ /* 0x000fe80000000400 */
[----:B0-----:R-:W4:Y:S04]  /*1f980*/  LDL R2, [R1+0x97c] ;  /* 0x00097c0001027983 */ /* 0x001f280000100800 */
[----:B------:R-:W4:Y:S04]  /*1f990*/  LDL R3, [R1+0x980] ;  /* 0x0009800001037983 */ /* 0x000f280000100800 */
[----:B--2---:R0:W-:Y:S04]  /*1f9a0*/  STL [R1+0x88], R18 ;  /* 0x0000881201007387 */ /* 0x0041e80000100800 */
[----:B0-----:R-:W2:Y:S04]  /*1f9b0*/  LDL.LU R18, [R1+0x4c] ;  /* 0x00004c0001127983 */ /* 0x001ea80000300800 */
[----:B------:R-:W2:Y:S01]  /*1f9c0*/  LDL.LU R20, [R1+0x18fc] ;  /* 0x0018fc0001147983 */ /* 0x000ea20000300800 */
[----:B----4-:R-:W-:-:S04]  /*1f9d0*/  @!P0 LOP3.LUT R3, R3, R2, RZ, 0x3c, !PT ;  /* 0x0000000203038212 */ /* 0x010fc800078e3cff */
[----:B------:R-:W-:-:S04]  /*1f9e0*/  @!P0 LOP3.LUT R2, R3, R2, RZ, 0x3c, !PT ;  /* 0x0000000203028212 */ /* 0x000fc800078e3cff */
[----:B------:R-:W-:Y:S02]  /*1f9f0*/  @!P0 LOP3.LUT R3, R3, R2, RZ, 0x3c, !PT ;  /* 0x0000000203038212 */ /* 0x000fe400078e3cff */
[----:B--2---:R-:W-:-:S06]  /*1fa00*/  PRMT R20, RZ, 0x7610, R20 ;  /* 0x00007610ff147816 */ /* 0x004fcc0000000014 */
[----:B------:R-:W2:Y:S04]  /*1fa10*/  @!P0 LDG.E.U16 R20, [R2.64] ;  /* 0x0000000a02148981 */ /* 0x000ea8000c1e1500 */
[----:B------:R-:W-:Y:S04]  /*1fa20*/  STS.U16 [R19+0x5800], R0 ;  /* 0x0058000013007388 */ /* 0x000fe80000000400 */
[----:B--2---:R0:W-:Y:S04]  /*1fa30*/  STL [R1+0x84], R20 ;  /* 0x0000841401007387 */ /* 0x0041e80000100800 */
[----:B0-----:R-:W2:Y:S04]  /*1fa40*/  LDL.LU R20, [R1+0x18f8] ;  /* 0x0018f80001147983 */ /* 0x001ea80000300800 */
[----:B------:R-:W4:Y:S04]  /*1fa50*/  LDL R2, [R1+0x93c] ;  /* 0x00093c0001027983 */ /* 0x000f280000100800 */
[----:B------:R-:W4:Y:S04]  /*1fa60*/  LDL R3, [R1+0x940] ;  /* 0x0009400001037983 */ /* 0x000f280000100800 */
[----:B------:R-:W2:Y:S01]  /*1fa70*/  LDL.LU R0, [R1+0x18f4] ;  /* 0x0018f40001007983 */ /* 0x000ea20000300800 */
[----:B----4-:R-:W-:-:S04]  /*1fa80*/  @!P0 LOP3.LUT R3, R3, R2, RZ, 0x3c, !PT ;  /* 0x0000000203038212 */ /* 0x010fc800078e3cff */
[C---:B------:R-:W-:Y:S02]  /*1fa90*/  @!P0 LOP3.LUT R2, R3.reuse, R2, RZ, 0x3c, !PT ;  /* 0x0000000203028212 */ /* 0x040fe400078e3cff */
[----:B--2---:R-:W-:Y:S02]  /*1faa0*/  PRMT R0, RZ, 0x7610, R0 ;  /* 0x00007610ff007816 */ /* 0x004fe40000000000 */
[----:B------:R-:W-:-:S05]  /*1fab0*/  @!P0 LOP3.LUT R3, R3, R2, RZ, 0x3c, !PT ;  /* 0x0000000203038212 */ /* 0x000fca00078e3cff */
        /* <DEDUP_REMOVED lines=12> */
[----:B--2---:R0:W-:Y:S04]  /*1fb80*/  STL [R1+0x7c], R15 ;  /* 0x00007c0f01007387 */ /* 0x0041e80000100800 */
[----:B0-----:R-:W2:Y:S04]  /*1fb90*/  LDL.LU R15, [R1+0x18e8] ;  /* 0x0018e800010f7983 */ /* 0x001ea80000300800 */
        /* <DEDUP_REMOVED lines=9> */
[----:B0-----:R-:W2:Y:S04]  /*1fc30*/  LDL R2, [R1+0x87c] ;  /* 0x00087c0001027983 */ /* 0x001ea80000100800 */
[----:B------:R-:W2:Y:S01]  /*1fc40*/  LDL R3, [R1+0x880] ;  /* 0x0008800001037983 */ /* 0x000ea20000100800 */
[----:B------:R-:W-:-:S03]  /*1fc50*/  PRMT R6, RZ, 0x7610, R6 ;  /* 0x00007610ff067816 */ /* 0x000fc60000000006 */
[----:B------:R0:W-:Y:S04]  /*1fc60*/  STS.U16 [R19+0x7000], R17 ;  /* 0x0070001113007388 */ /* 0x0001e80000000400 */
[----:B0-----:R-:W3:Y:S04]  /*1fc70*/  LDL R17, [R1+0x7bc] ;  /* 0x0007bc0001117983 */ /* 0x001ee80000100800 */
[----:B----4-:R0:W-:Y:S01]  /*1fc80*/  STL [R1+0x78], R8 ;  /* 0x0000780801007387 */ /* 0x0101e20000100800 */
[-C--:B--2---:R-:W-:Y:S02]  /*1fc90*/  @!P0 LOP3.LUT R3, R3, R2.reuse, RZ, 0x3c, !PT ;  /* 0x0000000203038212 */ /* 0x084fe400078e3cff */
[----:B------:R-:W-:Y:S01]  /*1fca0*/  PRMT R10, RZ, 0x7610, R10 ;  /* 0x00007610ff0a7816 */ /* 0x000fe2000000000a */
[----:B------:R1:W-:Y:S01]  /*1fcb0*/  STS.U16 [R19+0x7800], R14 ;  /* 0x0078000e13007388 */ /* 0x0003e20000000400 */
[----:B------:R-:W-:-:S03]  /*1fcc0*/  @!P0 LOP3.LUT R2, R3, R2, RZ, 0x3c, !PT ;  /* 0x0000000203028212 */ /* 0x000fc600078e3cff */
[----:B0-----:R-:W2:Y:S01]  /*1fcd0*/  LDL R8, [R1+0x7c0] ;  /* 0x0007c00001087983 */ /* 0x001ea20000100800 */
[----:B------:R-:W-:-:S05]  /*1fce0*/  @!P0 LOP3.LUT R3, R3, R2, RZ, 0x3c, !PT ;  /* 0x0000000203038212 */ /* 0x000fca00078e3cff */
[----:B------:R0:W4:Y:S04]  /*1fcf0*/  @!P0 LDG.E.U16 R6, [R2.64] ;  /* 0x0000000a02068981 */ /* 0x000128000c1e1500 */
[----:B-1----:R-:W2:Y:S04]  /*1fd00*/  LDL R14, [R1+0x780] ;  /* 0x00078000010e7983 */ /* 0x002ea80000100800 */
[----:B0-----:R-:W2:Y:S04]  /*1fd10*/  LDL R2, [R1+0x83c] ;  /* 0x00083c0001027983 */ /* 0x001ea80000100800 */
[----:B------:R-:W2:Y:S04]  /*1fd20*/  LDL R3, [R1+0x840] ;  /* 0x0008400001037983 */ /* 0x000ea80000100800 */
[----:B----4-:R0:W-:Y:S04]  /*1fd30*/  STL [R1+0x74], R6 ;  /* 0x0000740601007387 */ /* 0x0101e80000100800 */
[----:B0-----:R-:W4:Y:S01]  /*1fd40*/  LDL.LU R6, [R1+0xe0] ;  /* 0x0000e00001067983 */ /* 0x001f220000300800 */
[----:B--2---:R-:W-:-:S04]  /*1fd50*/  @!P0 LOP3.LUT R3, R3, R2, RZ, 0x3c, !PT ;  /* 0x0000000203038212 */ /* 0x004fc800078e3cff */
[----:B------:R-:W-:-:S04]  /*1fd60*/  @!P0 LOP3.LUT R2, R3, R2, RZ, 0x3c, !PT ;  /* 0x0000000203028212 */ /* 0x000fc800078e3cff */
[----:B------:R-:W-:-:S05]  /*1fd70*/  @!P0 LOP3.LUT R3, R3, R2, RZ, 0x3c, !PT ;  /* 0x0000000203038212 */ /* 0x000fca00078e3cff */
[----:B------:R0:W2:Y:S04]  /*1fd80*/  @!P0 LDG.E.U16 R10, [R2.64] ;  /* 0x0000000a020a8981 */ /* 0x0000a8000c1e1500 */
[----:B0-----:R-:W2:Y:S04]  /*1fd90*/  LDL R2, [R1+0x7fc] ;  /* 0x0007fc0001027983 */ /* 0x001ea80000100800 */
[----:B------:R-:W2:Y:S01]  /*1fda0*/  LDL R3, [R1+0x800] ;  /* 0x0008000001037983 */ /* 0x000ea20000100800 */
[----:B------:R-:W-:Y:S02]  /*1fdb0*/  PRMT R16, RZ, 0x7610, R16 ;  /* 0x00007610ff107816 */ /* 0x000fe40000000010 */
[----:B--2---:R-:W-:-:S04]  /*1fdc0*/  @!P0 LOP3.LUT R3, R3, R2, RZ, 0x3c, !PT ;  /* 0x0000000203038212 */ /* 0x004fc800078e3cff */
[----:B------:R-:W-:-:S04]  /*1fdd0*/  @!P0 LOP3.LUT R2, R3, R2, RZ, 0x3c, !PT ;  /* 0x0000000203028212 */ /* 0x000fc800078e3cff */
[----:B------:R-:W-:-:S05]  /*1fde0*/  @!P0 LOP3.LUT R3, R3, R2, RZ, 0x3c, !PT ;  /* 0x0000000203038212 */ /* 0x000fca00078e3cff */
[----:B------:R-:W2:Y:S04]  /*1fdf0*/  @!P0 LDG.E.U16 R16, [R2.64] ;  /* 0x0000000a02108981 */ /* 0x000ea8000c1e1500 */
[----:B------:R0:W-:Y:S04]  /*1fe00*/  STL [R1+0x70], R10 ;  /* 0x0000700a01007387 */ /* 0x0001e80000100800 */
[----:B------:R1:W-:Y:S04]  /*1fe10*/  STS.U16 [R19+0x8000], R18 ;  /* 0x0080001213007388 */ /* 0x0003e80000000400 */
[----:B0-----:R-:W3:Y:S04]  /*1fe20*/  LDL R10, [R1+0x740] ;  /* 0x00074000010a7983 */ /* 0x001ee80000100800 */
[----:B-1----:R-:W3:Y:S04]  /*1fe30*/  LDL.LU R18, [R1+0xe4] ;  /* 0x0000e40001127983 */ /* 0x002ee80000300800 */
[----:B--2---:R0:W-:Y:S04]  /*1fe40*/  STL [R1+0x6c], R16 ;  /* 0x00006c1001007387 */ /* 0x0041e80000100800 */
[----:B0-----:R-:W2:Y:S04]  /*1fe50*/  LDL.LU R16, [R1+0x18e0] ;  /* 0x0018e00001107983 */ /* 0x001ea80000300800 */
[----:B------:R-:W3:Y:S01]  /*1fe60*/  LDL.LU R3, [R1+0x54] ;  /* 0x0000540001037983 */ /* 0x000ee20000300800 */
[----:B------:R-:W-:-:S03]  /*1fe70*/  @!P0 IMAD.MOV.U32 R2, RZ, RZ, R8 ;  /* 0x000000ffff028224 */ /* 0x000fc600078e0008 */
[----:B------:R-:W4:Y:S01]  /*1fe80*/  LDL R8, [R1+0x700] ;  /* 0x0007000001087983 */ /* 0x000f220000100800 */
[----:B--2---:R-:W-:-:S03]  /*1fe90*/  PRMT R16, RZ, 0x7610, R16 ;  /* 0x00007610ff107816 */ /* 0x004fc60000000010 */
[----:B---3--:R0:W-:Y:S02]  /*1fea0*/  STS.U16 [R19+0x8800], R3 ;  /* 0x0088000313007388 */ /* 0x0081e40000000400 */
[----:B0-----:R-:W-:Y:S02]  /*1feb0*/  @!P0 IMAD.MOV.U32 R3, RZ, RZ, R17 ;  /* 0x000000ffff038224 */ /* 0x001fe400078e0011 */
[----:B------:R-:W2:Y:S04]  /*1fec0*/  LDL.LU R17, [R1+0xe8] ;  /* 0x0000e80001117983 */ /* 0x000ea80000300800 */
[----:B------:R-:W3:Y:S04]  /*1fed0*/  @!P0 LDG.E.U16 R16, [R2.64] ;  /* 0x0000000a02108981 */ /* 0x000ee8000c1e1500 */
[----:B---3--:R0:W-:Y:S04]  /*1fee0*/  STL [R1+0x68], R16 ;  /* 0x0000681001007387 */ /* 0x0081e80000100800 */
[----:B0-----:R-:W3:Y:S04]  /*1fef0*/  LDL.LU R16, [R1+0x18dc] ;  /* 0x0018dc0001107983 */ /* 0x001ee80000300800 */
[----:B------:R-:W2:Y:S04]  /*1ff00*/  LDL.LU R2, [R1+0x5c] ;  /* 0x00005c0001027983 */ /* 0x000ea80000300800 */
[----:B------:R-:W3:Y:S01]  /*1ff10*/  LDL R3, [R1+0x77c] ;  /* 0x00077c0001037983 */ /* 0x000ee20000100800 */
[----:B------:R-:W-:-:S03]  /*1ff20*/  PRMT R5, RZ, 0x7610, R5 ;  /* 0x00007610ff057816 */ /* 0x000fc60000000005 */
[----:B--2---:R0:W-:Y:S02]  /*1ff30*/  STS.U16 [R19+0x9000], R2 ;  /* 0x0090000213007388 */ /* 0x0041e40000000400 */
[----:B0-----:R-:W-:-:S05]  /*1ff40*/  @!P0 IMAD.MOV.U32 R2, RZ, RZ, R14 ;  /* 0x000000ffff028224 */ /* 0x001fca00078e000e */
[----:B---3--:R0:W2:Y:S04]  /*1ff50*/  @!P0 LDG.E.U16 R5, [R2.64] ;  /* 0x0000000a02058981 */ /* 0x0080a8000c1e1500 */
[----:B0-----:R-:W3:Y:S04]  /*1ff60*/  LDL.LU R2, [R1+0x60] ;  /* 0x0000600001027983 */ /* 0x001ee80000300800 */
[----:B------:R-:W4:Y:S01]  /*1ff70*/  LDL R3, [R1+0x73c] ;  /* 0x00073c0001037983 */ /* 0x000f220000100800 */
[----:B------:R-:W-:-:S03]  /*1ff80*/  PRMT R9, RZ, 0x7610, R9 ;  /* 0x00007610ff097816 */ /* 0x000fc60000000009 */
[----:B--2---:R0:W-:Y:S04]  /*1ff90*/  STL [R1+0x64], R5 ;  /* 0x0000640501007387 */ /* 0x0041e80000100800 */
[----:B---3--:R1:W-:Y:S04]  /*1ffa0*/  STS.U16 [R19+0x9800], R2 ;  /* 0x0098000213007388 */ /* 0x0083e80000000400 */
[----:B0-----:R-:W2:Y:S04]  /*1ffb0*/  LDL R5, [R1+0x6c0] ;  /* 0x0006c00001057983 */ /* 0x001ea80000100800 */
[----:B------:R-:W3:Y:S01]  /*1ffc0*/  LDL.LU R14, [R1+0xec] ;  /* 0x0000ec00010e7983 */ /* 0x000ee20000300800 */
[----:B-1----:R-:W-:-:S05]  /*1ffd0*/  @!P0 IMAD.MOV.U32 R2, RZ, RZ, R10 ;  /* 0x000000ffff028224 */ /* 0x002fca00078e000a */
[----:B----4-:R0:W4:Y:S04]  /*1ffe0*/  @!P0 LDG.E.U16 R9, [R2.64] ;  /* 0x0000000a02098981 */ /* 0x010128000c1e1500 */
[----:B0-----:R-:W2:Y:S04]  /*1fff0*/  LDL.LU R2, [R1+0xd8] ;  /* 0x0000d80001027983 */ /* 0x001ea80000300800 */
[----:B------:R-:W3:Y:S01]  /*20000*/  LDL R3, [R1+0x6fc] ;  /* 0x0006fc0001037983 */ /* 0x000ee20000100800 */
[----:B------:R-:W-:-:S03]  /*20010*/  PRMT R7, RZ, 0x7610, R7 ;  /* 0x00007610ff077816 */ /* 0x000fc60000000007 */
[----:B------:R-:W3:Y:S04]  /*20020*/  LDL R10, [R1+0x67c] ;  /* 0x00067c00010a7983 */ /* 0x000ee80000100800 */
[----:B----4-:R0:W-:Y:S04]  /*20030*/  STL [R1+0x60], R9 ;  /* 0x0000600901007387 */ /* 0x0101e80000100800 */
[----:B--2---:R1:W-:Y:S04]  /*20040*/  STS.U16 [R19+0xa000], R2 ;  /* 0x00a0000213007388 */ /* 0x0043e80000000400 */
[----:B0-----:R-:W2:Y:S01]  /*20050*/  LDL R9, [R1+0x680] ;  /* 0x0006800001097983 */ /* 0x001ea20000100800 */
[----:B-1----:R-:W-:-:S05]  /*20060*/  @!P0 IMAD.MOV.U32 R2, RZ, RZ, R8 ;  /* 0x000000ffff028224 */ /* 0x002fca00078e0008 */
[----:B---3--:R0:W3:Y:S04]  /*20070*/  @!P0 LDG.E.U16 R7, [R2.64] ;  /* 0x0000000a02078981 */ /* 0x0080e8000c1e1500 */
[----:B0-----:R-:W4:Y:S01]  /*20080*/  LDL R3, [R1+0x6bc] ;  /* 0x0006bc0001037983 */ /* 0x001f220000100800 */
[----:B------:R-:W-:Y:S01]  /*20090*/  PRMT R4, RZ, 0x7610, R4 ;  /* 0x00007610ff047816 */ /* 0x000fe20000000004 */
[----:B------:R-:W-:Y:S01]  /*200a0*/  @!P0 IMAD.MOV.U32 R2, RZ, RZ, R5 ;  /* 0x000000ffff028224 */ /* 0x000fe200078e0005 */
[----:B------:R-:W-:Y:S01]  /*200b0*/  PRMT R28, RZ, 0x7610, R28 ;  /* 0x00007610ff1c7816 */ /* 0x000fe2000000001c */
[----:B------:R0:W-:Y:S04]  /*200c0*/  STS.U16 [R19+0xa800], R6 ;  /* 0x00a8000613007388 */ /* 0x0001e80000000400 */
[----:B---3--:R1:W-:Y:S04]  /*200d0*/  STL [R1+0xc], R7 ;  /* 0x00000c0701007387 */ /* 0x0083e80000100800 */
[----:B0-----:R-:W3:Y:S04]  /*200e0*/  LDL R6, [R1+0x640] ;  /* 0x0006400001067983 */ /* 0x001ee80000100800 */
[----:B----4-:R2:W4:Y:S04]  /*200f0*/  @!P0 LDG.E.U16 R4, [R2.64] ;  /* 0x0000000a02048981 */ /* 0x010528000c1e1500 */
[----:B-1----:R-:W3:Y:S04]  /*20100*/  LDL R7, [R1+0x63c] ;  /* 0x00063c0001077983 */ /* 0x002ee80000100800 */
[----:B------:R-:W3:Y:S01]  /*20110*/  LDL.LU R8, [R1+0xf8] ;  /* 0x0000f80001087983 */ /* 0x000ee20000300800 */
[----:B--2---:R-:W-:-:S02]  /*20120*/  @!P0 IMAD.MOV.U32 R2, RZ, RZ, R9 ;  /* 0x000000ffff028224 */ /* 0x004fc400078e0009 */
[----:B------:R-:W-:Y:S01]  /*20130*/  @!P0 IMAD.MOV.U32 R3, RZ, RZ, R10 ;  /* 0x000000ffff038224 */ /* 0x000fe200078e000a */
[----:B------:R-:W2:Y:S04]  /*20140*/  LDL R5, [R1+0x5fc] ;  /* 0x0005fc0001057983 */ /* 0x000ea80000100800 */
[----:B------:R3:W2:Y:S04]  /*20150*/  @!P0 LDG.E.U16 R28, [R2.64] ;  /* 0x0000000a021c8981 */ /* 0x0006a8000c1e1500 */
[----:B------:R-:W-:Y:S01]  /*20160*/  STS.U16 [R19+0xb000], R18 ;  /* 0x00b0001213007388 */ /* 0x000fe20000000400 */
[----:B------:R-:W-:-:S03]  /*20170*/  PRMT R24, RZ, 0x7610, R24 ;  /* 0x00007610ff187816 */ /* 0x000fc60000000018 */
[----:B----4-:R0:W-:Y:S01]  /*20180*/  STL [R1+0x4], R4 ;  /* 0x0000040401007387 */ /* 0x0101e20000100800 */
[----:B---3--:R-:W-:-:S03]  /*20190*/  @!P0 IMAD.MOV.U32 R2, RZ, RZ, R6 ;  /* 0x000000ffff028224 */ /* 0x008fc600078e0006 */
[----:B0-----:R-:W3:Y:S04]  /*201a0*/  LDL R4, [R1+0x600] ;  /* 0x0006000001047983 */ /* 0x001ee80000100800 */
[----:B------:R-:W4:Y:S01]  /*201b0*/  LDL.LU R18, [R1+0xfc] ;  /* 0x0000fc0001127983 */ /* 0x000f220000300800 */
[----:B------:R-:W-:-:S03]  /*201c0*/  @!P0 IMAD.MOV.U32 R3, RZ, RZ, R7 ;  /* 0x000000ffff038224 */ /* 0x000fc600078e0007 */
[----:B--2---:R0:W-:Y:S04]  /*201d0*/  STL [R1+0x1870], R28 ;  /* 0x0018701c01007387 */ /* 0x0041e80000100800 */
[----:B------:R1:W2:Y:S04]  /*201e0*/  @!P0 LDG.E.U16 R24, [R2.64] ;  /* 0x0000000a02188981 */ /* 0x0002a8000c1e1500 */
[----:B0-----:R-:W4:Y:S04]  /*201f0*/  LDL.LU R28, [R1+0xf4] ;  /* 0x0000f400011c7983 */ /* 0x001f280000300800 */
[----:B------:R-:W4:Y:S04]  /*20200*/  LDL R10, [R1+0x5bc] ;  /* 0x0005bc00010a7983 */ /* 0x000f280000100800 */
[----:B------:R-:W4:Y:S01]  /*20210*/  LDL R9, [R1+0x5c0] ;  /* 0x0005c00001097983 */ /* 0x000f220000100800 */
[----:B------:R-:W-:Y:S01]  /*20220*/  PRMT R20, RZ, 0x7610, R20 ;  /* 0x00007610ff147816 */ /* 0x000fe20000000014 */
[----:B-1----:R-:W-:Y:S01]  /*20230*/  @!P0 IMAD.MOV.U32 R3, RZ, RZ, R5 ;  /* 0x000000ffff038224 */ /* 0x002fe200078e0005 */
[----:B------:R-:W-:Y:S01]  /*20240*/  PRMT R16, RZ, 0x7610, R16 ;  /* 0x00007610ff107816 */ /* 0x000fe20000000010 */
[----:B------:R0:W-:Y:S04]  /*20250*/  STS.U16 [R19+0xb800], R17 ;  /* 0x00b8001113007388 */ /* 0x0001e80000000400 */
[----:B0-----:R-:W4:Y:S01]  /*20260*/  LDL.LU R17, [R1+0x104] ;  /* 0x0001040001117983 */ /* 0x001f220000300800 */
[----:B---3--:R-:W-:-:S05]  /*20270*/  @!P0 IMAD.MOV.U32 R2, RZ, RZ, R4 ;  /* 0x000000ffff028224 */ /* 0x008fca00078e0004 */
[----:B------:R4:W3:Y:S04]  /*20280*/  @!P0 LDG.E.U16 R20, [R2.64] ;  /* 0x0000000a02148981 */ /* 0x0008e8000c1e1500 */
[----:B--2---:R-:W-:Y:S04]  /*20290*/  STL [R1+0x1874], R24 ;  /* 0x0018741801007387 */ /* 0x004fe80000100800 */
[----:B------:R-:W2:Y:S04]  /*202a0*/  LDL R7, [R1+0x57c] ;  /* 0x00057c0001077983 */ /* 0x000ea80000100800 */
[----:B------:R-:W2:Y:S01]  /*202b0*/  LDL R6, [R1+0x580] ;  /* 0x0005800001067983 */ /* 0x000ea20000100800 */
[----:B----4-:R-:W-:-:S03]  /*202c0*/  @!P0 IMAD.MOV.U32 R3, RZ, RZ, R10 ;  /* 0x000000ffff038224 */ /* 0x010fc600078e000a */
[----:B------:R0:W-:Y:S01]  /*202d0*/  STS.U16 [R19+0xc000], R14 ;  /* 0x00c0000e13007388 */ /* 0x0001e20000000400 */
[----:B------:R-:W-:-:S03]  /*202e0*/  @!P0 IMAD.MOV.U32 R2, RZ, RZ, R9 ;  /* 0x000000ffff028224 */ /* 0x000fc600078e0009 */
[----:B------:R-:W4:Y:S04]  /*202f0*/  LDL R5, [R1+0x53c] ;  /* 0x00053c0001057983 */ /* 0x000f280000100800 */
[----:B------:R2:W4:Y:S04]  /*20300*/  @!P0 LDG.E.U16 R16, [R2.64] ;  /* 0x0000000a02108981 */ /* 0x000528000c1e1500 */
[----:B------:R-:W4:Y:S01]  /*20310*/  LDL R4, [R1+0x540] ;  /* 0x0005400001047983 */ /* 0x000f220000100800 */
[----:B------:R-:W-:-:S03]  /*20320*/  PRMT R0, RZ, 0x7610, R0 ;  /* 0x00007610ff007816 */ /* 0x000fc60000000000 */
[----:B0-----:R-:W4:Y:S04]  /*20330*/  LDL.LU R14, [R1+0x108] ;  /* 0x00010800010e7983 */ /* 0x001f280000300800 */
[----:B------:R-:W-:Y:S04]  /*20340*/  STS.U16 [R19+0xc800], R28 ;  /* 0x00c8001c13007388 */ /* 0x000fe80000000400 */
[----:B------:R0:W-:Y:S04]  /*20350*/  STS.U16 [R19+0xd000], R8 ;  /* 0x00d0000813007388 */ /* 0x0001e80000000400 */
[----:B---3--:R-:W-:Y:S01]  /*20360*/  STL [R1+0x1878], R20 ;  /* 0x0018781401007387 */ /* 0x008fe20000100800 */
[----:B--2---:R-:W-:-:S02]  /*20370*/  @!P0 IMAD.MOV.U32 R3, RZ, RZ, R7 ;  /* 0x000000ffff038224 */ /* 0x004fc400078e0007 */
[----:B------:R-:W-:-:S05]  /*20380*/  @!P0 IMAD.MOV.U32 R2, RZ, RZ, R6 ;  /* 0x000000ffff028224 */ /* 0x000fca00078e0006 */
[----:B------:R1:W2:Y:S04]  /*20390*/  @!P0 LDG.E.U16 R0, [R2.64] ;  /* 0x0000000a02008981 */ /* 0x0002a8000c1e1500 */
[----:B----4-:R-:W-:Y:S04]  /*203a0*/  STL [R1+0x187c], R16 ;  /* 0x00187c1001007387 */ /* 0x010fe80000100800 */
[----:B------:R-:W3:Y:S04]  /*203b0*/  LDL R9, [R1+0x4fc] ;  /* 0x0004fc0001097983 */ /* 0x000ee80000100800 */
[----:B0-----:R-:W4:Y:S01]  /*203c0*/  LDL R8, [R1+0x500] ;  /* 0x0005000001087983 */ /* 0x001f220000100800 */
[----:B-1----:R-:W-:-:S02]  /*203d0*/  PRMT R2, RZ, 0x7610, R2 ;  /* 0x00007610ff027816 */ /* 0x002fc40000000002 */
[----:B------:R-:W-:-:S04]  /*203e0*/  PRMT R3, RZ, 0x7610, R3 ;  /* 0x00007610ff037816 */ /* 0x000fc80000000003 */
[----:B------:R3:W4:Y:S04]  /*203f0*/  @!P0 LDG.E.U16 R2, [R4.64] ;  /* 0x0000000a04028981 */ /* 0x000728000c1e1500 */
[----:B--2---:R-:W-:Y:S04]  /*20400*/  STL [R1+0x1880], R0 ;  /* 0x0018800001007387 */ /* 0x004fe80000100800 */
[----:B------:R-:W2:Y:S04]  /*20410*/  LDL R7, [R1+0x4bc] ;  /* 0x0004bc0001077983 */ /* 0x000ea80000100800 */
[----:B------:R-:W2:Y:S01]  /*20420*/  LDL R6, [R1+0x4c0] ;  /* 0x0004c00001067983 */ /* 0x000ea20000100800 */
[----:B---3--:R-:W-:-:S03]  /*20430*/  @!P0 IMAD.MOV.U32 R5, RZ, RZ, R9 ;  /* 0x000000ffff058224 */ /* 0x008fc600078e0009 */
[----:B------:R-:W3:Y:S01]  /*20440*/  LDL.LU R10, [R1+0x118] ;  /* 0x00011800010a7983 */ /* 0x000ee20000300800 */
[----:B----4-:R-:W-:-:S05]  /*20450*/  @!P0 IMAD.MOV.U32 R4, RZ, RZ, R8 ;  /* 0x000000ffff048224 */ /* 0x010fca00078e0008 */
[----:B------:R0:W4:Y:S04]  /*20460*/  @!P0 LDG.E.U16 R3, [R4.64] ;  /* 0x0000000a04038981 */ /* 0x000128000c1e1500 */
[----:B------:R-:W-:Y:S04]  /*20470*/  STS.U16 [R19+0xd800], R18 ;  /* 0x00d8001213007388 */ /* 0x000fe80000000400 */
[----:B------:R1:W-:Y:S01]  /*20480*/  STL [R1+0x1884], R2 ;  /* 0x0018840201007387 */ /* 0x0003e20000100800 */
[----:B0-----:R-:W-:-:S03]  /*20490*/  PRMT R4, RZ, 0x7610, R4 ;  /* 0x00007610ff047816 */ /* 0x001fc60000000004 */
[----:B------:R0:W-:Y:S04]  /*204a0*/  STS.U16 [R19+0xe000], R17 ;  /* 0x00e0001113007388 */ /* 0x0001e80000000400 */
[----:B-1----:R-:W3:Y:S04]  /*204b0*/  LDL.LU R2, [R1+0x114] ;  /* 0x0001140001027983 */ /* 0x002ee80000300800 */
[----:B0-----:R-:W3:Y:S04]  /*204c0*/  LDL R17, [R1+0x480] ;  /* 0x0004800001117983 */ /* 0x001ee80000100800 */
[----:B------:R-:W3:Y:S04]  /*204d0*/  LDL.LU R18, [R1+0x120] ;  /* 0x0001200001127983 */ /* 0x000ee80000300800 */
[----:B------:R-:W3:Y:S04]  /*204e0*/  LDL R9, [R1+0x43c] ;  /* 0x00043c0001097983 */ /* 0x000ee80000100800 */
[----:B------:R-:W3:Y:S04]  /*204f0*/  LDL R8, [R1+0x440] ;  /* 0x0004400001087983 */ /* 0x000ee80000100800 */
[----:B------:R0:W-:Y:S04]  /*20500*/  STS.U16 [R19+0xe800], R14 ;  /* 0x00e8000e13007388 */ /* 0x0001e80000000400 */
[----:B--2---:R1:W2:Y:S04]  /*20510*/  @!P0 LDG.E.U16 R4, [R6.64] ;  /* 0x0000000a06048981 */ /* 0x0042a8000c1e1500 */
[----:B----4-:R-:W-:Y:S04]  /*20520*/  STL [R1+0x1888], R3 ;  /* 0x0018880301007387 */ /* 0x010fe80000100800 */
[----:B0-----:R-:W4:Y:S04]  /*20530*/  LDL.LU R14, [R1+0x124] ;  /* 0x00012400010e7983 */ /* 0x001f280000300800 */
[----:B------:R-:W2:Y:S04]  /*20540*/  LDL.LU R28, [R1+0x128] ;  /* 0x00012800011c7983 */ /* 0x000ea80000300800 */
[----:B-1----:R-:W2:Y:S04]  /*20550*/  LDL.LU R6, [R1+0x10c] ;  /* 0x00010c0001067983 */ /* 0x002ea80000300800 */
[----:B------:R-:W3:Y:S01]  /*20560*/  LDL R7, [R1+0x47c] ;  /* 0x00047c0001077983 */ /* 0x000ee20000100800 */
[----:B------:R-:W-:-:S03]  /*20570*/  PRMT R5, RZ, 0x7610, R5 ;  /* 0x00007610ff057816 */ /* 0x000fc60000000005 */
[----:B--2---:R3:W-:Y:S02]  /*20580*/  STS.U16 [R19+0xf000], R6 ;  /* 0x00f0000613007388 */ /* 0x0047e40000000400 */
[----:B---3--:R-:W-:-:S05]  /*20590*/  @!P0 IMAD.MOV.U32 R6, RZ, RZ, R17 ;  /* 0x000000ffff068224 */ /* 0x008fca00078e0011 */
[----:B------:R0:W2:Y:S04]  /*205a0*/  @!P0 LDG.E.U16 R5, [R6.64] ;  /* 0x0000000a06058981 */ /* 0x0000a8000c1e1500 */
[----:B------:R-:W-:Y:S04]  /*205b0*/  STL [R1+0x188c], R4 ;  /* 0x00188c0401007387 */ /* 0x000fe80000100800 */
[----:B------:R-:W3:Y:S01]  /*205c0*/  LDL.LU R17, [R1+0x130] ;  /* 0x0001300001117983 */ /* 0x000ee20000300800 */
[----:B0-----:R-:W-:-:S03]  /*205d0*/  PRMT R6, RZ, 0x7610, R6 ;  /* 0x00007610ff067816 */ /* 0x001fc60000000006 */
[----:B------:R0:W-:Y:S04]  /*205e0*/  STS.U16 [R19+0xf800], R2 ;  /* 0x00f8000213007388 */ /* 0x0001e80000000400 */
[----:B------:R1:W3:Y:S01]  /*205f0*/  @!P0 LDG.E.U16 R6, [R8.64] ;  /* 0x0000000a08068981 */ /* 0x0002e2000c1e1500 */
[----:B0-----:R-:W-:-:S03]  /*20600*/  LOP3.LUT R2, R19, 0x10, RZ, 0x3c, !PT ;  /* 0x0000001013027812 */ /* 0x001fc600078e3cff */
[----:B--2---:R-:W-:Y:S04]  /*20610*/  STL [R1+0x1890], R5 ;  /* 0x0018900501007387 */ /* 0x004fe80000100800 */
[----:B------:R-:W2:Y:S04]  /*20620*/  LDL.LU R19, [R1+0x134] ;  /* 0x0001340001137983 */ /* 0x000ea80000300800 */
[----:B-1----:R-:W2:Y:S04]  /*20630*/  LDL R8, [R1+0x40c] ;  /* 0x00040c0001087983 */ /* 0x002ea80000100800 */
[----:B------:R-:W2:Y:S01]  /*20640*/  LDL R9, [R1+0xbe8] ;  /* 0x000be80001097983 */ /* 0x000ea20000100800 */
[----:B------:R-:W-:-:S02]  /*20650*/  PRMT R15, RZ, 0x7610, R15 ;  /* 0x00007610ff0f7816 */ /* 0x000fc4000000000f */
[----:B--2---:R-:W-:-:S04]  /*20660*/  @!P0 LOP3.LUT R9, R9, R8, RZ, 0x3c, !PT ;  /* 0x0000000809098212 */ /* 0x004fc800078e3cff */
[----:B------:R-:W-:-:S04]  /*20670*/  @!P0 LOP3.LUT R8, R9, R8, RZ, 0x3c, !PT ;  /* 0x0000000809088212 */ /* 0x000fc800078e3cff */
[----:B------:R-:W-:-:S05]  /*20680*/  @!P0 LOP3.LUT R9, R9, R8, RZ, 0x3c, !PT ;  /* 0x0000000809098212 */ /* 0x000fca00078e3cff */
[----:B------:R-:W2:Y:S04]  /*20690*/  @!P0 LDG.E.U16 R15, [R8.64] ;  /* 0x0000000a080f8981 */ /* 0x000ea8000c1e1500 */
[----:B---3--:R-:W-:Y:S04]  /*206a0*/  STL [R1+0x1894], R6 ;  /* 0x0018940601007387 */ /* 0x008fe80000100800 */
[----:B------:R0:W-:Y:S04]  /*206b0*/  STS.U16 [R2+0x100], R10 ;  /* 0x0001000a02007388 */ /* 0x0001e80000000400 */
[----:B0-----:R-:W3:Y:S04]  /*206c0*/  LDL.LU R10, [R1+0x138] ;  /* 0x00013800010a7983 */ /* 0x001ee80000300800 */
        /* <DEDUP_REMOVED lines=9> */
[----:B------:R0:W-:Y:S04]  /*20760*/  STS.U16 [R2+0x900], R18 ;  /* 0x0009001202007388 */ /* 0x0001e80000000400 */
[----:B0-----:R-:W3:Y:S04]  /*20770*/  LDL R18, [R1+0xaf8] ;  /* 0x000af80001127983 */ /* 0x001ee80000100800 */
        /* <DEDUP_REMOVED lines=20> */
[----:B------:R0:W-:Y:S04]  /*208c0*/  STS.U16 [R2+0x1900], R28 ;  /* 0x0019001c02007388 */ /* 0x0001e80000000400 */
[----:B0-----:R-:W4:Y:S04]  /*208d0*/  LDL.LU R28, [R1+0x148] ;  /* 0x00014800011c7983 */ /* 0x001f280000300800 */
[----:B--2---:R0:W-:Y:S04]  /*208e0*/  STL [R1+0x50], R15 ;  /* 0x0000500f01007387 */ /* 0x0041e80000100800 */
[----:B0-----:R-:W2:Y:S04]  /*208f0*/  LDL.LU R15, [R1+0x18cc] ;  /* 0x0018cc00010f7983 */ /* 0x001ea80000300800 */
[----:B------:R-:W2:Y:S01]  /*20900*/  LDL R9, [R1+0xaf4] ;  /* 0x000af40001097983 */ /* 0x000ea20000100800 */
[----:B------:R-:W-:Y:S01]  /*20910*/  PRMT R12, RZ, 0x7610, R12 ;  /* 0x00007610ff0c7816 */ /* 0x000fe2000000000c */
[----:B------:R-:W-:-:S02]  /*20920*/  @!P0 IMAD.MOV.U32 R8, RZ, RZ, R18 ;  /* 0x000000ffff088224 */ /* 0x000fc400078e0012 */
[----:B------:R0:W-:Y:S04]  /*20930*/  STS.U16 [R2+0x2100], R17 ;  /* 0x0021001102007388 */ /* 0x0001e80000000400 */
[----:B0-----:R-:W3:Y:S04]  /*20940*/  LDL R17, [R1+0xa38] ;  /* 0x000a380001117983 */ /* 0x001ee80000100800 */
[----:B------:R-:W3:Y:S04]  /*20950*/  LDL.LU R18, [R1+0x150] ;  /* 0x0001500001127983 */ /* 0x000ee80000300800 */
[----:B--2---:R0:W2:Y:S04]  /*20960*/  @!P0 LDG.E.U16 R12, [R8.64] ;  /* 0x0000000a080c8981 */ /* 0x0040a8000c1e1500 */
[----:B0-----:R-:W3:Y:S04]  /*20970*/  LDL R8, [R1+0xab4] ;  /* 0x000ab40001087983 */ /* 0x001ee80000100800 */
[----:B------:R-:W3:Y:S01]  /*20980*/  LDL R9, [R1+0xab8] ;  /* 0x000ab80001097983 */ /* 0x000ee20000100800 */
[----:B------:R-:W-:-:S03]  /*20990*/  PRMT R13, RZ, 0x7610, R13 ;  /* 0x00007610ff0d7816 */ /* 0x000fc6000000000d */
[----:B------:R-:W-:Y:S04]  /*209a0*/  STS.U16 [R2+0x2900], R19 ;  /* 0x0029001302007388 */ /* 0x000fe80000000400 */
[----:B--2---:R0:W-:Y:S04]  /*209b0*/  STL [R1+0x4c], R12 ;  /* 0x00004c0c01007387 */ /* 0x0041e80000100800 */
[----:B0-----:R-:W2:Y:S01]  /*209c0*/  LDL.LU R12, [R1+0x154] ;  /* 0x00015400010c7983 */ /* 0x001ea20000300800 */
[----:B---3--:R-:W-:-:S03]  /*209d0*/  @!P0 LOP3.LUT R9, R9, R8, RZ, 0x3c, !PT ;  /* 0x0000000809098212 */ /* 0x008fc600078e3cff */
[----:B------:R-:W3:Y:S01]  /*209e0*/  LDL.LU R19, [R1+0x18c8] ;  /* 0x0018c80001137983 */ /* 0x000ee20000300800 */
[----:B------:R-:W-:-:S04]  /*209f0*/  @!P0 LOP3.LUT R8, R9, R8, RZ, 0x3c, !PT ;  /* 0x0000000809088212 */ /* 0x000fc800078e3cff */
[----:B------:R-:W-:-:S05]  /*20a00*/  @!P0 LOP3.LUT R9, R9, R8, RZ, 0x3c, !PT ;  /* 0x0000000809098212 */ /* 0x000fca00078e3cff */
[----:B------:R0:W2:Y:S04]  /*20a10*/  @!P0 LDG.E.U16 R13, [R8.64] ;  /* 0x0000000a080d8981 */ /* 0x0000a8000c1e1500 */
[----:B0-----:R-:W2:Y:S04]  /*20a20*/  LDL R8, [R1+0xa74] ;  /* 0x000a740001087983 */ /* 0x001ea80000100800 */
[----:B------:R-:W2:Y:S01]  /*20a30*/  LDL R9, [R1+0xa78] ;  /* 0x000a780001097983 */ /* 0x000ea20000100800 */
[----:B---3--:R-:W-:Y:S02]  /*20a40*/  PRMT R19, RZ, 0x7610, R19 ;  /* 0x00007610ff137816 */ /* 0x008fe40000000013 */
[----:B--2---:R-:W-:-:S04]  /*20a50*/  @!P0 LOP3.LUT R9, R9, R8, RZ, 0x3c, !PT ;  /* 0x0000000809098212 */ /* 0x004fc800078e3cff */
[----:B------:R-:W-:-:S04]  /*20a60*/  @!P0 LOP3.LUT R8, R9, R8, RZ, 0x3c, !PT ;  /* 0x0000000809088212 */ /* 0x000fc800078e3cff */
[----:B------:R-:W-:-:S05]  /*20a70*/  @!P0 LOP3.LUT R9, R9, R8, RZ, 0x3c, !PT ;  /* 0x0000000809098212 */ /* 0x000fca00078e3cff */
[----:B------:R-:W2:Y:S04]  /*20a80*/  @!P0 LDG.E.U16 R19, [R8.64] ;  /* 0x0000000a08138981 */ /* 0x000ea8000c1e1500 */
[----:B------:R0:W-:Y:S04]  /*20a90*/  STS.U16 [R2+0x3100], R10 ;  /* 0x0031000a02007388 */ /* 0x0001e80000000400 */
[----:B------:R1:W-:Y:S04]  /*20aa0*/  STL [R1+0x48], R13 ;  /* 0x0000480d01007387 */ /* 0x0003e80000100800 */
[----:B0-----:R-:W3:Y:S04]  /*20ab0*/  LDL R10, [R1+0x9b8] ;  /* 0x0009b800010a7983 */ /* 0x001ee80000100800 */
[----:B-1----:R-:W3:Y:S04]  /*20ac0*/  LDL R13, [R1+0x9b4] ;  /* 0x0009b400010d7983 */ /* 0x002ee80000100800 */
[----:B--2---:R0:W-:Y:S04]  /*20ad0*/  STL [R1+0x44], R19 ;  /* 0x0000441301007387 */ /* 0x0041e80000100800 */
[----:B0-----:R-:W2:Y:S04]  /*20ae0*/  LDL.LU R19, [R1+0x18c4] ;  /* 0x0018c40001137983 */ /* 0x001ea80000300800 */
[----:B------:R-:W2:Y:S04]  /*20af0*/  LDL.LU R8, [R1+0x140] ;  /* 0x0001400001087983 */ /* 0x000ea80000300800 */
[----:B------:R-:W3:Y:S01]  /*20b00*/  LDL R9, [R1+0xa34] ;  /* 0x000a340001097983 */ /* 0x000ee20000100800 */
[----:B------:R-:W-:-:S03]  /*20b10*/  PRMT R16, RZ, 0x7610, R16 ;  /* 0x00007610ff107816 */ /* 0x000fc60000000010 */
[----:B--2---:R0:W-:Y:S02]  /*20b20*/  STS.U16 [R2+0x3900], R8 ;  /* 0x0039000802007388 */ /* 0x0041e40000000400 */
[----:B0-----:R-:W-:-:S05]  /*20b30*/  @!P0 IMAD.MOV.U32 R8, RZ, RZ, R17 ;  /* 0x000000ffff088224 */ /* 0x001fca00078e0011 */
[----:B---3--:R0:W2:Y:S04]  /*20b40*/  @!P0 LDG.E.U16 R16, [R8.64] ;  /* 0x0000000a08108981 */ /* 0x0080a8000c1e1500 */
[----:B0-----:R-:W3:Y:S04]  /*20b50*/  LDL R8, [R1+0x9f4] ;  /* 0x0009f40001087983 */ /* 0x001ee80000100800 */
[----:B------:R-:W3:Y:S01]  /*20b60*/  LDL R9, [R1+0x9f8] ;  /* 0x0009f80001097983 */ /* 0x000ee20000100800 */
[----:B------:R-:W-:-:S03]  /*20b70*/  PRMT R19, RZ, 0x7610, R19 ;  /* 0x00007610ff137816 */ /* 0x000fc60000000013 */
[----:B------:R-:W2:Y:S01]  /*20b80*/  LDL.LU R17, [R1+0x160] ;  /* 0x0001600001117983 */ /* 0x000ea20000300800 */
[----:B---3--:R-:W-:-:S04]  /*20b90*/  @!P0 LOP3.LUT R9, R9, R8, RZ, 0x3c, !PT ;  /* 0x0000000809098212 */ /* 0x008fc800078e3cff */
[----:B------:R-:W-:-:S04]  /*20ba0*/  @!P0 LOP3.LUT R8, R9, R8, RZ, 0x3c, !PT ;  /* 0x0000000809088212 */ /* 0x000fc800078e3cff */
[----:B------:R-:W-:-:S05]  /*20bb0*/  @!P0 LOP3.LUT R9, R9, R8, RZ, 0x3c, !PT ;  /* 0x0000000809098212 */ /* 0x000fca00078e3cff */
[----:B------:R-:W3:Y:S04]  /*20bc0*/  @!P0 LDG.E.U16 R19, [R8.64] ;  /* 0x0000000a08138981 */ /* 0x000ee8000c1e1500 */
[----:B------:R0:W-:Y:S04]  /*20bd0*/  STS.U16 [R2+0x4100], R14 ;  /* 0x0041000e02007388 */ /* 0x0001e80000000400 */
[----:B--2---:R1:W-:Y:S04]  /*20be0*/  STL [R1+0x40], R16 ;  /* 0x0000401001007387 */ /* 0x0043e80000100800 */
[----:B0-----:R-:W2:Y:S04]  /*20bf0*/  LDL R14, [R1+0x938] ;  /* 0x00093800010e7983 */ /* 0x001ea80000100800 */
[----:B-1----:R-:W2:Y:S04]  /*20c00*/  LDL R16, [R1+0x934] ;  /* 0x0009340001107983 */ /* 0x002ea80000100800 */
[----:B---3--:R0:W-:Y:S04]  /*20c10*/  STL [R1+0x3c], R19 ;  /* 0x00003c1301007387 */ /* 0x0081e80000100800 */
[----:B0-----:R-:W3:Y:S01]  /*20c20*/  LDL.LU R19, [R1+0x18c0] ;  /* 0x0018c00001137983 */ /* 0x001ee20000300800 */
[----:B------:R-:W-:-:S02]  /*20c30*/  @!P0 IMAD.MOV.U32 R8, RZ, RZ, R10 ;  /* 0x000000ffff088224 */ /* 0x000fc400078e000a */
[----:B------:R-:W-:Y:S01]  /*20c40*/  @!P0 IMAD.MOV.U32 R9, RZ, RZ, R13 ;  /* 0x000000ffff098224 */ /* 0x000fe200078e000d */
[----:B----4-:R0:W-:Y:S04]  /*20c50*/  STS.U16 [R2+0x4900], R28 ;  /* 0x0049001c02007388 */ /* 0x0101e80000000400 */
[----:B------:R-:W4:Y:S04]  /*20c60*/  LDL R13, [R1+0x8f4] ;  /* 0x0008f400010d7983 */ /* 0x000f280000100800 */
[----:B------:R-:W2:Y:S04]  /*20c70*/  LDL R10, [R1+0x8f8] ;  /* 0x0008f800010a7983 */ /* 0x000ea80000100800 */
[----:B0-----:R-:W2:Y:S01]  /*20c80*/  LDL.LU R28, [R1+0x168] ;  /* 0x00016800011c7983 */ /* 0x001ea20000300800 */
[----:B---3--:R-:W-:-:S06]  /*20c90*/  PRMT R19, RZ, 0x7610, R19 ;  /* 0x00007610ff137816 */ /* 0x008fcc0000000013 */
[----:B------:R-:W3:Y:S04]  /*20ca0*/  @!P0 LDG.E.U16 R19, [R8.64] ;  /* 0x0000000a08138981 */ /* 0x000ee8000c1e1500 */
[----:B------:R-:W-:Y:S04]  /*20cb0*/  STS.U16 [R2+0x5100], R18 ;  /* 0x0051001202007388 */ /* 0x000fe80000000400 */
[----:B---3--:R0:W-:Y:S04]  /*20cc0*/  STL [R1+0x38], R19 ;  /* 0x0000381301007387 */ /* 0x0081e80000100800 */
[----:B0-----:R-:W3:Y:S04]  /*20cd0*/  LDL.LU R19, [R1+0x18bc] ;  /* 0x0018bc0001137983 */ /* 0x001ee80000300800 */
[----:B------:R-:W2:Y:S04]  /*20ce0*/  LDL R8, [R1+0x974] ;  /* 0x0009740001087983 */ /* 0x000ea80000100800 */
[----:B------:R-:W2:Y:S04]  /*20cf0*/  LDL R9, [R1+0x978] ;  /* 0x0009780001097983 */ /* 0x000ea80000100800 */
[----:B------:R-:W3:Y:S01]  /*20d00*/  LDL.LU R18, [R1+0x18b8] ;  /* 0x0018b80001127983 */ /* 0x000ee20000300800 */
[----:B------:R-:W-:-:S02]  /*20d10*/  PRMT R24, RZ, 0x7610, R24 ;  /* 0x00007610ff187816 */ /* 0x000fc40000000018 */
[----:B--2---:R-:W-:-:S04]  /*20d20*/  @!P0 LOP3.LUT R9, R9, R8, RZ, 0x3c, !PT ;  /* 0x0000000809098212 */ /* 0x004fc800078e3cff */
[----:B------:R-:W-:-:S04]  /*20d30*/  @!P0 LOP3.LUT R8, R9, R8, RZ, 0x3c, !PT ;  /* 0x0000000809088212 */ /* 0x000fc800078e3cff */
[----:B------:R-:W-:Y:S02]  /*20d40*/  @!P0 LOP3.LUT R9, R9, R8, RZ, 0x3c, !PT ;  /* 0x0000000809098212 */ /* 0x000fe400078e3cff */
[----:B---3--:R-:W-:-:S03]  /*20d50*/  PRMT R18, RZ, 0x7610, R18 ;  /* 0x00007610ff127816 */ /* 0x008fc60000000012 */
[----:B------:R0:W2:Y:S02]  /*20d60*/  @!P0 LDG.E.U16 R24, [R8.64] ;  /* 0x0000000a08188981 */ /* 0x0000a4000c1e1500 */
[----:B0-----:R-:W-:Y:S02]  /*20d70*/  @!P0 IMAD.MOV.U32 R8, RZ, RZ, R14 ;  /* 0x000000ffff088224 */ /* 0x001fe400078e000e */
[----:B------:R-:W-:-:S05]  /*20d80*/  @!P0 IMAD.MOV.U32 R9, RZ, RZ, R16 ;  /* 0x000000ffff098224 */ /* 0x000fca00078e0010 */
[----:B------:R-:W3:Y:S04]  /*20d90*/  @!P0 LDG.E.U16 R18, [R8.64] ;  /* 0x0000000a08128981 */ /* 0x000ee8000c1e1500 */
[----:B------:R0:W-:Y:S04]  /*20da0*/  STS.U16 [R2+0x5900], R12 ;  /* 0x0059000c02007388 */ /* 0x0001e80000000400 */
[----:B0-----:R-:W4:Y:S04]  /*20db0*/  LDL.LU R12, [R1+0x16c] ;  /* 0x00016c00010c7983 */ /* 0x001f280000300800 */
[----:B------:R-:W4:Y:S04]  /*20dc0*/  LDL R16, [R1+0x874] ;  /* 0x0008740001107983 */ /* 0x000f280000100800 */
[----:B------:R-:W4:Y:S04]  /*20dd0*/  LDL R14, [R1+0x878] ;  /* 0x00087800010e7983 */ /* 0x000f280000100800 */
[----:B--2---:R0:W-:Y:S04]  /*20de0*/  STL [R1+0x34], R24 ;  /* 0x0000341801007387 */ /* 0x0041e80000100800 */
[----:B0-----:R-:W2:Y:S04]  /*20df0*/  LDL.LU R24, [R1+0x174] ;  /* 0x0001740001187983 */ /* 0x001ea80000300800 */
[----:B---3--:R0:W-:Y:S04]  /*20e00*/  STL [R1+0x30], R18 ;  /* 0x0000301201007387 */ /* 0x0081e80000100800 */
[----:B0-----:R-:W3:Y:S04]  /*20e10*/  LDL.LU R18, [R1+0x18b4] ;  /* 0x0018b40001127983 */ /* 0x001ee80000300800 */
[----:B------:R-:W2:Y:S01]  /*20e20*/  LDL.LU R9, [R1+0x158] ;  /* 0x0001580001097983 */ /* 0x000ea20000300800 */
[----:B------:R-:W-:Y:S01]  /*20e30*/  PRMT R5, RZ, 0x7610, R5 ;  /* 0x00007610ff057816 */ /* 0x000fe20000000005 */
[----:B------:R-:W-:Y:S01]  /*20e40*/  @!P0 IMAD.MOV.U32 R8, RZ, RZ, R10 ;  /* 0x000000ffff088224 */ /* 0x000fe200078e000a */
[----:B------:R-:W-:Y:S01]  /*20e50*/  PRMT R15, RZ, 0x7610, R15 ;  /* 0x00007610ff0f7816 */ /* 0x000fe2000000000f */
[----:B------:R-:W3:Y:S04]  /*20e60*/  LDL R10, [R1+0x834] ;  /* 0x00083400010a7983 */ /* 0x000ee80000100800 */
[----:B--2---:R4:W-:Y:S02]  /*20e70*/  STS.U16 [R2+0x6100], R9 ;  /* 0x0061000902007388 */ /* 0x0049e40000000400 */
[----:B----4-:R-:W-:-:S05]  /*20e80*/  @!P0 IMAD.MOV.U32 R9, RZ, RZ, R13 ;  /* 0x000000ffff098224 */ /* 0x010fca00078e000d */
[----:B------:R0:W2:Y:S04]  /*20e90*/  @!P0 LDG.E.U16 R5, [R8.64] ;  /* 0x0000000a08058981 */ /* 0x0000a8000c1e1500 */
[----:B0-----:R-:W4:Y:S04]  /*20ea0*/  LDL R8, [R1+0x8b4] ;  /* 0x0008b40001087983 */ /* 0x001f280000100800 */
[----:B------:R-:W4:Y:S04]  /*20eb0*/  LDL R9, [R1+0x8b8] ;  /* 0x0008b80001097983 */ /* 0x000f280000100800 */
[----:B------:R-:W-:Y:S04]  /*20ec0*/  STS.U16 [R2+0x6900], R17 ;  /* 0x0069001102007388 */ /* 0x000fe80000000400 */
[----:B--2---:R0:W-:Y:S04]  /*20ed0*/  STL [R1+0x2c], R5 ;  /* 0x00002c0501007387 */ /* 0x0041e80000100800 */
[----:B0-----:R-:W2:Y:S01]  /*20ee0*/  LDL R5, [R1+0x838] ;  /* 0x0008380001057983 */ /* 0x001ea20000100800 */
[----:B----4-:R-:W-:-:S03]  /*20ef0*/  @!P0 LOP3.LUT R9, R9, R8, RZ, 0x3c, !PT ;  /* 0x0000000809098212 */ /* 0x010fc600078e3cff */
[----:B------:R-:W4:Y:S01]  /*20f00*/  LDL.LU R13, [R1+0x178] ;  /* 0x00017800010d7983 */ /* 0x000f220000300800 */
[----:B------:R-:W-:-:S03]  /*20f10*/  @!P0 LOP3.LUT R8, R9, R8, RZ, 0x3c, !PT ;  /* 0x0000000809088212 */ /* 0x000fc600078e3cff */
[----:B------:R-:W2:Y:S01]  /*20f20*/  LDL.LU R17, [R1+0x18b0] ;  /* 0x0018b00001117983 */ /* 0x000ea20000300800 */
[----:B------:R-:W-:-:S05]  /*20f30*/  @!P0 LOP3.LUT R9, R9, R8, RZ, 0x3c, !PT ;  /* 0x0000000809098212 */ /* 0x000fca00078e3cff */
[----:B------:R0:W3:Y:S04]  /*20f40*/  @!P0 LDG.E.U16 R15, [R8.64] ;  /* 0x0000000a080f8981 */ /* 0x0000e8000c1e1500 */
[----:B0-----:R-:W3:Y:S01]  /*20f50*/  LDL.LU R9, [R1+0x164] ;  /* 0x0001640001097983 */ /* 0x001ee20000300800 */
[----:B------:R-:W-:Y:S01]  /*20f60*/  PRMT R11, RZ, 0x7610, R11 ;  /* 0x00007610ff0b7816 */ /* 0x000fe2000000000b */
[----:B------:R-:W-:Y:S01]  /*20f70*/  @!P0 IMAD.MOV.U32 R8, RZ, RZ, R14 ;  /* 0x000000ffff088224 */ /* 0x000fe200078e000e */
[----:B--2---:R-:W-:Y:S01]  /*20f80*/  PRMT R17, RZ, 0x7610, R17 ;  /* 0x00007610ff117816 */ /* 0x004fe20000000011 */
[----:B---3--:R0:W-:Y:S02]  /*20f90*/  STS.U16 [R2+0x7100], R9 ;  /* 0x0071000902007388 */ /* 0x0081e40000000400 */
[----:B0-----:R-:W-:-:S05]  /*20fa0*/  @!P0 IMAD.MOV.U32 R9, RZ, RZ, R16 ;  /* 0x000000ffff098224 */ /* 0x001fca00078e0010 */
[----:B------:R0:W2:Y:S02]  /*20fb0*/  @!P0 LDG.E.U16 R11, [R8.64] ;  /* 0x0000000a080b8981 */ /* 0x0000a4000c1e1500 */
[----:B0-----:R-:W-:Y:S02]  /*20fc0*/  @!P0 IMAD.MOV.U32 R8, RZ, RZ, R5 ;  /* 0x000000ffff088224 */ /* 0x001fe400078e0005 */
[----:B------:R-:W-:-:S05]  /*20fd0*/  @!P0 IMAD.MOV.U32 R9, RZ, RZ, R10 ;  /* 0x000000ffff098224 */ /* 0x000fca00078e000a */
[----:B------:R-:W3:Y:S04]  /*20fe0*/  @!P0 LDG.E.U16 R17, [R8.64] ;  /* 0x0000000a08118981 */ /* 0x000ee8000c1e1500 */
[----:B------:R0:W-:Y:S04]  /*20ff0*/  STL [R1+0x28], R15 ;  /* 0x0000280f01007387 */ /* 0x0001e80000100800 */
[----:B------:R-:W-:Y:S04]  /*21000*/  STS.U16 [R2+0x7900], R28 ;  /* 0x0079001c02007388 */ /* 0x000fe80000000400 */
[----:B0-----:R-:W4:Y:S04]  /*21010*/  LDL.LU R15, [R1+0x17c] ;  /* 0x00017c00010f7983 */ /* 0x001f280000300800 */
[----:B------:R-:W4:Y:S04]  /*21020*/  LDL R16, [R1+0x7b4] ;  /* 0x0007b40001107983 */ /* 0x000f280000100800 */
[----:B--2---:R0:W-:Y:S04]  /*21030*/  STL [R1+0x24], R11 ;  /* 0x0000240b01007387 */ /* 0x0041e80000100800 */
[----:B0-----:R-:W2:Y:S04]  /*21040*/  LDL R11, [R1+0x7b8] ;  /* 0x0007b800010b7983 */ /* 0x001ea80000100800 */
[----:B------:R-:W2:Y:S04]  /*21050*/  LDL.LU R14, [R1+0x184] ;  /* 0x00018400010e7983 */ /* 0x000ea80000300800 */
[----:B------:R-:W2:Y:S04]  /*21060*/  LDL.LU R28, [R1+0x188] ;  /* 0x00018800011c7983 */ /* 0x000ea80000300800 */
[----:B------:R-:W2:Y:S04]  /*21070*/  LDL R10, [R1+0x774] ;  /* 0x00077400010a7983 */ /* 0x000ea80000100800 */
[----:B------:R-:W2:Y:S04]  /*21080*/  LDL R5, [R1+0x778] ;  /* 0x0007780001057983 */ /* 0x000ea80000100800 */
[----:B---3--:R0:W-:Y:S04]  /*21090*/  STL [R1+0x20], R17 ;  /* 0x0000201101007387 */ /* 0x0081e80000100800 */
[----:B0-----:R-:W3:Y:S04]  /*210a0*/  LDL.LU R17, [R1+0x18ac] ;  /* 0x0018ac0001117983 */ /* 0x001ee80000300800 */
[----:B------:R-:W2:Y:S04]  /*210b0*/  LDL R8, [R1+0x7f4] ;  /* 0x0007f40001087983 */ /* 0x000ea80000100800 */
[----:B------:R-:W2:Y:S01]  /*210c0*/  LDL R9, [R1+0x7f8] ;  /* 0x0007f80001097983 */ /* 0x000ea20000100800 */
[----:B------:R-:W-:-:S02]  /*210d0*/  PRMT R3, RZ, 0x7610, R3 ;  /* 0x00007610ff037816 */ /* 0x000fc40000000003 */
[----:B---3--:R-:W-:Y:S02]  /*210e0*/  PRMT R17, RZ, 0x7610, R17 ;  /* 0x00007610ff117816 */ /* 0x008fe40000000011 */
[----:B--2---:R-:W-:-:S04]  /*210f0*/  @!P0 LOP3.LUT R9, R9, R8, RZ, 0x3c, !PT ;  /* 0x0000000809098212 */ /* 0x004fc800078e3cff */
[----:B------:R-:W-:-:S04]  /*21100*/  @!P0 LOP3.LUT R8, R9, R8, RZ, 0x3c, !PT ;  /* 0x0000000809088212 */ /* 0x000fc800078e3cff */
[----:B------:R-:W-:-:S05]  /*21110*/  @!P0 LOP3.LUT R9, R9, R8, RZ, 0x3c, !PT ;  /* 0x0000000809098212 */ /* 0x000fca00078e3cff */
[----:B------:R0:W2:Y:S02]  /*21120*/  @!P0 LDG.E.U16 R17, [R8.64] ;  /* 0x0000000a08118981 */ /* 0x0000a4000c1e1500 */
[----:B0-----:R-:W-:Y:S02]  /*21130*/  @!P0 IMAD.MOV.U32 R8, RZ, RZ, R11 ;  /* 0x000000ffff088224 */ /* 0x001fe400078e000b */
[----:B----4-:R-:W-:-:S05]  /*21140*/  @!P0 IMAD.MOV.U32 R9, RZ, RZ, R16 ;  /* 0x000000ffff098224 */ /* 0x010fca00078e0010 */
[----:B------:R0:W3:Y:S01]  /*21150*/  @!P0 LDG.E.U16 R3, [R8.64] ;  /* 0x0000000a08038981 */ /* 0x0000e2000c1e1500 */
[----:B------:R-:W-:-:S03]  /*21160*/  PRMT R4, RZ, 0x7610, R4 ;  /* 0x00007610ff047816 */ /* 0x000fc60000000004 */
[----:B------:R1:W-:Y:S04]  /*21170*/  STS.U16 [R2+0x8100], R12 ;  /* 0x0081000c02007388 */ /* 0x0003e80000000400 */
[----:B------:R-:W-:Y:S01]  /*21180*/  STS.U16 [R2+0x8900], R24 ;  /* 0x0089001802007388 */ /* 0x000fe20000000400 */
[----:B0-----:R-:W-:Y:S02]  /*21190*/  @!P0 IMAD.MOV.U32 R8, RZ, RZ, R5 ;  /* 0x000000ffff088224 */ /* 0x001fe400078e0005 */
[----:B------:R-:W-:Y:S01]  /*211a0*/  @!P0 IMAD.MOV.U32 R9, RZ, RZ, R10 ;  /* 0x000000ffff098224 */ /* 0x000fe200078e000a */
[----:B-1----:R-:W4:Y:S04]  /*211b0*/  LDL.LU R12, [R1+0x18c] ;  /* 0x00018c00010c7983 */ /* 0x002f280000300800 */
[----:B------:R0:W4:Y:S04]  /*211c0*/  @!P0 LDG.E.U16 R4, [R8.64] ;  /* 0x0000000a08048981 */ /* 0x000128000c1e1500 */
[----:B--2---:R1:W-:Y:S04]  /*211d0*/  STL [R1+0x1c], R17 ;  /* 0x00001c1101007387 */ /* 0x0043e80000100800 */
[----:B-1----:R-:W2:Y:S04]  /*211e0*/  LDL.LU R17, [R1+0x18a8] ;  /* 0x0018a80001117983 */ /* 0x002ea80000300800 */
[----:B------:R-:W2:Y:S04]  /*211f0*/  LDL R24, [R1+0x738] ;  /* 0x0007380001187983 */ /* 0x000ea80000100800 */
[----:B------:R-:W4:Y:S04]  /*21200*/  LDL R16, [R1+0x6f4] ;  /* 0x0006f40001107983 */ /* 0x000f280000100800 */
[----:B---3--:R1:W-:Y:S04]  /*21210*/  STL [R1+0x18], R3 ;  /* 0x0000180301007387 */ /* 0x0083e80000100800 */
[----:B-1----:R-:W3:Y:S04]  /*21220*/  LDL R3, [R1+0x6f8] ;  /* 0x0006f80001037983 */ /* 0x002ee80000100800 */
[----:B------:R-:W3:Y:S04]  /*21230*/  LDL.LU R11, [R1+0x194] ;  /* 0x00019400010b7983 */ /* 0x000ee80000300800 */
[----:B0-----:R-:W3:Y:S01]  /*21240*/  LDL R9, [R1+0x734] ;  /* 0x0007340001097983 */ /* 0x001ee20000100800 */
[----:B------:R-:W-:-:S02]  /*21250*/  PRMT R20, RZ, 0x7610, R20 ;  /* 0x00007610ff147816 */ /* 0x000fc40000000014 */
[----:B------:R-:W-:Y:S01]  /*21260*/  PRMT R0, RZ, 0x7610, R0 ;  /* 0x00007610ff007816 */ /* 0x000fe20000000000 */
[----:B------:R0:W-:Y:S04]  /*21270*/  STS.U16 [R2+0x9100], R13 ;  /* 0x0091000d02007388 */ /* 0x0001e80000000400 */
[----:B------:R-:W4:Y:S04]  /*21280*/  LDL R10, [R1+0x6b8] ;  /* 0x0006b800010a7983 */ /* 0x000f280000100800 */
[----:B------:R-:W4:Y:S04]  /*21290*/  LDL R5, [R1+0x674] ;  /* 0x0006740001057983 */ /* 0x000f280000100800 */
[----:B0-----:R-:W4:Y:S01]  /*212a0*/  LDL R13, [R1+0x6b4] ;  /* 0x0006b400010d7983 */ /* 0x001f220000100800 */
[----:B--2---:R-:W-:-:S05]  /*212b0*/  @!P0 IMAD.MOV.U32 R8, RZ, RZ, R24 ;  /* 0x000000ffff088224 */ /* 0x004fca00078e0018 */
[----:B---3--:R0:W2:Y:S02]  /*212c0*/  @!P0 LDG.E.U16 R20, [R8.64] ;  /* 0x0000000a08148981 */ /* 0x0080a4000c1e1500 */
[----:B0-----:R-:W-:Y:S02]  /*212d0*/  @!P0 IMAD.MOV.U32 R8, RZ, RZ, R3 ;  /* 0x000000ffff088224 */ /* 0x001fe400078e0003 */
[----:B----4-:R-:W-:-:S05]  /*212e0*/  @!P0 IMAD.MOV.U32 R9, RZ, RZ, R16 ;  /* 0x000000ffff098224 */ /* 0x010fca00078e0010 */
[----:B------:R-:W3:Y:S04]  /*212f0*/  @!P0 LDG.E.U16 R0, [R8.64] ;  /* 0x0000000a08008981 */ /* 0x000ee8000c1e1500 */
[----:B------:R0:W-:Y:S04]  /*21300*/  STL [R1+0x14], R4 ;  /* 0x0000140401007387 */ /* 0x0001e80000100800 */
[----:B------:R1:W-:Y:S04]  /*21310*/  STS.U16 [R2+0x9900], R15 ;  /* 0x0099000f02007388 */ /* 0x0003e80000000400 */
[----:B0-----:R-:W4:Y:S04]  /*21320*/  LDL R4, [R1+0x678] ;  /* 0x0006780001047983 */ /* 0x001f280000100800 */
[----:B-1----:R-:W2:Y:S04]  /*21330*/  LDL.LU R15, [R1+0x198] ;  /* 0x00019800010f7983 */ /* 0x002ea80000300800 */
[----:B------:R0:W-:Y:S04]  /*21340*/  STS.U16 [R2+0xa100], R14 ;  /* 0x00a1000e02007388 */ /* 0x0001e80000000400 */
[----:B0-----:R-:W2:Y:S04]  /*21350*/  LDL.LU R14, [R1+0x19c] ;  /* 0x00019c00010e7983 */ /* 0x001ea80000300800 */
[----:B------:R-:W2:Y:S04]  /*21360*/  LDL R3, [R1+0x634] ;  /* 0x0006340001037983 */ /* 0x000ea80000100800 */
[----:B---3--:R0:W-:Y:S04]  /*21370*/  STL [R1+0x8], R0 ;  /* 0x0000080001007387 */ /* 0x0081e80000100800 */
[----:B0-----:R-:W3:Y:S01]  /*21380*/  LDL R0, [R1+0x638] ;  /* 0x0006380001007983 */ /* 0x001ee20000100800 */
[----:B------:R-:W-:Y:S01]  /*21390*/  PRMT R6, RZ, 0x7610, R6 ;  /* 0x00007610ff067816 */ /* 0x000fe20000000006 */
[----:B------:R-:W-:-:S02]  /*213a0*/  @!P0 IMAD.MOV.U32 R8, RZ, RZ, R10 ;  /* 0x000000ffff088224 */ /* 0x000fc400078e000a */
[----:B------:R-:W-:Y:S01]  /*213b0*/  @!P0 IMAD.MOV.U32 R9, RZ, RZ, R13 ;  /* 0x000000ffff098224 */ /* 0x000fe200078e000d */
[----:B------:R-:W-:Y:S01]  /*213c0*/  PRMT R26, RZ, 0x7610, R26 ;  /* 0x00007610ff1a7816 */ /* 0x000fe2000000001a */
[----:B------:R-:W3:Y:S04]  /*213d0*/  LDL.LU R10, [R1+0x1a4] ;  /* 0x0001a400010a7983 */ /* 0x000ee80000300800 */
[----:B------:R4:W3:Y:S01]  /*213e0*/  @!P0 LDG.E.U16 R6, [R8.64] ;  /* 0x0000000a08068981 */ /* 0x0008e2000c1e1500 */
[----:B------:R-:W-:Y:S01]  /*213f0*/  PRMT R22, RZ, 0x7610, R22 ;  /* 0x00007610ff167816 */ /* 0x000fe20000000016 */
[----:B----4-:R-:W-:Y:S02]  /*21400*/  @!P0 IMAD.MOV.U32 R8, RZ, RZ, R4 ;  /* 0x000000ffff088224 */ /* 0x010fe400078e0004 */
[----:B------:R-:W-:Y:S01]  /*21410*/  @!P0 IMAD.MOV.U32 R9, RZ, RZ, R5 ;  /* 0x000000ffff098224 */ /* 0x000fe200078e0005 */
[----:B------:R-:W4:Y:S04]  /*21420*/  LDL R4, [R1+0x5f8] ;  /* 0x0005f80001047983 */ /* 0x000f280000100800 */
[----:B------:R2:W4:Y:S04]  /*21430*/  @!P0 LDG.E.U16 R26, [R8.64] ;  /* 0x0000000a081a8981 */ /* 0x000528000c1e1500 */
[----:B------:R-:W4:Y:S01]  /*21440*/  LDL R5, [R1+0x5f4] ;  /* 0x0005f40001057983 */ /* 0x000f220000100800 */
[----:B--2---:R-:W-:-:S02]  /*21450*/  @!P0 IMAD.MOV.U32 R9, RZ, RZ, R3 ;  /* 0x000000ffff098224 */ /* 0x004fc400078e0003 */
[----:B---3--:R-:W-:-:S05]  /*21460*/  @!P0 IMAD.MOV.U32 R8, RZ, RZ, R0 ;  /* 0x000000ffff088224 */ /* 0x008fca00078e0000 */
[----:B------:R0:W2:Y:S04]  /*21470*/  @!P0 LDG.E.U16 R22, [R8.64] ;  /* 0x0000000a08168981 */ /* 0x0000a8000c1e1500 */
[----:B------:R-:W-:Y:S04]  /*21480*/  STS.U16 [R2+0xa900], R28 ;  /* 0x00a9001c02007388 */ /* 0x000fe80000000400 */
[----:B------:R1:W-:Y:S04]  /*21490*/  STL [R1], R6 ;  /* 0x0000000601007387 */ /* 0x0003e80000100800 */
[----:B------:R-:W-:Y:S04]  /*214a0*/  STS.U16 [R2+0xb100], R12 ;  /* 0x00b1000c02007388 */ /* 0x000fe80000000400 */
[----:B------:R3:W-:Y:S04]  /*214b0*/  STS.U16 [R2+0xb900], R11 ;  /* 0x00b9000b02007388 */ /* 0x0007e80000000400 */
[----:B-1----:R-:W2:Y:S04]  /*214c0*/  LDL R6, [R1+0x5b8] ;  /* 0x0005b80001067983 */ /* 0x002ea80000100800 */
[----:B------:R-:W2:Y:S04]  /*214d0*/  LDL.LU R28, [R1+0x1a8] ;  /* 0x0001a800011c7983 */ /* 0x000ea80000300800 */
[----:B----4-:R-:W-:Y:S04]  /*214e0*/  STL [R1+0x181c], R26 ;  /* 0x00181c1a01007387 */ /* 0x010fe80000100800 */
[----:B---3--:R-:W3:Y:S01]  /*214f0*/  LDL R11, [R1+0x5b4] ;  /* 0x0005b400010b7983 */ /* 0x008ee20000100800 */
[----:B------:R-:W-:-:S03]  /*21500*/  PRMT R18, RZ, 0x7610, R18 ;  /* 0x00007610ff127816 */ /* 0x000fc60000000012 */
[----:B------:R-:W4:Y:S01]  /*21510*/  LDL R0, [R1+0x578] ;  /* 0x0005780001007983 */ /* 0x000f220000100800 */
[----:B0-----:R-:W-:-:S03]  /*21520*/  @!P0 IMAD.MOV.U32 R8, RZ, RZ, R4 ;  /* 0x000000ffff088224 */ /* 0x001fc600078e0004 */
[----:B------:R-:W4:Y:S01]  /*21530*/  LDL.LU R13, [R1+0x1ac] ;  /* 0x0001ac00010d7983 */ /* 0x000f220000300800 */
[----:B------:R-:W-:-:S05]  /*21540*/  @!P0 IMAD.MOV.U32 R9, RZ, RZ, R5 ;  /* 0x000000ffff098224 */ /* 0x000fca00078e0005 */
[----:B------:R0:W4:Y:S04]  /*21550*/  @!P0 LDG.E.U16 R18, [R8.64] ;  /* 0x0000000a08128981 */ /* 0x000128000c1e1500 */
[----:B--2---:R-:W-:Y:S04]  /*21560*/  STL [R1+0x1820], R22 ;  /* 0x0018201601007387 */ /* 0x004fe80000100800 */
[----:B------:R-:W-:Y:S04]  /*21570*/  STL [R1+0x10], R20 ;  /* 0x0000101401007387 */ /* 0x000fe80000100800 */
[----:B------:R-:W2:Y:S01]  /*21580*/  LDL R3, [R1+0x574] ;  /* 0x0005740001037983 */ /* 0x000ea20000100800 */
[----:B------:R-:W-:-:S03]  /*21590*/  PRMT R7, RZ, 0x7610, R7 ;  /* 0x00007610ff077816 */ /* 0x000fc60000000007 */
[----:B------:R1:W-:Y:S01]  /*215a0*/  STS.U16 [R2+0xc100], R15 ;  /* 0x00c1000f02007388 */ /* 0x0003e20000000400 */
[----:B0-----:R-:W-:-:S03]  /*215b0*/  @!P0 IMAD.MOV.U32 R8, RZ, RZ, R6 ;  /* 0x000000ffff088224 */ /* 0x001fc600078e0006 */
[----:B------:R-:W-:Y:S04]  /*215c0*/  STS.U16 [R2+0xc900], R14 ;  /* 0x00c9000e02007388 */ /* 0x000fe80000000400 */
[----:B------:R4:W-:Y:S04]  /*215d0*/  STS.U16 [R2+0xd100], R10 ;  /* 0x00d1000a02007388 */ /* 0x0009e80000000400 */
[----:B-1----:R-:W2:Y:S01]  /*215e0*/  LDL.LU R15, [R1+0x1b4] ;  /* 0x0001b400010f7983 */ /* 0x002ea20000300800 */
[----:B---3--:R-:W-:-:S03]  /*215f0*/  @!P0 IMAD.MOV.U32 R9, RZ, RZ, R11 ;  /* 0x000000ffff098224 */ /* 0x008fc600078e000b */
[----:B------:R-:W3:Y:S04]  /*21600*/  LDL R4, [R1+0x538] ;  /* 0x0005380001047983 */ /* 0x000ee80000100800 */
[----:B------:R0:W3:Y:S01]  /*21610*/  @!P0 LDG.E.U16 R7, [R8.64] ;  /* 0x0000000a08078981 */ /* 0x0000e2000c1e1500 */
[----:B----4-:R-:W-:Y:S01]  /*21620*/  @!P0 IMAD.MOV.U32 R10, RZ, RZ, R0 ;  /* 0x000000ffff0a8224 */ /* 0x010fe200078e0000 */
[----:B0-----:R-:W-:Y:S02]  /*21630*/  PRMT R8, RZ, 0x7610, R8 ;  /* 0x00007610ff087816 */ /* 0x001fe40000000008 */
[----:B------:R-:W-:Y:S04]  /*21640*/  STL [R1+0x1824], R18 ;  /* 0x0018241201007387 */ /* 0x000fe80000100800 */
[----:B------:R-:W4:Y:S04]  /*21650*/  LDL R5, [R1+0x534] ;  /* 0x0005340001057983 */ /* 0x000f280000100800 */
[----:B------:R-:W4:Y:S04]  /*21660*/  LDL R12, [R1+0x4f4] ;  /* 0x0004f400010c7983 */ /* 0x000f280000100800 */
[----:B------:R-:W4:Y:S04]  /*21670*/  LDL R6, [R1+0x4f8] ;  /* 0x0004f80001067983 */ /* 0x000f280000100800 */
[----:B------:R-:W4:Y:S01]  /*21680*/  LDL.LU R14, [R1+0x1b8] ;  /* 0x0001b800010e7983 */ /* 0x000f220000300800 */
[----:B--2---:R-:W-:-:S05]  /*21690*/  @!P0 IMAD.MOV.U32 R11, RZ, RZ, R3 ;  /* 0x000000ffff0b8224 */ /* 0x004fca00078e0003 */
[----:B------:R0:W2:Y:S04]  /*216a0*/  @!P0 LDG.E.U16 R8, [R10.64] ;  /* 0x0000000a0a088981 */ /* 0x0000a8000c1e1500 */
[----:B---3--:R-:W-:Y:S04]  /*216b0*/  STL [R1+0x1828], R7 ;  /* 0x0018280701007387 */ /* 0x008fe80000100800 */
[----:B------:R-:W3:Y:S04]  /*216c0*/  LDL.LU R24, [R1+0x1bc] ;  /* 0x0001bc0001187983 */ /* 0x000ee80000300800 */
[----:B------:R-:W3:Y:S04]  /*216d0*/  LDL R3, [R1+0x4b4] ;  /* 0x0004b40001037983 */ /* 0x000ee80000100800 */
[----:B------:R-:W3:Y:S01]  /*216e0*/  LDL R0, [R1+0x4b8] ;  /* 0x0004b80001007983 */ /* 0x000ee20000100800 */
[----:B0-----:R-:W-:-:S02]  /*216f0*/  @!P0 IMAD.MOV.U32 R10, RZ, RZ, R4 ;  /* 0x000000ffff0a8224 */ /* 0x001fc400078e0004 */
[----:B----4-:R-:W-:Y:S01]  /*21700*/  @!P0 IMAD.MOV.U32 R11, RZ, RZ, R5 ;  /* 0x000000ffff0b8224 */ /* 0x010fe200078e0005 */
[----:B--2---:R-:W-:Y:S04]  /*21710*/  STL [R1+0x182c], R8 ;  /* 0x00182c0801007387 */ /* 0x004fe80000100800 */
[----:B------:R-:W2:Y:S04]  /*21720*/  LDL R5, [R1+0x474] ;  /* 0x0004740001057983 */ /* 0x000ea80000100800 */
[----:B------:R-:W4:Y:S04]  /*21730*/  LDL R4, [R1+0x478] ;  /* 0x0004780001047983 */ /* 0x000f280000100800 */
[----:B------:R-:W-:Y:S04]  /*21740*/  STS.U16 [R2+0xd900], R28 ;  /* 0x00d9001c02007388 */ /* 0x000fe80000000400 */
[----:B------:R0:W-:Y:S04]  /*21750*/  STS.U16 [R2+0xe100], R13 ;  /* 0x00e1000d02007388 */ /* 0x0001e80000000400 */
[----:B------:R1:W-:Y:S01]  /*21760*/  STS.U16 [R2+0xe900], R15 ;  /* 0x00e9000f02007388 */ /* 0x0003e20000000400 */
[----:B------:R-:W-:Y:S01]  /*21770*/  PRMT R9, RZ, 0x7610, R9 ;  /* 0x00007610ff097816 */ /* 0x000fe20000000009 */
[----:B0-----:R-:W-:-:S05]  /*21780*/  @!P0 IMAD.MOV.U32 R13, RZ, RZ, R12 ;  /* 0x000000ffff0d8224 */ /* 0x001fca00078e000c */
[----:B------:R0:W4:Y:S04]  /*21790*/  @!P0 LDG.E.U16 R9, [R10.64] ;  /* 0x0000000a0a098981 */ /* 0x000128000c1e1500 */
[----:B-1----:R-:W1:Y:S01]  /*217a0*/  S2R R15, SR_TID.X ;  /* 0x00000000000f7919 */ /* 0x002e620000002100 */
[----:B------:R-:W-:Y:S01]  /*217b0*/  @!P0 IMAD.MOV.U32 R12, RZ, RZ, R6 ;  /* 0x000000ffff0c8224 */ /* 0x000fe200078e0006 */
[----:B0-----:R-:W-:Y:S02]  /*217c0*/  PRMT R10, RZ, 0x7610, R10 ;  /* 0x00007610ff0a7816 */ /* 0x001fe4000000000a */
[----:B------:R-:W-:-:S04]  /*217d0*/  PRMT R11, RZ, 0x7610, R11 ;  /* 0x00007610ff0b7816 */ /* 0x000fc8000000000b */
[----:B------:R3:W4:Y:S04]  /*217e0*/  @!P0 LDG.E.U16 R10, [R12.64] ;  /* 0x0000000a0c0a8981 */ /* 0x000728000c1e1500 */
[----:B------:R4:W-:Y:S01]  /*217f0*/  STS.U16 [R2+0xf100], R14 ;  /* 0x00f1000e02007388 */ /* 0x0009e20000000400 */
[----:B---3--:R-:W-:Y:S02]  /*21800*/  @!P0 IMAD.MOV.U32 R12, RZ, RZ, R0 ;  /* 0x000000ffff0c8224 */ /* 0x008fe400078e0000 */
[----:B------:R-:W-:Y:S01]  /*21810*/  @!P0 IMAD.MOV.U32 R13, RZ, RZ, R3 ;  /* 0x000000ffff0d8224 */ /* 0x000fe200078e0003 */
[----:B-1----:R-:W-:-:S04]  /*21820*/  LOP3.LUT R20, R15, 0x7f, RZ, 0xc0, !PT ;  /* 0x0000007f0f147812 */ /* 0x002fc800078ec0ff */
[----:B------:R0:W3:Y:S02]  /*21830*/  @!P0 LDG.E.U16 R11, [R12.64] ;  /* 0x0000000a0c0b8981 */ /* 0x0000e4000c1e1500 */
[----:B0-----:R-:W-:Y:S01]  /*21840*/  PRMT R12, RZ, 0x7610, R12 ;  /* 0x00007610ff0c7816 */ /* 0x001fe2000000000c */
[----:B--2---:R-:W-:Y:S02]  /*21850*/  @!P0 IMAD.MOV.U32 R15, RZ, RZ, R5 ;  /* 0x000000ffff0f8224 */ /* 0x004fe400078e0005 */
[----:B----4-:R-:W-:-:S05]  /*21860*/  @!P0 IMAD.MOV.U32 R14, RZ, RZ, R4 ;  /* 0x000000ffff0e8224 */ /* 0x010fca00078e0004 */
[----:B------:R-:W2:Y:S01]  /*21870*/  @!P0 LDG.E.U16 R12, [R14.64] ;  /* 0x0000000a0e0c8981 */ /* 0x000ea2000c1e1500 */
[----:B------:R-:W-:-:S03]  /*21880*/  IMAD.SHL.U32 R7, R20, 0x2, RZ ;  /* 0x0000000214077824 */ /* 0x000fc600078e00ff */
[----:B------:R0:W-:Y:S04]  /*21890*/  STL [R1+0x1830], R9 ;  /* 0x0018300901007387 */ /* 0x0001e80000100800 */
[----:B------:R-:W4:Y:S04]  /*218a0*/  LDL.LU R28, [R1+0x1dc] ;  /* 0x0001dc00011c7983 */ /* 0x000f280000300800 */
[----:B------:R-:W-:Y:S04]  /*218b0*/  STL [R1+0x1834], R10 ;  /* 0x0018340a01007387 */ /* 0x000fe80000100800 */
[----:B------:R-:W4:Y:S04]  /*218c0*/  LDL R3, [R1+0x434] ;  /* 0x0004340001037983 */ /* 0x000f280000100800 */
[----:B------:R-:W4:Y:S04]  /*218d0*/  LDL R0, [R1+0x438] ;  /* 0x0004380001007983 */ /* 0x000f280000100800 */
[----:B------:R-:W4:Y:S04]  /*218e0*/  LDL.LU R26, [R1+0x1d8] ;  /* 0x0001d800011a7983 */ /* 0x000f280000300800 */
[----:B---3--:R-:W-:Y:S04]  /*218f0*/  STL [R1+0x1838], R11 ;  /* 0x0018380b01007387 */ /* 0x008fe80000100800 */
[----:B------:R-:W3:Y:S04]  /*21900*/  LDL.LU R4, [R1+0x1d4] ;  /* 0x0001d40001047983 */ /* 0x000ee80000300800 */
[----:B--2---:R-:W-:Y:S04]  /*21910*/  STL [R1+0x183c], R12 ;  /* 0x00183c0c01007387 */ /* 0x004fe80000100800 */
[----:B0-----:R-:W2:Y:S04]  /*21920*/  LDL R9, [R1+0x408] ;  /* 0x0004080001097983 */ /* 0x001ea80000100800 */
[----:B------:R-:W3:Y:S04]  /*21930*/  LDL R8, [R1+0xbe4] ;  /* 0x000be40001087983 */ /* 0x000ee80000100800 */
[----:B------:R-:W3:Y:S04]  /*21940*/  LDL.LU R16, [R1+0x1d0] ;  /* 0x0001d00001107983 */ /* 0x000ee80000300800 */
[----:B------:R-:W-:Y:S04]  /*21950*/  STL [R1+0x1898], R7 ;  /* 0x0018980701007387 */ /* 0x000fe80000100800 */
[----:B------:R-:W3:Y:S04]  /*21960*/  LDL R6, [R1+0xbac] ;  /* 0x000bac0001067983 */ /* 0x000ee80000100800 */
[----:B------:R-:W3:Y:S01]  /*21970*/  LDL R5, [R1+0xbb0] ;  /* 0x000bb00001057983 */ /* 0x000ee20000100800 */
[----:B------:R-:W-:-:S02]  /*21980*/  PRMT R13, RZ, 0x7610, R13 ;  /* 0x00007610ff0d7816 */ /* 0x000fc4000000000d */
[----:B------:R-:W-:Y:S01]  /*21990*/  PRMT R17, RZ, 0x7610, R17 ;  /* 0x00007610ff117816 */ /* 0x000fe20000000011 */
[----:B----4-:R-:W-:Y:S01]  /*219a0*/  @!P0 IMAD.MOV.U32 R15, RZ, RZ, R3 ;  /* 0x000000ffff0f8224 */ /* 0x010fe200078e0003 */
[----:B------:R-:W-:Y:S01]  /*219b0*/  PRMT R19, RZ, 0x7610, R19 ;  /* 0x00007610ff137816 */ /* 0x000fe20000000013 */
[----:B------:R-:W4:Y:S01]  /*219c0*/  LDL R3, [R1+0xb6c] ;  /* 0x000b6c0001037983 */ /* 0x000f220000100800 */
[----:B------:R-:W-:-:S03]  /*219d0*/  @!P0 IMAD.MOV.U32 R14, RZ, RZ, R0 ;  /* 0x000000ffff0e8224 */ /* 0x000fc600078e0000 */
[----:B------:R-:W4:Y:S04]  /*219e0*/  LDL R0, [R1+0xb70] ;  /* 0x000b700001007983 */ /* 0x000f280000100800 */
[----:B------:R2:W4:Y:S04]  /*219f0*/  @!P0 LDG.E.U16 R13, [R14.64] ;  /* 0x0000000a0e0d8981 */ /* 0x000528000c1e1500 */
[----:B------:R0:W-:Y:S04]  /*21a00*/  STS.U16 [R2+0xf900], R24 ;  /* 0x00f9001802007388 */ /* 0x0001e80000000400 */
[----:B------:R-:W4:Y:S01]  /*21a10*/  LDL.LU R20, [R1+0x1cc] ;  /* 0x0001cc0001147983 */ /* 0x000f220000300800 */
[----:B--2---:R-:W-:-:S02]  /*21a20*/  @!P0 IMAD.MOV.U32 R15, RZ, RZ, R9 ;  /* 0x000000ffff0f8224 */ /* 0x004fc400078e0009 */
[----:B---3--:R-:W-:Y:S01]  /*21a30*/  @!P0 IMAD.MOV.U32 R14, RZ, RZ, R8 ;  /* 0x000000ffff0e8224 */ /* 0x008fe200078e0008 */
[----:B0-----:R-:W-:Y:S01]  /*21a40*/  LOP3.LUT R2, R7, 0x20, RZ, 0x3c, !PT ;  /* 0x0000002007027812 */ /* 0x001fe200078e3cff */
[----:B------:R-:W2:Y:S04]  /*21a50*/  LDL.LU R24, [R1+0x1c8] ;  /* 0x0001c80001187983 */ /* 0x000ea80000300800 */
[----:B------:R0:W3:Y:S02]  /*21a60*/  @!P0 LDG.E.U16 R17, [R14.64] ;  /* 0x0000000a0e118981 */ /* 0x0000e4000c1e1500 */
[----:B0-----:R-:W-:Y:S02]  /*21a70*/  @!P0 IMAD.MOV.U32 R14, RZ, RZ, R5 ;  /* 0x000000ffff0e8224 */ /* 0x001fe400078e0005 */
[----:B------:R-:W-:-:S05]  /*21a80*/  @!P0 IMAD.MOV.U32 R15, RZ, RZ, R6 ;  /* 0x000000ffff0f8224 */ /* 0x000fca00078e0006 */
[----:B------:R0:W2:Y:S04]  /*21a90*/  @!P0 LDG.E.U16 R19, [R14.64] ;  /* 0x0000000a0e138981 */ /* 0x0000a8000c1e1500 */
[----:B------:R1:W-:Y:S04]  /*21aa0*/  STS.U16 [R2+0x200], R28 ;  /* 0x0002001c02007388 */ /* 0x0003e80000000400 */
[----:B----4-:R-:W-:Y:S04]  /*21ab0*/  STL [R1+0x1840], R13 ;  /* 0x0018400d01007387 */ /* 0x010fe80000100800 */
[----:B-1----:R-:W4:Y:S04]  /*21ac0*/  LDL.LU R28, [R1+0x1c4] ;  /* 0x0001c400011c7983 */ /* 0x002f280000300800 */
[----:B------:R-:W4:Y:S04]  /*21ad0*/  LDL R9, [R1+0xb2c] ;  /* 0x000b2c0001097983 */ /* 0x000f280000100800 */
[----:B------:R-:W4:Y:S04]  /*21ae0*/  LDL R8, [R1+0xb30] ;  /* 0x000b300001087983 */ /* 0x000f280000100800 */
[----:B------:R-:W-:Y:S04]  /*21af0*/  STS.U16 [R2+0xa00], R26 ;  /* 0x000a001a02007388 */ /* 0x000fe80000000400 */
[----:B------:R1:W-:Y:S01]  /*21b00*/  STS.U16 [R2+0x1200], R4 ;  /* 0x0012000402007388 */ /* 0x0003e20000000400 */
[----:B0-----:R-:W-:-:S02]  /*21b10*/  @!P0 IMAD.MOV.U32 R14, RZ, RZ, R0 ;  /* 0x000000ffff0e8224 */ /* 0x001fc400078e0000 */
[----:B------:R-:W-:Y:S01]  /*21b20*/  @!P0 IMAD.MOV.U32 R15, RZ, RZ, R3 ;  /* 0x000000ffff0f8224 */ /* 0x000fe200078e0003 */
[----:B---3--:R-:W-:Y:S04]  /*21b30*/  STL [R1+0x1818], R17 ;  /* 0x0018181101007387 */ /* 0x008fe80000100800 */
[----:B------:R-:W3:Y:S04]  /*21b40*/  LDL R7, [R1+0xaec] ;  /* 0x000aec0001077983 */ /* 0x000ee80000100800 */
[----:B------:R-:W3:Y:S04]  /*21b50*/  LDL R6, [R1+0xaf0] ;  /* 0x000af00001067983 */ /* 0x000ee80000100800 */
[----:B--2---:R-:W-:Y:S04]  /*21b60*/  STL [R1+0x1844], R19 ;  /* 0x0018441301007387 */ /* 0x004fe80000100800 */
[----:B------:R-:W2:Y:S04]  /*21b70*/  LDL R5, [R1+0xaac] ;  /* 0x000aac0001057983 */ /* 0x000ea80000100800 */
[----:B-1----:R-:W2:Y:S04]  /*21b80*/  LDL R4, [R1+0xab0] ;  /* 0x000ab00001047983 */ /* 0x002ea80000100800 */
[----:B------:R-:W2:Y:S04]  /*21b90*/  LDL R3, [R1+0xa6c] ;  /* 0x000a6c0001037983 */ /* 0x000ea80000100800 */
[----:B------:R-:W2:Y:S01]  /*21ba0*/  LDL R0, [R1+0xa70] ;  /* 0x000a700001007983 */ /* 0x000ea20000100800 */
[----:B------:R-:W-:-:S02]  /*21bb0*/  PRMT R21, RZ, 0x7610, R21 ;  /* 0x00007610ff157816 */ /* 0x000fc40000000015 */
[----:B------:R-:W-:-:S04]  /*21bc0*/  PRMT R23, RZ, 0x7610, R23 ;  /* 0x00007610ff177816 */ /* 0x000fc80000000017 */
[----:B------:R4:W2:Y:S01]  /*21bd0*/  @!P0 LDG.E.U16 R21, [R14.64] ;  /* 0x0000000a0e158981 */ /* 0x0008a2000c1e1500 */
[----:B------:R-:W-:Y:S01]  /*21be0*/  PRMT R25, RZ, 0x7610, R25 ;  /* 0x00007610ff197816 */ /* 0x000fe20000000019 */
[----:B----4-:R-:W-:Y:S02]  /*21bf0*/  @!P0 IMAD.MOV.U32 R14, RZ, RZ, R8 ;  /* 0x000000ffff0e8224 */ /* 0x010fe400078e0008 */
[----:B------:R-:W-:-:S05]  /*21c00*/  @!P0 IMAD.MOV.U32 R15, RZ, RZ, R9 ;  /* 0x000000ffff0f8224 */ /* 0x000fca00078e0009 */
[----:B------:R3:W4:Y:S01]  /*21c10*/  @!P0 LDG.E.U16 R23, [R14.64] ;  /* 0x0000000a0e178981 */ /* 0x000722000c1e1500 */
[----:B------:R-:W-:Y:S02]  /*21c20*/  PRMT R27, RZ, 0x7610, R27 ;  /* 0x00007610ff1b7816 */ /* 0x000fe4000000001b */
[----:B------:R-:W-:Y:S01]  /*21c30*/  PRMT R29, RZ, 0x7610, R29 ;  /* 0x00007610ff1d7816 */ /* 0x000fe2000000001d */
[----:B---3--:R-:W-:Y:S02]  /*21c40*/  @!P0 IMAD.MOV.U32 R15, RZ, RZ, R7 ;  /* 0x000000ffff0f8224 */ /* 0x008fe400078e0007 */
[----:B------:R-:W-:-:S05]  /*21c50*/  @!P0 IMAD.MOV.U32 R14, RZ, RZ, R6 ;  /* 0x000000ffff0e8224 */ /* 0x000fca00078e0006 */
[----:B------:R2:W3:Y:S02]  /*21c60*/  @!P0 LDG.E.U16 R25, [R14.64] ;  /* 0x0000000a0e198981 */ /* 0x0004e4000c1e1500 */
[----:B--2---:R-:W-:Y:S02]  /*21c70*/  @!P0 IMAD.MOV.U32 R15, RZ, RZ, R5 ;  /* 0x000000ffff0f8224 */ /* 0x004fe400078e0005 */
[----:B------:R-:W-:-:S05]  /*21c80*/  @!P0 IMAD.MOV.U32 R14, RZ, RZ, R4 ;  /* 0x000000ffff0e8224 */ /* 0x000fca00078e0004 */
[----:B------:R0:W2:Y:S02]  /*21c90*/  @!P0 LDG.E.U16 R27, [R14.64] ;  /* 0x0000000a0e1b8981 */ /* 0x0000a4000c1e1500 */
[----:B0-----:R-:W-:Y:S02]  /*21ca0*/  @!P0 IMAD.MOV.U32 R14, RZ, RZ, R0 ;  /* 0x000000ffff0e8224 */ /* 0x001fe400078e0000 */
[----:B------:R-:W-:-:S05]  /*21cb0*/  @!P0 IMAD.MOV.U32 R15, RZ, RZ, R3 ;  /* 0x000000ffff0f8224 */ /* 0x000fca00078e0003 */
[----:B------:R-:W2:Y:S04]  /*21cc0*/  @!P0 LDG.E.U16 R29, [R14.64] ;  /* 0x0000000a0e1d8981 */ /* 0x000ea8000c1e1500 */
[----:B------:R-:W-:Y:S04]  /*21cd0*/  STL [R1+0x1848], R21 ;  /* 0x0018481501007387 */ /* 0x000fe80000100800 */
[----:B----4-:R-:W-:Y:S04]  /*21ce0*/  STL [R1+0x184c], R23 ;  /* 0x00184c1701007387 */ /* 0x010fe80000100800 */
[----:B------:R0:W-:Y:S04]  /*21cf0*/  STS.U16 [R2+0x1a00], R16 ;  /* 0x001a001002007388 */ /* 0x0001e80000000400 */
[----:B------:R1:W-:Y:S04]  /*21d00*/  STS.U16 [R2+0x2200], R20 ;  /* 0x0022001402007388 */ /* 0x0003e80000000400 */
[----:B------:R4:W-:Y:S04]  /*21d10*/  STS.U16 [R2+0x2a00], R24 ;  /* 0x002a001802007388 */ /* 0x0009e80000000400 */
[----:B------:R0:W-:Y:S04]  /*21d20*/  STS.U16 [R2+0x3200], R28 ;  /* 0x0032001c02007388 */ /* 0x0001e80000000400 */
[----:B---3--:R-:W-:Y:S04]  /*21d30*/  STL [R1+0x1850], R25 ;  /* 0x0018501901007387 */ /* 0x008fe80000100800 */
[----:B--2---:R-:W-:Y:S04]  /*21d40*/  STL [R1+0x1854], R27 ;  /* 0x0018541b01007387 */ /* 0x004fe80000100800 */
[----:B------:R-:W2:Y:S04]  /*21d50*/  LDL.LU R11, [R1+0x1c0] ;  /* 0x0001c000010b7983 */ /* 0x000ea80000300800 */
[----:B------:R-:W3:Y:S04]  /*21d60*/  LDL.LU R10, [R1+0x1b0] ;  /* 0x0001b000010a7983 */ /* 0x000ee80000300800 */
[----:B------:R-:W2:Y:S04]  /*21d70*/  LDL.LU R9, [R1+0x1a0] ;  /* 0x0001a00001097983 */ /* 0x000ea80000300800 */
        /* <DEDUP_REMOVED lines=9> */
[----:B0-----:R-:W2:Y:S04]  /*21e10*/  LDL.LU R16, [R1+0x100] ;  /* 0x0001000001107983 */ /* 0x001ea80000300800 */
[----:B-1----:R-:W2:Y:S04]  /*21e20*/  LDL.LU R20, [R1+0xf0] ;  /* 0x0000f00001147983 */ /* 0x002ea80000300800 */
[----:B----4-:R-:W4:Y:S04]  /*21e30*/  LDL.LU R24, [R1+0xdc] ;  /* 0x0000dc0001187983 */ /* 0x010f280000300800 */
[----:B------:R-:W2:Y:S04]  /*21e40*/  LDL.LU R28, [R1+0xd4] ;  /* 0x0000d400011c7983 */ /* 0x000ea80000300800 */
        /* <DEDUP_REMOVED lines=52> */
[----:B------:R-:W2:Y:S04]  /*22190*/  LDL.LU R7, [R1+0xc4] ;  /* 0x0000c40001077983 */ /* 0x000ea80000300800 */
[----:B--2---:R0:W-:Y:S04]  /*221a0*/  STL [R1+0x189c], R7 ;  /* 0x00189c0701007387 */ /* 0x0041e80000100800 */
[----:B0-----:R-:W2:Y:S04]  /*221b0*/  LDL.LU R7, [R1+0xc8] ;  /* 0x0000c80001077983 */ /* 0x001ea80000300800 */
[----:B--2---:R0:W-:Y:S04]  /*221c0*/  STL [R1+0x18a0], R7 ;  /* 0x0018a00701007387 */ /* 0x0041e80000100800 */
[----:B0-----:R-:W2:Y:S04]  /*221d0*/  LDL.LU R7, [R1+0xcc] ;  /* 0x0000cc0001077983 */ /* 0x001ea80000300800 */
[----:B------:R-:W-:Y:S04]  /*221e0*/  STS.U16 [R2+0x3a00], R11 ;  /* 0x003a000b02007388 */ /* 0x000fe80000000400 */
[----:B---3--:R-:W-:Y:S04]  /*221f0*/  STS.U16 [R2+0x4200], R10 ;  /* 0x0042000a02007388 */ /* 0x008fe80000000400 */
[----:B------:R-:W-:Y:S04]  /*22200*/  STS.U16 [R2+0x4a00], R9 ;  /* 0x004a000902007388 */ /* 0x000fe80000000400 */
[----:B------:R-:W-:Y:S04]  /*22210*/  STS.U16 [R2+0x5200], R8 ;  /* 0x0052000802007388 */ /* 0x000fe80000000400 */
[----:B------:R-:W-:Y:S04]  /*22220*/  STS.U16 [R2+0x5a00], R18 ;  /* 0x005a001202007388 */ /* 0x000fe80000000400 */
[----:B------:R-:W-:Y:S04]  /*22230*/  STS.U16 [R2+0x6200], R22 ;  /* 0x0062001602007388 */ /* 0x000fe80000000400 */
[----:B--2---:R0:W-:Y:S04]  /*22240*/  STL [R1+0x18a4], R7 ;  /* 0x0018a40701007387 */ /* 0x0041e80000100800 */
[----:B0-----:R-:W2:Y:S04]  /*22250*/  LDL.LU R7, [R1+0xd0] ;  /* 0x0000d00001077983 */ /* 0x001ea80000300800 */
[----:B------:R-:W-:Y:S04]  /*22260*/  STS.U16 [R2+0x6a00], R26 ;  /* 0x006a001a02007388 */ /* 0x000fe80000000400 */
[----:B------:R0:W-:Y:S04]  /*22270*/  STS.U16 [R2+0x7200], R6 ;  /* 0x0072000602007388 */ /* 0x0001e80000000400 */
[----:B------:R1:W-:Y:S04]  /*22280*/  STS.U16 [R2+0x7a00], R5 ;  /* 0x007a000502007388 */ /* 0x0003e80000000400 */
[----:B------:R3:W-:Y:S04]  /*22290*/  STS.U16 [R2+0x8200], R4 ;  /* 0x0082000402007388 */ /* 0x0007e80000000400 */
[----:B0-----:R-:W2:Y:S04]  /*222a0*/  LDL.LU R6, [R1+0xc0] ;  /* 0x0000c00001067983 */ /* 0x001ea80000300800 */
[----:B-1----:R-:W2:Y:S04]  /*222b0*/  LDL.LU R5, [R1+0xbc] ;  /* 0x0000bc0001057983 */ /* 0x002ea80000300800 */
[----:B------:R0:W-:Y:S04]  /*222c0*/  STS.U16 [R2+0x8a00], R3 ;  /* 0x008a000302007388 */ /* 0x0001e80000000400 */
[----:B---3--:R-:W3:Y:S04]  /*222d0*/  LDL.LU R4, [R1+0xb8] ;  /* 0x0000b80001047983 */ /* 0x008ee80000300800 */
[----:B------:R1:W-:Y:S04]  /*222e0*/  STS.U16 [R2+0x9200], R0 ;  /* 0x0092000002007388 */ /* 0x0003e80000000400 */
[----:B0-----:R-:W3:Y:S04]  /*222f0*/  LDL.LU R3, [R1+0xb4] ;  /* 0x0000b40001037983 */ /* 0x001ee80000300800 */
[----:B------:R0:W-:Y:S04]  /*22300*/  STS.U16 [R2+0x9a00], R16 ;  /* 0x009a001002007388 */ /* 0x0001e80000000400 */
[----:B-1----:R-:W3:Y:S04]  /*22310*/  LDL.LU R0, [R1+0xb0] ;  /* 0x0000b00001007983 */ /* 0x002ee80000300800 */
[----:B------:R1:W-:Y:S04]  /*22320*/  STS.U16 [R2+0xa200], R20 ;  /* 0x00a2001402007388 */ /* 0x0003e80000000400 */
[----:B0-----:R-:W3:Y:S04]  /*22330*/  LDL.LU R16, [R1+0xac] ;  /* 0x0000ac0001107983 */ /* 0x001ee80000300800 */
[----:B----4-:R0:W-:Y:S04]  /*22340*/  STS.U16 [R2+0xaa00], R24 ;  /* 0x00aa001802007388 */ /* 0x0101e80000000400 */
[----:B-1----:R-:W4:Y:S04]  /*22350*/  LDL.LU R20, [R1+0xa8] ;  /* 0x0000a80001147983 */ /* 0x002f280000300800 */
[----:B------:R1:W-:Y:S04]  /*22360*/  STS.U16 [R2+0xb200], R28 ;  /* 0x00b2001c02007388 */ /* 0x0003e80000000400 */
[----:B0-----:R-:W3:Y:S04]  /*22370*/  LDL.LU R24, [R1+0xa4] ;  /* 0x0000a40001187983 */ /* 0x001ee80000300800 */
[----:B-1----:R-:W3:Y:S04]  /*22380*/  LDL.LU R28, [R1+0xa0] ;  /* 0x0000a000011c7983 */ /* 0x002ee80000300800 */
        /* <DEDUP_REMOVED lines=18> */
[----:B--2---:R0:W-:Y:S04]  /*224b0*/  STS.U16 [R2+0xba00], R7 ;  /* 0x00ba000702007388 */ /* 0x0041e80000000400 */
[----:B0-----:R-:W2:Y:S04]  /*224c0*/  LDL.LU R7, [R1+0x18a4] ;  /* 0x0018a40001077983 */ /* 0x001ea80000300800 */
[----:B--2---:R0:W-:Y:S04]  /*224d0*/  STS.U16 [R2+0xc200], R7 ;  /* 0x00c2000702007388 */ /* 0x0041e80000000400 */
[----:B0-----:R-:W2:Y:S04]  /*224e0*/  LDL.LU R7, [R1+0x18a0] ;  /* 0x0018a00001077983 */ /* 0x001ea80000300800 */
[----:B--2---:R0:W-:Y:S04]  /*224f0*/  STS.U16 [R2+0xca00], R7 ;  /* 0x00ca000702007388 */ /* 0x0041e80000000400 */
[----:B0-----:R-:W2:Y:S04]  /*22500*/  LDL.LU R7, [R1+0x189c] ;  /* 0x00189c0001077983 */ /* 0x001ea80000300800 */
[----:B--2---:R0:W-:Y:S04]  /*22510*/  STS.U16 [R2+0xd200], R7 ;  /* 0x00d2000702007388 */ /* 0x0041e80000000400 */
[----:B0-----:R-:W2:Y:S04]  /*22520*/  LDL.LU R7, [R1+0x1898] ;  /* 0x0018980001077983 */ /* 0x001ea80000300800 */
[----:B------:R0:W-:Y:S04]  /*22530*/  STS.U16 [R2+0xda00], R6 ;  /* 0x00da000602007388 */ /* 0x0001e80000000400 */
[----:B------:R1:W-:Y:S04]  /*22540*/  STS.U16 [R2+0xe200], R5 ;  /* 0x00e2000502007388 */ /* 0x0003e80000000400 */
[----:B---3--:R3:W-:Y:S04]  /*22550*/  STS.U16 [R2+0xea00], R4 ;  /* 0x00ea000402007388 */ /* 0x0087e80000000400 */
[----:B0-----:R-:W4:Y:S04]  /*22560*/  LDL.LU R6, [R1+0x1894] ;  /* 0x0018940001067983 */ /* 0x001f280000300800 */
[----:B-1----:R-:W4:Y:S04]  /*22570*/  LDL.LU R5, [R1+0x1890] ;  /* 0x0018900001057983 */ /* 0x002f280000300800 */
[----:B---3--:R-:W3:Y:S04]  /*22580*/  LDL.LU R4, [R1+0x188c] ;  /* 0x00188c0001047983 */ /* 0x008ee80000300800 */
[----:B------:R0:W-:Y:S04]  /*22590*/  STS.U16 [R2+0xf200], R3 ;  /* 0x00f2000302007388 */ /* 0x0001e80000000400 */
[----:B------:R1:W-:Y:S04]  /*225a0*/  STS.U16 [R2+0xfa00], R0 ;  /* 0x00fa000002007388 */ /* 0x0003e80000000400 */
[----:B0-----:R-:W3:Y:S04]  /*225b0*/  LDL.LU R3, [R1+0x1888] ;  /* 0x0018880001037983 */ /* 0x001ee80000300800 */
[----:B-1----:R-:W3:Y:S04]  /*225c0*/  LDL.LU R2, [R1+0x1884] ;  /* 0x0018840001027983 */ /* 0x002ee80000300800 */
[----:B------:R-:W3:Y:S01]  /*225d0*/  LDL.LU R0, [R1+0x1880] ;  /* 0x0018800001007983 */ /* 0x000ee20000300800 */
[----:B--2---:R-:W-:-:S05]  /*225e0*/  LOP3.LUT R7, R7, 0x30, RZ, 0x3c, !PT ;  /* 0x0000003007077812 */ /* 0x004fca00078e3cff */
[----:B------:R0:W-:Y:S04]  /*225f0*/  STS.U16 [R7+0x300], R16 ;  /* 0x0003001007007388 */ /* 0x0001e80000000400 */
[----:B----4-:R1:W-:Y:S04]  /*22600*/  STS.U16 [R7+0xb00], R20 ;  /* 0x000b001407007388 */ /* 0x0103e80000000400 */
[----:B------:R2:W-:Y:S04]  /*22610*/  STS.U16 [R7+0x1300], R24 ;  /* 0x0013001807007388 */ /* 0x0005e80000000400 */
[----:B0-----:R-:W4:Y:S04]  /*22620*/  LDL.LU R16, [R1+0x187c] ;  /* 0x00187c0001107983 */ /* 0x001f280000300800 */
[----:B-1----:R-:W3:Y:S04]  /*22630*/  LDL.LU R20, [R1+0x1878] ;  /* 0x0018780001147983 */ /* 0x002ee80000300800 */
[----:B--2---:R-:W2:Y:S04]  /*22640*/  LDL.LU R24, [R1+0x1874] ;  /* 0x0018740001187983 */ /* 0x004ea80000300800 */
[----:B------:R0:W-:Y:S04]  /*22650*/  STS.U16 [R7+0x1b00], R28 ;  /* 0x001b001c07007388 */ /* 0x0001e80000000400 */
[----:B------:R1:W-:Y:S04]  /*22660*/  STS.U16 [R7+0x2300], R14 ;  /* 0x0023000e07007388 */ /* 0x0003e80000000400 */
[----:B0-----:R-:W2:Y:S04]  /*22670*/  LDL.LU R28, [R1+0x1870] ;  /* 0x00187000011c7983 */ /* 0x001ea80000300800 */
[----:B-1----:R-:W2:Y:S04]  /*22680*/  LDL.LU R14, [R1+0x50] ;  /* 0x00005000010e7983 */ /* 0x002ea80000300800 */
[----:B--2---:R0:W-:Y:S04]  /*22690*/  STL [R1+0x1860], R14 ;  /* 0x0018600e01007387 */ /* 0x0041e80000100800 */
[----:B0-----:R-:W2:Y:S04]  /*226a0*/  LDL.LU R14, [R1+0x54] ;  /* 0x00005400010e7983 */ /* 0x001ea80000300800 */
[----:B--2---:R0:W-:Y:S04]  /*226b0*/  STL [R1+0x1864], R14 ;  /* 0x0018640e01007387 */ /* 0x0041e80000100800 */
[----:B0-----:R-:W2:Y:S04]  /*226c0*/  LDL.LU R14, [R1+0x58] ;  /* 0x00005800010e7983 */ /* 0x001ea80000300800 */
[----:B------:R-:W-:Y:S04]  /*226d0*/  STS.U16 [R7+0x2b00], R15 ;  /* 0x002b000f07007388 */ /* 0x000fe80000000400 */
        /* <DEDUP_REMOVED lines=17> */
[----:B------:R0:W-:Y:S04]  /*227f0*/  STS.U16 [R7+0xab00], R26 ;  /* 0x00ab001a07007388 */ /* 0x0001e80000000400 */
[----:B0-----:R-:W0:Y:S02]  /*22800*/  S2R R26, SR_TID.X ;  /* 0x00000000001a7919 */ /* 0x001e240000002100 */
[----:B0-----:R-:W-:-:S05]  /*22810*/  LOP3.LUT R26, R26, 0x7f, RZ, 0xc0, !PT ;  /* 0x0000007f1a1a7812 */ /* 0x001fca00078ec0ff */
[----:B------:R-:W-:Y:S01]  /*22820*/  IMAD.SHL.U32 R26, R26, 0x2, RZ ;  /* 0x000000021a1a7824 */ /* 0x000fe200078e00ff */
[----:B--2---:R0:W-:Y:S04]  /*22830*/  STL [R1+0x186c], R14 ;  /* 0x00186c0e01007387 */ /* 0x0041e80000100800 */
[----:B------:R-:W2:Y:S04]  /*22840*/  LDL.LU R29, [R1+0x4c] ;  /* 0x00004c00011d7983 */ /* 0x000ea80000300800 */
[----:B------:R-:W2:Y:S01]  /*22850*/  LDL.LU R27, [R1+0x48] ;  /* 0x00004800011b7983 */ /* 0x000ea20000300800 */
[----:B0-----:R-:W-:-:S03]  /*22860*/  LOP3.LUT R14, R26, 0x30, RZ, 0x3c, !PT ;  /* 0x000000301a0e7812 */ /* 0x001fc600078e3cff */
        /* <DEDUP_REMOVED lines=8> */
[----:B------:R-:W-:Y:S04]  /*228f0*/  STS.U16 [R14+0xb300], R28 ;  /* 0x00b3001c0e007388 */ /* 0x000fe80000000400 */
[----:B------:R-:W2:Y:S04]  /*22900*/  LDL.LU R9, [R1+0x24] ;  /* 0x0000240001097983 */ /* 0x000ea80000300800 */
[----:B------:R-:W-:Y:S04]  /*22910*/  STS.U16 [R14+0xbb00], R24 ;  /* 0x00bb00180e007388 */ /* 0x000fe80000000400 */
[----:B------:R-:W2:Y:S04]  /*22920*/  LDL.LU R8, [R1+0x20] ;  /* 0x0000200001087983 */ /* 0x000ea80000300800 */
[----:B---3--:R-:W-:Y:S04]  /*22930*/  STS.U16 [R14+0xc300], R20 ;  /* 0x00c300140e007388 */ /* 0x008fe80000000400 */
[----:B------:R-:W3:Y:S04]  /*22940*/  LDL.LU R7, [R1+0x1c] ;  /* 0x00001c0001077983 */ /* 0x000ee80000300800 */
[----:B----4-:R-:W-:Y:S04]  /*22950*/  STS.U16 [R14+0xcb00], R16 ;  /* 0x00cb00100e007388 */ /* 0x010fe80000000400 */
[----:B------:R-:W2:Y:S04]  /*22960*/  LDL.LU R18, [R1+0x18] ;  /* 0x0000180001127983 */ /* 0x000ea80000300800 */
[----:B------:R-:W-:Y:S04]  /*22970*/  STS.U16 [R14+0xd300], R0 ;  /* 0x00d300000e007388 */ /* 0x000fe80000000400 */
[----:B------:R-:W2:Y:S04]  /*22980*/  LDL.LU R22, [R1+0x14] ;  /* 0x0000140001167983 */ /* 0x000ea80000300800 */
[----:B------:R0:W-:Y:S04]  /*22990*/  STS.U16 [R14+0xdb00], R2 ;  /* 0x00db00020e007388 */ /* 0x0001e80000000400 */
[----:B------:R-:W2:Y:S04]  /*229a0*/  LDL.LU R26, [R1+0x10] ;  /* 0x00001000011a7983 */ /* 0x000ea80000300800 */
[----:B------:R1:W-:Y:S04]  /*229b0*/  STS.U16 [R14+0xe300], R3 ;  /* 0x00e300030e007388 */ /* 0x0003e80000000400 */
[----:B------:R-:W-:Y:S04]  /*229c0*/  STL [R1+0x1810], R28 ;  /* 0x0018101c01007387 */ /* 0x000fe80000100800 */
[----:B------:R-:W-:Y:S04]  /*229d0*/  STS.U16 [R14+0xeb00], R4 ;  /* 0x00eb00040e007388 */ /* 0x000fe80000000400 */
[----:B0-----:R-:W2:Y:S04]  /*229e0*/  LDL.LU R2, [R1] ;  /* 0x0000000001027983 */ /* 0x001ea80000300800 */
[----:B------:R-:W-:Y:S04]  /*229f0*/  STS.U16 [R14+0xf300], R5 ;  /* 0x00f300050e007388 */ /* 0x000fe80000000400 */
[----:B-1----:R-:W2:Y:S04]  /*22a00*/  LDL.LU R3, [R1+0x8] ;  /* 0x0000080001037983 */ /* 0x002ea80000300800 */
[----:B------:R0:W-:Y:S04]  /*22a10*/  STS.U16 [R14+0xfb00], R6 ;  /* 0x00fb00060e007388 */ /* 0x0001e80000000400 */
[----:B0-----:R-:W2:Y:S04]  /*22a20*/  LDL.LU R14, [R1+0x186c] ;  /* 0x00186c00010e7983 */ /* 0x001ea80000300800 */
[----:B------:R-:W0:Y:S02]  /*22a30*/  S2R R17, SR_TID.X ;  /* 0x0000000000117919 */ /* 0x000e240000002100 */
[----:B0-----:R-:W-:-:S05]  /*22a40*/  LOP3.LUT R17, R17, 0x7f, RZ, 0xc0, !PT ;  /* 0x0000007f11117812 */ /* 0x001fca00078ec0ff */
[----:B------:R-:W-:-:S05]  /*22a50*/  IMAD.SHL.U32 R15, R17, 0x2, RZ ;  /* 0x00000002110f7824 */ /* 0x000fca00078e00ff */
[----:B------:R-:W-:-:S05]  /*22a60*/  LOP3.LUT R17, R15, 0x40, RZ, 0x3c, !PT ;  /* 0x000000400f117812 */ /* 0x000fca00078e3cff */
[----:B--2---:R0:W-:Y:S04]  /*22a70*/  STS.U16 [R17+0x400], R14 ;  /* 0x0004000e11007388 */ /* 0x0041e80000000400 */
[----:B0-----:R-:W2:Y:S04]  /*22a80*/  LDL.LU R14, [R1+0x1868] ;  /* 0x00186800010e7983 */ /* 0x001ea80000300800 */
[----:B--2---:R0:W-:Y:S04]  /*22a90*/  STS.U16 [R17+0xc00], R14 ;  /* 0x000c000e11007388 */ /* 0x0041e80000000400 */
[----:B0-----:R-:W2:Y:S04]  /*22aa0*/  LDL.LU R14, [R1+0x1864] ;  /* 0x00186400010e7983 */ /* 0x001ea80000300800 */
[----:B--2---:R0:W-:Y:S04]  /*22ab0*/  STS.U16 [R17+0x1400], R14 ;  /* 0x0014000e11007388 */ /* 0x0041e80000000400 */
[----:B0-----:R-:W2:Y:S04]  /*22ac0*/  LDL.LU R14, [R1+0x1860] ;  /* 0x00186000010e7983 */ /* 0x001ea80000300800 */
[----:B--2---:R0:W-:Y:S04]  /*22ad0*/  STS.U16 [R17+0x1c00], R14 ;  /* 0x001c000e11007388 */ /* 0x0041e80000000400 */
[----:B------:R1:W-:Y:S04]  /*22ae0*/  STS.U16 [R17+0x2400], R29 ;  /* 0x0024001d11007388 */ /* 0x0003e80000000400 */
[----:B------:R2:W-:Y:S04]  /*22af0*/  STS.U16 [R17+0x2c00], R27 ;  /* 0x002c001b11007388 */ /* 0x0005e80000000400 */
[----:B0-----:R-:W4:Y:S04]  /*22b00*/  LDL.LU R14, [R1+0x185c] ;  /* 0x00185c00010e7983 */ /* 0x001f280000300800 */
[----:B-1----:R-:W4:Y:S04]  /*22b10*/  LDL.LU R29, [R1+0x1858] ;  /* 0x00185800011d7983 */ /* 0x002f280000300800 */
[----:B--2---:R-:W2:Y:S04]  /*22b20*/  LDL.LU R27, [R1+0x1854] ;  /* 0x00185400011b7983 */ /* 0x004ea80000300800 */
[----:B------:R0:W-:Y:S04]  /*22b30*/  STS.U16 [R17+0x3400], R25 ;  /* 0x0034001911007388 */ /* 0x0001e80000000400 */
[----:B------:R1:W-:Y:S04]  /*22b40*/  STS.U16 [R17+0x3c00], R23 ;  /* 0x003c001711007388 */ /* 0x0003e80000000400 */
[----:B------:R3:W-:Y:S04]  /*22b50*/  STS.U16 [R17+0x4400], R21 ;  /* 0x0044001511007388 */ /* 0x0007e80000000400 */
[----:B0-----:R-:W2:Y:S04]  /*22b60*/  LDL.LU R25, [R1+0x1850] ;  /* 0x0018500001197983 */ /* 0x001ea80000300800 */
[----:B-1----:R-:W2:Y:S04]  /*22b70*/  LDL.LU R23, [R1+0x184c] ;  /* 0x00184c0001177983 */ /* 0x002ea80000300800 */
[----:B---3--:R-:W3:Y:S04]  /*22b80*/  LDL.LU R21, [R1+0x1848] ;  /* 0x0018480001157983 */ /* 0x008ee80000300800 */
[----:B------:R0:W-:Y:S04]  /*22b90*/  STS.U16 [R17+0x4c00], R19 ;  /* 0x004c001311007388 */ /* 0x0001e80000000400 */
[----:B------:R1:W-:Y:S04]  /*22ba0*/  STS.U16 [R17+0x5400], R13 ;  /* 0x0054000d11007388 */ /* 0x0003e80000000400 */
[----:B------:R1:W-:Y:S04]  /*22bb0*/  STS.U16 [R17+0x5c00], R12 ;  /* 0x005c000c11007388 */ /* 0x0003e80000000400 */
[----:B0-----:R-:W2:Y:S04]  /*22bc0*/  LDL.LU R19, [R1+0x1844] ;  /* 0x0018440001137983 */ /* 0x001ea80000300800 */
[----:B-1----:R-:W2:Y:S04]  /*22bd0*/  LDL.LU R13, [R1+0x1840] ;  /* 0x00184000010d7983 */ /* 0x002ea80000300800 */
[----:B------:R-:W2:Y:S04]  /*22be0*/  LDL.LU R12, [R1+0x183c] ;  /* 0x00183c00010c7983 */ /* 0x000ea80000300800 */
        /* <DEDUP_REMOVED lines=14> */
[----:B0-----:R-:W2:Y:S04]  /*22cd0*/  LDL.LU R22, [R1+0x1820] ;  /* 0x0018200001167983 */ /* 0x001ea80000300800 */
[----:B-1----:R-:W2:Y:S04]  /*22ce0*/  LDL.LU R26, [R1+0x181c] ;  /* 0x00181c00011a7983 */ /* 0x002ea80000300800 */
[----:B------:R0:W-:Y:S04]  /*22cf0*/  STS.U16 [R17+0xa400], R3 ;  /* 0x00a4000311007388 */ /* 0x0001e80000000400 */
[----:B------:R1:W-:Y:S04]  /*22d00*/  STS.U16 [R17+0xac00], R2 ;  /* 0x00ac000211007388 */ /* 0x0003e80000000400 */
[----:B0-----:R-:W3:Y:S04]  /*22d10*/  LDL R3, [R1+0x404] ;  /* 0x0004040001037983 */ /* 0x001ee80000100800 */
[----:B-1----:R-:W3:Y:S01]  /*22d20*/  LDL R2, [R1+0xbe0] ;  /* 0x000be00001027983 */ /* 0x002ee20000100800 */
[----:B------:R-:W-:-:S03]  /*22d30*/  PRMT R28, RZ, 0x7610, R28 ;  /* 0x00007610ff1c7816 */ /* 0x000fc6000000001c */
[----:B--2---:R-:W-:Y:S04]  /*22d40*/  STS.U16 [R17+0xb400], R26 ;  /* 0x00b4001a11007388 */ /* 0x004fe80000000400 */
        /* <DEDUP_REMOVED lines=9> */
[----:B---3--:R-:W2:Y:S04]  /*22de0*/  @!P0 LDG.E.U16 R28, [R2.64] ;  /* 0x0000000a021c8981 */ /* 0x008ea8000c1e1500 */
[----:B0-----:R-:W3:Y:S01]  /*22df0*/  LDL.LU R17, [R1+0x1818] ;  /* 0x0018180001117983 */ /* 0x001ee20000300800 */
[----:B------:R-:W-:-:S05]  /*22e00*/  LOP3.LUT R15, R15, 0x50, RZ, 0x3c, !PT ;  /* 0x000000500f0f7812 */ /* 0x000fca00078e3cff */
[----:B---3--:R-:W-:Y:S04]  /*22e10*/  STS.U16 [R15+0x500], R17 ;  /* 0x000500110f007388 */ /* 0x008fe80000000400 */
[----:B------:R-:W-:Y:S04]  /*22e20*/  STS.U16 [R15+0xd00], R19 ;  /* 0x000d00130f007388 */ /* 0x000fe80000000400 */
[----:B------:R-:W-:Y:S04]  /*22e30*/  STS.U16 [R15+0x1500], R21 ;  /* 0x001500150f007388 */ /* 0x000fe80000000400 */
[----:B------:R-:W-:Y:S04]  /*22e40*/  STS.U16 [R15+0x1d00], R23 ;  /* 0x001d00170f007388 */ /* 0x000fe80000000400 */
[----:B------:R-:W-:Y:S04]  /*22e50*/  STS.U16 [R15+0x2500], R25 ;  /* 0x002500190f007388 */ /* 0x000fe80000000400 */
[----:B------:R-:W-:Y:S04]  /*22e60*/  STS.U16 [R15+0x2d00], R27 ;  /* 0x002d001b0f007388 */ /* 0x000fe80000000400 */
[----:B----4-:R0:W-:Y:S04]  /*22e70*/  STS.U16 [R15+0x3500], R29 ;  /* 0x0035001d0f007388 */ /* 0x0101e80000000400 */
[----:B0-----:R-:W3:Y:S04]  /*22e80*/  LDL.LU R15, [R1+0x1814] ;  /* 0x00181400010f7983 */ /* 0x001ee80000300800 */
        /* <DEDUP_REMOVED lines=22> */
[----:B---3--:R-:W-:-:S02]  /*22ff0*/  PRMT R15, RZ, 0x7610, R15 ;  /* 0x00007610ff0f7816 */ /* 0x008fc4000000000f */
[----:B--2---:R-:W-:-:S04]  /*23000*/  @!P0 LOP3.LUT R3, R3, R2, RZ, 0x3c, !PT ;  /* 0x0000000203038212 */ /* 0x004fc800078e3cff */
        /* <DEDUP_REMOVED lines=67> */
[----:B0-----:R-:W3:Y:S01]  /*23440*/  LDL.LU R14, [R1+0x17e8] ;  /* 0x0017e800010e7983 */ /* 0x001ee20000300800 */
[----:B------:R-:W4:Y:S02]  /*23450*/  LDL R2, [R1+0xa9c] ;  /* 0x000a9c0001027983 */ /* 0x000f240000100800 */
[----:B------:R-:W4:Y:S01]  /*23460*/  LDL R3, [R1+0xaa0] ;  /* 0x000aa00001037983 */ /* 0x000f220000100800 */
[----:B--2---:R-:W-:-:S02]  /*23470*/  PRMT R15, RZ, 0x7610, R15 ;  /* 0x00007610ff0f7816 */ /* 0x004fc4000000000f */
[----:B----4-:R-:W-:-:S04]  /*23480*/  @!P0 LOP3.LUT R3, R3, R2, RZ, 0x3c, !PT ;  /* 0x0000000203038212 */ /* 0x010fc800078e3cff */
[----:B------:R-:W-:-:S04]  /*23490*/  @!P0 LOP3.LUT R2, R3, R2, RZ, 0x3c, !PT ;  /* 0x0000000203028212 */ /* 0x000fc800078e3cff */
[----:B------:R-:W-:-:S05]  /*234a0*/  @!P0 LOP3.LUT R3, R3, R2, RZ, 0x3c, !PT ;  /* 0x0000000203038212 */ /* 0x000fca00078e3cff */
[----:B------:R-:W2:Y:S04]  /*234b0*/  @!P0 LDG.E.U16 R15, [R2.64] ;  /* 0x0000000a020f8981 */ /* 0x000ea8000c1e1500 */
[----:B--2---:R0:W-:Y:S04]  /*234c0*/  STL [R1+0xc8], R15 ;  /* 0x0000c80f01007387 */ /* 0x0041e80000100800 */
[----:B0-----:R-:W2:Y:S01]  /*234d0*/  LDL.LU R15, [R1+0x17e4] ;  /* 0x0017e400010f7983 */ /* 0x001ea20000300800 */
[----:B------:R-:W4:Y:S02]  /*234e0*/  LDL R2, [R1+0xa64] ;  /* 0x000a640001027983 */ /* 0x000f240000100800 */
        /* <DEDUP_REMOVED lines=257> */
[----:B------:R-:W4:Y:S04]  /*24500*/  @!P0 LDG.E.U16 R14, [R2.64] ;  /* 0x0000000a020e8981 */ /* 0x000f28000c1e1500 */
[----:B----4-:R0:W-:Y:S04]  /*24510*/  STL [R1+0x54], R14 ;  /* 0x0000540e01007387 */ /* 0x0101e80000100800 */
[----:B0-----:R-:W4:Y:S01]  /*24520*/  LDL.LU R14, [R1+0x1774] ;  /* 0x00177400010e7983 */ /* 0x001f220000300800 */
[----:B------:R-:W3:Y:S02]  /*24530*/  LDL R2, [R1+0x7ec] ;  /* 0x0007ec0001027983 */ /* 0x000ee40000100800 */
[----:B------:R-:W3:Y:S01]  /*24540*/  LDL R3, [R1+0x7f0] ;  /* 0x0007f00001037983 */ /* 0x000ee20000100800 */
[----:B--2---:R-:W-:-:S02]  /*24550*/  PRMT R15, RZ, 0x7610, R15 ;  /* 0x00007610ff0f7816 */ /* 0x004fc4000000000f */
[----:B---3--:R-:W-:-:S04]  /*24560*/  @!P0 LOP3.LUT R3, R3, R2, RZ, 0x3c, !PT ;  /* 0x0000000203038212 */ /* 0x008fc800078e3cff */
[----:B------:R-:W-:-:S04]  /*24570*/  @!P0 LOP3.LUT R2, R3, R2, RZ, 0x3c, !PT ;  /* 0x0000000203028212 */ /* 0x000fc800078e3cff */
[----:B------:R-:W-:-:S05]  /*24580*/  @!P0 LOP3.LUT R3, R3, R2, RZ, 0x3c, !PT ;  /* 0x0000000203038212 */ /* 0x000fca00078e3cff */
[----:B------:R-:W2:Y:S04]  /*24590*/  @!P0 LDG.E.U16 R15, [R2.64] ;  /* 0x0000000a020f8981 */ /* 0x000ea8000c1e1500 */
[----:B--2---:R0:W-:Y:S04]  /*245a0*/  STL [R1+0x50], R15 ;  /* 0x0000500f01007387 */ /* 0x0041e80000100800 */
[----:B0-----:R-:W2:Y:S01]  /*245b0*/  LDL.LU R15, [R1+0x1770] ;  /* 0x00177000010f7983 */ /* 0x001ea20000300800 */
[----:B------:R-:W3:Y:S02]  /*245c0*/  LDL R2, [R1+0x7e4] ;  /* 0x0007e40001027983 */ /* 0x000ee40000100800 */
[----:B------:R-:W3:Y:S01]  /*245d0*/  LDL R3, [R1+0x7e8] ;  /* 0x0007e80001037983 */ /* 0x000ee20000100800 */
[----:B------:R-:W-:-:S02]  /*245e0*/  PRMT R12, RZ, 0x7610, R12 ;  /* 0x00007610ff0c7816 */ /* 0x000fc4000000000c */
[----:B---3--:R-:W-:-:S04]  /*245f0*/  @!P0 LOP3.LUT R3, R3, R2, RZ, 0x3c, !PT ;  /* 0x0000000203038212 */ /* 0x008fc800078e3cff */
[----:B------:R-:W-:-:S04]  /*24600*/  @!P0 LOP3.LUT R2, R3, R2, RZ, 0x3c, !PT ;  /* 0x0000000203028212 */ /* 0x000fc800078e3cff */
[----:B------:R-:W-:-:S05]  /*24610*/  @!P0 LOP3.LUT R3, R3, R2, RZ, 0x3c, !PT ;  /* 0x0000000203038212 */ /* 0x000fca00078e3cff */
[----:B------:R0:W3:Y:S04]  /*24620*/  @!P0 LDG.E.U16 R12, [R2.64] ;  /* 0x0000000a020c8981 */ /* 0x0000e8000c1e1500 */
[----:B0-----:R-:W2:Y:S04]  /*24630*/  LDL R2, [R1+0x7dc] ;  /* 0x0007dc0001027983 */ /* 0x001ea80000100800 */
[----:B------:R-:W2:Y:S01]  /*24640*/  LDL R3, [R1+0x7e0] ;  /* 0x0007e00001037983 */ /* 0x000ea20000100800 */
[----:B----4-:R-:W-:Y:S02]  /*24650*/  PRMT R14, RZ, 0x7610, R14 ;  /* 0x00007610ff0e7816 */ /* 0x010fe4000000000e */
[----:B--2---:R-:W-:-:S04]  /*24660*/  @!P0 LOP3.LUT R3, R3, R2, RZ, 0x3c, !PT ;  /* 0x0000000203038212 */ /* 0x004fc800078e3cff */
[----:B------:R-:W-:-:S04]  /*24670*/  @!P0 LOP3.LUT R2, R3, R2, RZ, 0x3c, !PT ;  /* 0x0000000203028212 */ /* 0x000fc800078e3cff */
[----:B------:R-:W-:-:S05]  /*24680*/  @!P0 LOP3.LUT R3, R3, R2, RZ, 0x3c, !PT ;  /* 0x0000000203038212 */ /* 0x000fca00078e3cff */
[----:B------:R-:W2:Y:S04]  /*24690*/  @!P0 LDG.E.U16 R14, [R2.64] ;  /* 0x0000000a020e8981 */ /* 0x000ea8000c1e1500 */
[----:B---3--:R0:W-:Y:S04]  /*246a0*/  STL [R1+0x4c], R12 ;  /* 0x00004c0c01007387 */ /* 0x0081e80000100800 */
[----:B0-----:R-:W3:Y:S04]  /*246b0*/  LDL R12, [R1+0x768] ;  /* 0x00076800010c7983 */ /* 0x001ee80000100800 */
[----:B--2---:R0:W-:Y:S04]  /*246c0*/  STL [R1+0x48], R14 ;  /* 0x0000480e01007387 */ /* 0x0041e80000100800 */
[----:B0-----:R-:W2:Y:S01]  /*246d0*/  LDL.LU R14, [R1+0x176c] ;  /* 0x00176c00010e7983 */ /* 0x001ea20000300800 */
[----:B------:R-:W4:Y:S01]  /*246e0*/  LDL R3, [R1+0x7ac] ;  /* 0x0007ac0001037983 */ /* 0x000f220000100800 */
[----:B------:R-:W-:Y:S01]  /*246f0*/  PRMT R15, RZ, 0x7610, R15 ;  /* 0x00007610ff0f7816 */ /* 0x000fe2000000000f */
[----:B------:R-:W-:-:S02]  /*24700*/  @!P0 IMAD.MOV.U32 R2, RZ, RZ, R10 ;  /* 0x000000ffff028224 */ /* 0x000fc400078e000a */
[----:B------:R-:W2:Y:S04]  /*24710*/  LDL R10, [R1+0x760] ;  /* 0x00076000010a7983 */ /* 0x000ea80000100800 */
[----:B----4-:R-:W4:Y:S04]  /*24720*/  @!P0 LDG.E.U16 R15, [R2.64] ;  /* 0x0000000a020f8981 */ /* 0x010f28000c1e1500 */
        /* <DEDUP_REMOVED lines=13> */
[----:B----4-:R-:W-:-:S02]  /*24800*/  PRMT R15, RZ, 0x7610, R15 ;  /* 0x00007610ff0f7816 */ /* 0x010fc4000000000f */
[----:B---3--:R-:W-:-:S04]  /*24810*/  @!P0 LOP3.LUT R3, R3, R2, RZ, 0x3c, !PT ;  /* 0x0000000203038212 */ /* 0x008fc800078e3cff */
        /* <DEDUP_REMOVED lines=16> */
[----:B------:R-:W-:Y:S01]  /*24920*/  @!P0 IMAD.MOV.U32 R2, RZ, RZ, R12 ;  /* 0x000000ffff028224 */ /* 0x000fe200078e000c */
[----:B------:R-:W-:Y:S01]  /*24930*/  PRMT R5, RZ, 0x7610, R5 ;  /* 0x00007610ff057816 */ /* 0x000fe20000000005 */
[----:B------:R-:W2:Y:S04]  /*24940*/  LDL R12, [R1+0x6ec] ;  /* 0x0006ec00010c7983 */ /* 0x000ea80000100800 */
[----:B----4-:R0:W4:Y:S04]  /*24950*/  @!P0 LDG.E.U16 R11, [R2.64] ;  /* 0x0000000a020b8981 */ /* 0x010128000c1e1500 */
[----:B0-----:R-:W3:Y:S01]  /*24960*/  LDL R3, [R1+0x75c] ;  /* 0x00075c0001037983 */ /* 0x001ee20000100800 */
[----:B------:R-:W-:-:S03]  /*24970*/  @!P0 IMAD.MOV.U32 R2, RZ, RZ, R10 ;  /* 0x000000ffff028224 */ /* 0x000fc600078e000a */
[----:B----4-:R0:W-:Y:S01]  /*24980*/  STL [R1+0x34], R11 ;  /* 0x0000340b01007387 */ /* 0x0101e20000100800 */
[----:B--2---:R-:W-:Y:S01]  /*24990*/  PRMT R14, RZ, 0x7610, R14 ;  /* 0x00007610ff0e7816 */ /* 0x004fe2000000000e */
[----:B------:R-:W2:Y:S02]  /*249a0*/  LDL R10, [R1+0x6e4] ;  /* 0x0006e400010a7983 */ /* 0x000ea40000100800 */
[----:B---3--:R1:W3:Y:S04]  /*249b0*/  @!P0 LDG.E.U16 R5, [R2.64] ;  /* 0x0000000a02058981 */ /* 0x0082e8000c1e1500 */
[----:B0-----:R-:W4:Y:S04]  /*249c0*/  LDL R11, [R1+0x6f0] ;  /* 0x0006f000010b7983 */ /* 0x001f280000100800 */
[----:B-1----:R-:W2:Y:S04]  /*249d0*/  LDL R2, [R1+0x72c] ;  /* 0x00072c0001027983 */ /* 0x002ea80000100800 */
[----:B------:R-:W2:Y:S02]  /*249e0*/  LDL R3, [R1+0x730] ;  /* 0x0007300001037983 */ /* 0x000ea40000100800 */
        /* <DEDUP_REMOVED lines=8> */
[----:B------:R-:W2:Y:S01]  /*24a70*/  LDL R3, [R1+0x724] ;  /* 0x0007240001037983 */ /* 0x000ea20000100800 */
[----:B------:R-:W-:Y:S01]  /*24a80*/  PRMT R9, RZ, 0x7610, R9 ;  /* 0x00007610ff097816 */ /* 0x000fe20000000009 */
[----:B------:R-:W-:-:S02]  /*24a90*/  @!P0 IMAD.MOV.U32 R2, RZ, RZ, R15 ;  /* 0x000000ffff028224 */ /* 0x000fc400078e000f */
[----:B------:R-:W3:Y:S04]  /*24aa0*/  LDL R15, [R1+0x6ac] ;  /* 0x0006ac00010f7983 */ /* 0x000ee80000100800 */
        /* <DEDUP_REMOVED lines=9> */
[----:B0-----:R-:W3:Y:S04]  /*24b40*/  LDL R9, [R1+0x6b0] ;  /* 0x0006b00001097983 */ /* 0x001ee80000100800 */
[----:B--2---:R0:W-:Y:S04]  /*24b50*/  STL [R1+0x24], R14 ;  /* 0x0000240e01007387 */ /* 0x0041e80000100800 */
[----:B0-----:R-:W2:Y:S01]  /*24b60*/  LDL.LU R14, [R1+0x1758] ;  /* 0x00175800010e7983 */ /* 0x001ea20000300800 */
[----:B----4-:R-:W-:-:S02]  /*24b70*/  @!P0 IMAD.MOV.U32 R2, RZ, RZ, R11 ;  /* 0x000000ffff028224 */ /* 0x010fc400078e000b */
[----:B------:R-:W-:Y:S02]  /*24b80*/  @!P0 IMAD.MOV.U32 R3, RZ, RZ, R12 ;  /* 0x000000ffff038224 */ /* 0x000fe400078e000c */
[----:B------:R-:W4:Y:S01]  /*24b90*/  LDL R11, [R1+0x6a8] ;  /* 0x0006a800010b7983 */ /* 0x000f220000100800 */
[----:B------:R-:W3:Y:S01]  /*24ba0*/  LDL R12, [R1+0x6a4] ;  /* 0x0006a400010c7983 */ /* 0x000ee20000100800 */
[----:B--2---:R-:W-:-:S06]  /*24bb0*/  PRMT R14, RZ, 0x7610, R14 ;  /* 0x00007610ff0e7816 */ /* 0x004fcc000000000e */
[----:B------:R-:W2:Y:S04]  /*24bc0*/  @!P0 LDG.E.U16 R14, [R2.64] ;  /* 0x0000000a020e8981 */ /* 0x000ea8000c1e1500 */
[----:B--2---:R0:W-:Y:S04]  /*24bd0*/  STL [R1+0x20], R14 ;  /* 0x0000200e01007387 */ /* 0x0041e80000100800 */
[----:B0-----:R-:W2:Y:S01]  /*24be0*/  LDL.LU R14, [R1+0x1754] ;  /* 0x00175400010e7983 */ /* 0x001ea20000300800 */
[----:B---3--:R-:W-:Y:S02]  /*24bf0*/  @!P0 IMAD.MOV.U32 R2, RZ, RZ, R5 ;  /* 0x000000ffff028224 */ /* 0x008fe400078e0005 */
[----:B------:R-:W-:-:S02]  /*24c00*/  @!P0 IMAD.MOV.U32 R3, RZ, RZ, R10 ;  /* 0x000000ffff038224 */ /* 0x000fc400078e000a */
[----:B------:R-:W3:Y:S01]  /*24c10*/  LDL R5, [R1+0x6a0] ;  /* 0x0006a00001057983 */ /* 0x000ee20000100800 */
[----:B------:R-:W3:Y:S01]  /*24c20*/  LDL R10, [R1+0x69c] ;  /* 0x00069c00010a7983 */ /* 0x000ee20000100800 */
[----:B--2---:R-:W-:-:S06]  /*24c30*/  PRMT R14, RZ, 0x7610, R14 ;  /* 0x00007610ff0e7816 */ /* 0x004fcc000000000e */
[----:B------:R-:W2:Y:S04]  /*24c40*/  @!P0 LDG.E.U16 R14, [R2.64] ;  /* 0x0000000a020e8981 */ /* 0x000ea8000c1e1500 */
[----:B--2---:R0:W-:Y:S04]  /*24c50*/  STL [R1+0x1c], R14 ;  /* 0x00001c0e01007387 */ /* 0x0041e80000100800 */
[----:B0-----:R-:W2:Y:S01]  /*24c60*/  LDL.LU R14, [R1+0x1750] ;  /* 0x00175000010e7983 */ /* 0x001ea20000300800 */
[----:B------:R-:W2:Y:S02]  /*24c70*/  LDL R2, [R1+0x6dc] ;  /* 0x0006dc0001027983 */ /* 0x000ea40000100800 */
[----:B------:R-:W2:Y:S01]  /*24c80*/  LDL R3, [R1+0x6e0] ;  /* 0x0006e00001037983 */ /* 0x000ea20000100800 */
[----:B------:R-:W-:-:S02]  /*24c90*/  PRMT R8, RZ, 0x7610, R8 ;  /* 0x00007610ff087816 */ /* 0x000fc40000000008 */
[----:B------:R-:W-:Y:S02]  /*24ca0*/  PRMT R6, RZ, 0x7610, R6 ;  /* 0x00007610ff067816 */ /* 0x000fe40000000006 */
[----:B------:R-:W-:Y:S02]  /*24cb0*/  PRMT R4, RZ, 0x7610, R4 ;  /* 0x00007610ff047816 */ /* 0x000fe40000000004 */
[-C--:B--2---:R-:W-:Y:S02]  /*24cc0*/  @!P0 LOP3.LUT R3, R3, R2.reuse, RZ, 0x3c, !PT ;  /* 0x0000000203038212 */ /* 0x084fe400078e3cff */
[----:B------:R-:W-:Y:S02]  /*24cd0*/  PRMT R14, RZ, 0x7610, R14 ;  /* 0x00007610ff0e7816 */ /* 0x000fe4000000000e */
[----:B------:R-:W-:-:S04]  /*24ce0*/  @!P0 LOP3.LUT R2, R3, R2, RZ, 0x3c, !PT ;  /* 0x0000000203028212 */ /* 0x000fc800078e3cff */
[----:B------:R-:W-:-:S05]  /*24cf0*/  @!P0 LOP3.LUT R3, R3, R2, RZ, 0x3c, !PT ;  /* 0x0000000203038212 */ /* 0x000fca00078e3cff */
[----:B------:R0:W2:Y:S02]  /*24d00*/  @!P0 LDG.E.U16 R14, [R2.64] ;  /* 0x0000000a020e8981 */ /* 0x0000a4000c1e1500 */
[----:B0-----:R-:W-:Y:S02]  /*24d10*/  @!P0 IMAD.MOV.U32 R2, RZ, RZ, R9 ;  /* 0x000000ffff028224 */ /* 0x001fe400078e0009 */
[----:B------:R-:W-:-:S05]  /*24d20*/  @!P0 IMAD.MOV.U32 R3, RZ, RZ, R15 ;  /* 0x000000ffff038224 */ /* 0x000fca00078e000f */
[----:B------:R4:W2:Y:S02]  /*24d30*/  @!P0 LDG.E.U16 R8, [R2.64] ;  /* 0x0000000a02088981 */ /* 0x0008a4000c1e1500 */
[----:B----4-:R-:W-:Y:S02]  /*24d40*/  @!P0 IMAD.MOV.U32 R2, RZ, RZ, R11 ;  /* 0x000000ffff028224 */ /* 0x010fe400078e000b */
[----:B------:R-:W-:-:S05]  /*24d50*/  @!P0 IMAD.MOV.U32 R3, RZ, RZ, R12 ;  /* 0x000000ffff038224 */ /* 0x000fca00078e000c */
[----:B------:R3:W4:Y:S02]  /*24d60*/  @!P0 LDG.E.U16 R6, [R2.64] ;  /* 0x0000000a02068981 */ /* 0x000724000c1e1500 */
[----:B---3--:R-:W-:Y:S02]  /*24d70*/  @!P0 IMAD.MOV.U32 R2, RZ, RZ, R5 ;  /* 0x000000ffff028224 */ /* 0x008fe400078e0005 */
[----:B------:R-:W-:-:S05]  /*24d80*/  @!P0 IMAD.MOV.U32 R3, RZ, RZ, R10 ;  /* 0x000000ffff038224 */ /* 0x000fca00078e000a */
[----:B------:R0:W3:Y:S04]  /*24d90*/  @!P0 LDG.E.U16 R4, [R2.64] ;  /* 0x0000000a02048981 */ /* 0x0000e8000c1e1500 */
[----:B--2---:R1:W-:Y:S04]  /*24da0*/  STL [R1+0x18], R14 ;  /* 0x0000180e01007387 */ /* 0x0043e80000100800 */
[----:B-1----:R-:W2:Y:S01]  /*24db0*/  LDL.LU R14, [R1+0x174c] ;  /* 0x00174c00010e7983 */ /* 0x002ea20000300800 */
[----:B------:R-:W2:Y:S02]  /*24dc0*/  LDL R15, [R1+0x670] ;  /* 0x00067000010f7983 */ /* 0x000ea40000100800 */
[----:B------:R-:W2:Y:S01]  /*24dd0*/  LDL R9, [R1+0x664] ;  /* 0x0006640001097983 */ /* 0x000ea20000100800 */
[----:B------:R1:W-:Y:S01]  /*24de0*/  STL [R1+0x14], R8 ;  /* 0x0000140801007387 */ /* 0x0003e20000100800 */
[----:B------:R-:W2:Y:S03]  /*24df0*/  LDL R12, [R1+0x65c] ;  /* 0x00065c00010c7983 */ /* 0x000ea60000100800 */
[----:B-1----:R-:W2:Y:S04]  /*24e00*/  LDL R8, [R1+0x668] ;  /* 0x0006680001087983 */ /* 0x002ea80000100800 */
[----:B----4-:R1:W-:Y:S01]  /*24e10*/  STL [R1+0x10], R6 ;  /* 0x0000100601007387 */ /* 0x0103e20000100800 */
[----:B0-----:R-:W4:Y:S02]  /*24e20*/  LDL R3, [R1+0x66c] ;  /* 0x00066c0001037983 */ /* 0x001f240000100800 */
[----:B------:R-:W4:Y:S02]  /*24e30*/  LDL R11, [R1+0x62c] ;  /* 0x00062c00010b7983 */ /* 0x000f240000100800 */
[----:B------:R-:W4:Y:S01]  /*24e40*/  LDL R10, [R1+0x630] ;  /* 0x00063000010a7983 */ /* 0x000f220000100800 */
[----:B------:R-:W4:Y:S04]  /*24e50*/  LDL R5, [R1+0x624] ;  /* 0x0006240001057983 */ /* 0x000f280000100800 */
[----:B-1----:R-:W4:Y:S04]  /*24e60*/  LDL R6, [R1+0x660] ;  /* 0x0006600001067983 */ /* 0x002f280000100800 */
[----:B---3--:R0:W-:Y:S04]  /*24e70*/  STL [R1+0xc], R4 ;  /* 0x00000c0401007387 */ /* 0x0081e80000100800 */
[----:B0-----:R-:W3:Y:S01]  /*24e80*/  LDL R4, [R1+0x628] ;  /* 0x0006280001047983 */ /* 0x001ee20000100800 */
[----:B------:R-:W-:-:S02]  /*24e90*/  PRMT R13, RZ, 0x7610, R13 ;  /* 0x00007610ff0d7816 */ /* 0x000fc4000000000d */
[----:B------:R-:W-:Y:S02]  /*24ea0*/  PRMT R7, RZ, 0x7610, R7 ;  /* 0x00007610ff077816 */ /* 0x000fe40000000007 */
[----:B------:R-:W-:Y:S02]  /*24eb0*/  PRMT R28, RZ, 0x7610, R28 ;  /* 0x00007610ff1c7816 */ /* 0x000fe4000000001c */
[----:B------:R-:W-:Y:S02]  /*24ec0*/  PRMT R26, RZ, 0x7610, R26 ;  /* 0x00007610ff1a7816 */ /* 0x000fe4000000001a */
[----:B--2---:R-:W-:Y:S01]  /*24ed0*/  PRMT R14, RZ, 0x7610, R14 ;  /* 0x00007610ff0e7816 */ /* 0x004fe2000000000e */
[----:B------:R-:W-:-:S05]  /*24ee0*/  @!P0 IMAD.MOV.U32 R2, RZ, RZ, R15 ;  /* 0x000000ffff028224 */ /* 0x000fca00078e000f */
[----:B----4-:R0:W2:Y:S02]  /*24ef0*/  @!P0 LDG.E.U16 R14, [R2.64] ;  /* 0x0000000a020e8981 */ /* 0x0100a4000c1e1500 */
[----:B0-----:R-:W-:Y:S02]  /*24f00*/  @!P0 IMAD.MOV.U32 R2, RZ, RZ, R8 ;  /* 0x000000ffff028224 */ /* 0x001fe400078e0008 */
[----:B------:R-:W-:Y:S01]  /*24f10*/  @!P0 IMAD.MOV.U32 R3, RZ, RZ, R9 ;  /* 0x000000ffff038224 */ /* 0x000fe200078e0009 */
[----:B------:R-:W4:Y:S04]  /*24f20*/  LDL R8, [R1+0x620] ;  /* 0x0006200001087983 */ /* 0x000f280000100800 */
[----:B------:R-:W2:Y:S04]  /*24f30*/  LDL R9, [R1+0x61c] ;  /* 0x00061c0001097983 */ /* 0x000ea80000100800 */
[----:B------:R0:W2:Y:S02]  /*24f40*/  @!P0 LDG.E.U16 R13, [R2.64] ;  /* 0x0000000a020d8981 */ /* 0x0000a4000c1e1500 */
[----:B0-----:R-:W-:-:S02]  /*24f50*/  @!P0 IMAD.MOV.U32 R2, RZ, RZ, R6 ;  /* 0x000000ffff028224 */ /* 0x001fc400078e0006 */
[----:B------:R-:W-:Y:S01]  /*24f60*/  @!P0 IMAD.MOV.U32 R3, RZ, RZ, R12 ;  /* 0x000000ffff038224 */ /* 0x000fe200078e000c */
[----:B------:R-:W2:Y:S04]  /*24f70*/  LDL R6, [R1+0x5f0] ;  /* 0x0005f00001067983 */ /* 0x000ea80000100800 */
[----:B------:R0:W2:Y:S02]  /*24f80*/  @!P0 LDG.E.U16 R7, [R2.64] ;  /* 0x0000000a02078981 */ /* 0x0000a4000c1e1500 */
[----:B0-----:R-:W-:Y:S02]  /*24f90*/  @!P0 IMAD.MOV.U32 R2, RZ, RZ, R10 ;  /* 0x000000ffff028224 */ /* 0x001fe400078e000a */
[----:B------:R-:W-:-:S05]  /*24fa0*/  @!P0 IMAD.MOV.U32 R3, RZ, RZ, R11 ;  /* 0x000000ffff038224 */ /* 0x000fca00078e000b */
[----:B------:R3:W2:Y:S02]  /*24fb0*/  @!P0 LDG.E.U16 R28, [R2.64] ;  /* 0x0000000a021c8981 */ /* 0x0006a4000c1e1500 */
[----:B---3--:R-:W-:Y:S02]  /*24fc0*/  @!P0 IMAD.MOV.U32 R2, RZ, RZ, R4 ;  /* 0x000000ffff028224 */ /* 0x008fe400078e0004 */
[----:B------:R-:W-:-:S05]  /*24fd0*/  @!P0 IMAD.MOV.U32 R3, RZ, RZ, R5 ;  /* 0x000000ffff038224 */ /* 0x000fca00078e0005 */
[----:B------:R4:W3:Y:S01]  /*24fe0*/  @!P0 LDG.E.U16 R26, [R2.64] ;  /* 0x0000000a021a8981 */ /* 0x0008e2000c1e1500 */
[----:B------:R-:W-:Y:S01]  /*24ff0*/  PRMT R24, RZ, 0x7610, R24 ;  /* 0x00007610ff187816 */ /* 0x000fe20000000018 */
[----:B----4-:R-:W-:Y:S02]  /*25000*/  @!P0 IMAD.MOV.U32 R2, RZ, RZ, R8 ;  /* 0x000000ffff028224 */ /* 0x010fe400078e0008 */
[----:B--2---:R-:W-:-:S05]  /*25010*/  @!P0 IMAD.MOV.U32 R3, RZ, RZ, R9 ;  /* 0x000000ffff038224 */ /* 0x004fca00078e0009 */
[----:B------:R0:W2:Y:S04]  /*25020*/  @!P0 LDG.E.U16 R24, [R2.64] ;  /* 0x0000000a02188981 */ /* 0x0000a8000c1e1500 */
[----:B------:R1:W-:Y:S01]  /*25030*/  STL [R1], R7 ;  /* 0x0000000701007387 */ /* 0x0003e20000100800 */
[----:B------:R-:W4:Y:S02]  /*25040*/  LDL R5, [R1+0x5e4] ;  /* 0x0005e40001057983 */ /* 0x000f240000100800 */
[----:B------:R-:W4:Y:S01]  /*25050*/  LDL R4, [R1+0x5e8] ;  /* 0x0005e80001047983 */ /* 0x000f220000100800 */
[----:B-1----:R-:W4:Y:S04]  /*25060*/  LDL R7, [R1+0x5ec] ;  /* 0x0005ec0001077983 */ /* 0x002f280000100800 */
[----:B---3--:R-:W-:Y:S01]  /*25070*/  STL [R1+0x1724], R26 ;  /* 0x0017241a01007387 */ /* 0x008fe20000100800 */
[----:B------:R-:W3:Y:S02]  /*25080*/  LDL R9, [R1+0x5dc] ;  /* 0x0005dc0001097983 */ /* 0x000ee40000100800 */
[----:B------:R-:W3:Y:S01]  /*25090*/  LDL R8, [R1+0x5e0] ;  /* 0x0005e00001087983 */ /* 0x000ee20000100800 */
[----:B------:R-:W-:Y:S01]  /*250a0*/  PRMT R22, RZ, 0x7610, R22 ;  /* 0x00007610ff167816 */ /* 0x000fe20000000016 */
[----:B0-----:R-:W-:Y:S01]  /*250b0*/  @!P0 IMAD.MOV.U32 R2, RZ, RZ, R6 ;  /* 0x000000ffff028224 */ /* 0x001fe200078e0006 */
[----:B------:R-:W-:-:S02]  /*250c0*/  PRMT R20, RZ, 0x7610, R20 ;  /* 0x00007610ff147816 */ /* 0x000fc40000000014 */
[----:B------:R-:W-:Y:S01]  /*250d0*/  PRMT R18, RZ, 0x7610, R18 ;  /* 0x00007610ff127816 */ /* 0x000fe20000000012 */
[----:B--2---:R-:W-:Y:S01]  /*250e0*/  STL [R1+0x1710], R24 ;  /* 0x0017101801007387 */ /* 0x004fe20000100800 */
[----:B------:R-:W2:Y:S02]  /*250f0*/  LDL R11, [R1+0x5ac] ;  /* 0x0005ac00010b7983 */ /* 0x000ea40000100800 */
[----:B------:R-:W2:Y:S02]  /*25100*/  LDL R10, [R1+0x5b0] ;  /* 0x0005b000010a7983 */ /* 0x000ea40000100800 */
[----:B----4-:R-:W-:Y:S02]  /*25110*/  @!P0 IMAD.MOV.U32 R3, RZ, RZ, R7 ;  /* 0x000000ffff038224 */ /* 0x010fe400078e0007 */
[----:B------:R-:W4:Y:S04]  /*25120*/  LDL R7, [R1+0x5a4] ;  /* 0x0005a40001077983 */ /* 0x000f280000100800 */
[----:B------:R0:W4:Y:S02]  /*25130*/  @!P0 LDG.E.U16 R22, [R2.64] ;  /* 0x0000000a02168981 */ /* 0x000124000c1e1500 */
[----:B0-----:R-:W-:-:S02]  /*25140*/  @!P0 IMAD.MOV.U32 R2, RZ, RZ, R4 ;  /* 0x000000ffff028224 */ /* 0x001fc400078e0004 */
[----:B------:R-:W-:-:S05]  /*25150*/  @!P0 IMAD.MOV.U32 R3, RZ, RZ, R5 ;  /* 0x000000ffff038224 */ /* 0x000fca00078e0005 */
[----:B------:R3:W4:Y:S04]  /*25160*/  @!P0 LDG.E.U16 R20, [R2.64] ;  /* 0x0000000a02148981 */ /* 0x000728000c1e1500 */
[----:B------:R-:W-:Y:S01]  /*25170*/  STL [R1+0x8], R14 ;  /* 0x0000080e01007387 */ /* 0x000fe20000100800 */
[----:B------:R-:W4:Y:S02]  /*25180*/  LDL R6, [R1+0x5a8] ;  /* 0x0005a80001067983 */ /* 0x000f240000100800 */
[----:B------:R-:W4:Y:S02]  /*25190*/  LDL R5, [R1+0x59c] ;  /* 0x00059c0001057983 */ /* 0x000f240000100800 */
[----:B---3--:R-:W-:Y:S02]  /*251a0*/  @!P0 IMAD.MOV.U32 R2, RZ, RZ, R8 ;  /* 0x000000ffff028224 */ /* 0x008fe400078e0008 */
[----:B------:R-:W-:-:S05]  /*251b0*/  @!P0 IMAD.MOV.U32 R3, RZ, RZ, R9 ;  /* 0x000000ffff038224 */ /* 0x000fca00078e0009 */
[----:B------:R2:W3:Y:S04]  /*251c0*/  @!P0 LDG.E.U16 R18, [R2.64] ;  /* 0x0000000a02128981 */ /* 0x0004e8000c1e1500 */
[----:B------:R-:W-:Y:S01]  /*251d0*/  STL [R1+0x4], R13 ;  /* 0x0000040d01007387 */ /* 0x000fe20000100800 */
[----:B------:R-:W3:Y:S01]  /*251e0*/  LDL R4, [R1+0x5a0] ;  /* 0x0005a00001047983 */ /* 0x000ee20000100800 */
[----:B------:R-:W-:Y:S02]  /*251f0*/  PRMT R16, RZ, 0x7610, R16 ;  /* 0x00007610ff107816 */ /* 0x000fe40000000010 */
[----:B------:R-:W-:Y:S01]  /*25200*/  PRMT R0, RZ, 0x7610, R0 ;  /* 0x00007610ff007816 */ /* 0x000fe20000000000 */
[----:B--2---:R-:W-:Y:S02]  /*25210*/  @!P0 IMAD.MOV.U32 R3, RZ, RZ, R11 ;  /* 0x000000ffff038224 */ /* 0x004fe400078e000b */
[----:B------:R-:W-:-:S05]  /*25220*/  @!P0 IMAD.MOV.U32 R2, RZ, RZ, R10 ;  /* 0x000000ffff028224 */ /* 0x000fca00078e000a */
[----:B------:R4:W2:Y:S02]  /*25230*/  @!P0 LDG.E.U16 R16, [R2.64] ;  /* 0x0000000a02108981 */ /* 0x0008a4000c1e1500 */
[----:B----4-:R-:W-:Y:S02]  /*25240*/  @!P0 IMAD.MOV.U32 R3, RZ, RZ, R7 ;  /* 0x000000ffff038224 */ /* 0x010fe400078e0007 */
[----:B------:R-:W-:Y:S01]  /*25250*/  STL [R1+0x1728], R20 ;  /* 0x0017281401007387 */ /* 0x000fe20000100800 */
[----:B------:R-:W4:Y:S02]  /*25260*/  LDL R9, [R1+0x56c] ;  /* 0x00056c0001097983 */ /* 0x000f240000100800 */
[----:B------:R-:W2:Y:S02]  /*25270*/  LDL R8, [R1+0x570] ;  /* 0x0005700001087983 */ /* 0x000ea40000100800 */
[----:B------:R-:W-:-:S05]  /*25280*/  @!P0 IMAD.MOV.U32 R2, RZ, RZ, R6 ;  /* 0x000000ffff028224 */ /* 0x000fca00078e0006 */
[----:B------:R0:W2:Y:S04]  /*25290*/  @!P0 LDG.E.U16 R0, [R2.64] ;  /* 0x0000000a02008981 */ /* 0x0000a8000c1e1500 */
[----:B---3--:R-:W-:Y:S01]  /*252a0*/  STL [R1+0x1714], R18 ;  /* 0x0017141201007387 */ /* 0x008fe20000100800 */
[----:B------:R-:W3:Y:S02]  /*252b0*/  LDL R7, [R1+0x564] ;  /* 0x0005640001077983 */ /* 0x000ee40000100800 */
[----:B------:R-:W3:Y:S01]  /*252c0*/  LDL R6, [R1+0x568] ;  /* 0x0005680001067983 */ /* 0x000ee20000100800 */
[----:B0-----:R-:W-:-:S06]  /*252d0*/  PRMT R2, RZ, 0x7610, R2 ;  /* 0x00007610ff027816 */ /* 0x001fcc0000000002 */
[----:B------:R4:W3:Y:S01]  /*252e0*/  @!P0 LDG.E.U16 R2, [R4.64] ;  /* 0x0000000a04028981 */ /* 0x0008e2000c1e1500 */
[----:B------:R-:W-:Y:S01]  /*252f0*/  PRMT R3, RZ, 0x7610, R3 ;  /* 0x00007610ff037816 */ /* 0x000fe20000000003 */
[----:B----4-:R-:W-:Y:S02]  /*25300*/  @!P0 IMAD.MOV.U32 R5, RZ, RZ, R9 ;  /* 0x000000ffff058224 */ /* 0x010fe400078e0009 */
[----:B--2---:R-:W-:-:S05]  /*25310*/  @!P0 IMAD.MOV.U32 R4, RZ, RZ, R8 ;  /* 0x000000ffff048224 */ /* 0x004fca00078e0008 */
[----:B------:R0:W2:Y:S04]  /*25320*/  @!P0 LDG.E.U16 R3, [R4.64] ;  /* 0x0000000a04038981 */ /* 0x0000a8000c1e1500 */
[----:B------:R1:W-:Y:S01]  /*25330*/  STL [R1+0x172c], R0 ;  /* 0x00172c0001007387 */ /* 0x0003e20000100800 */
[----:B------:R-:W4:Y:S02]  /*25340*/  LDL R12, [R1+0x530] ;  /* 0x00053000010c7983 */ /* 0x000f240000100800 */
[----:B------:R-:W2:Y:S01]  /*25350*/  LDL R15, [R1+0x52c] ;  /* 0x00052c00010f7983 */ /* 0x000ea20000100800 */
[----:B0-----:R-:W-:-:S06]  /*25360*/  PRMT R4, RZ, 0x7610, R4 ;  /* 0x00007610ff047816 */ /* 0x001fcc0000000004 */
[----:B---3--:R4:W3:Y:S04]  /*25370*/  @!P0 LDG.E.U16 R4, [R6.64] ;  /* 0x0000000a06048981 */ /* 0x0088e8000c1e1500 */
[----:B------:R0:W-:Y:S01]  /*25380*/  STL [R1+0x1718], R2 ;  /* 0x0017180201007387 */ /* 0x0001e20000100800 */
[----:B------:R-:W2:Y:S02]  /*25390*/  LDL R9, [R1+0x4ec] ;  /* 0x0004ec0001097983 */ /* 0x000ea40000100800 */
[----:B------:R-:W2:Y:S02]  /*253a0*/  LDL R8, [R1+0x4f0] ;  /* 0x0004f00001087983 */ /* 0x000ea40000100800 */
[----:B-1----:R-:W2:Y:S01]  /*253b0*/  LDL R0, [R1+0x4b0] ;  /* 0x0004b00001007983 */ /* 0x002ea20000100800 */
[----:B------:R-:W2:Y:S04]  /*253c0*/  LDL R11, [R1+0x46c] ;  /* 0x00046c00010b7983 */ /* 0x000ea80000100800 */
[----:B------:R-:W2:Y:S04]  /*253d0*/  LDL R10, [R1+0x470] ;  /* 0x00047000010a7983 */ /* 0x000ea80000100800 */
[----:B------:R-:W2:Y:S04]  /*253e0*/  LDL R14, [R1+0x42c] ;  /* 0x00042c00010e7983 */ /* 0x000ea80000100800 */
[----:B------:R-:W2:Y:S04]  /*253f0*/  LDL R13, [R1+0x430] ;  /* 0x00043000010d7983 */ /* 0x000ea80000100800 */
[----:B0-----:R-:W2:Y:S01]  /*25400*/  LDL R2, [R1+0x4ac] ;  /* 0x0004ac0001027983 */ /* 0x001ea20000100800 */
[----:B------:R-:W-:Y:S01]  /*25410*/  PRMT R5, RZ, 0x7610, R5 ;  /* 0x00007610ff057816 */ /* 0x000fe20000000005 */
[----:B----4-:R-:W-:-:S02]  /*25420*/  @!P0 IMAD.MOV.U32 R6, RZ, RZ, R12 ;  /* 0x000000ffff068224 */ /* 0x010fc400078e000c */
[----:B---3--:R0:W-:Y:S01]  /*25430*/  STL [R1+0x1730], R4 ;  /* 0x0017300401007387 */ /* 0x0081e20000100800 */
[----:B------:R-:W3:Y:S02]  /*25440*/  LDL R12, [R1+0x524] ;  /* 0x00052400010c7983 */ /* 0x000ee40000100800 */
[----:B--2---:R-:W-:Y:S01]  /*25450*/  @!P0 IMAD.MOV.U32 R7, RZ, RZ, R15 ;  /* 0x000000ffff078224 */ /* 0x004fe200078e000f */
[----:B------:R-:W2:Y:S04]  /*25460*/  LDL R26, [R1+0x464] ;  /* 0x00046400011a7983 */ /* 0x000ea80000100800 */
[----:B------:R-:W4:Y:S04]  /*25470*/  LDL R15, [R1+0x4a4] ;  /* 0x0004a400010f7983 */ /* 0x000f280000100800 */
[----:B------:R1:W2:Y:S04]  /*25480*/  @!P0 LDG.E.U16 R5, [R6.64] ;  /* 0x0000000a06058981 */ /* 0x0002a8000c1e1500 */
[----:B------:R-:W2:Y:S04]  /*25490*/  LDL R24, [R1+0x468] ;  /* 0x0004680001187983 */ /* 0x000ea80000100800 */
[----:B------:R-:W2:Y:S04]  /*254a0*/  LDL R20, [R1+0x424] ;  /* 0x0004240001147983 */ /* 0x000ea80000100800 */
[----:B0-----:R-:W2:Y:S04]  /*254b0*/  LDL R4, [R1+0x528] ;  /* 0x0005280001047983 */ /* 0x001ea80000100800 */
[----:B------:R-:W4:Y:S01]  /*254c0*/  LDL R18, [R1+0x428] ;  /* 0x0004280001127983 */ /* 0x000f220000100800 */
[----:B-1----:R-:W-:-:S02]  /*254d0*/  PRMT R6, RZ, 0x7610, R6 ;  /* 0x00007610ff067816 */ /* 0x002fc40000000006 */
[----:B------:R-:W-:-:S04]  /*254e0*/  PRMT R7, RZ, 0x7610, R7 ;  /* 0x00007610ff077816 */ /* 0x000fc80000000007 */
[----:B------:R0:W4:Y:S02]  /*254f0*/  @!P0 LDG.E.U16 R6, [R8.64] ;  /* 0x0000000a08068981 */ /* 0x000124000c1e1500 */
[----:B0-----:R-:W-:Y:S02]  /*25500*/  @!P0 IMAD.MOV.U32 R8, RZ, RZ, R0 ;  /* 0x000000ffff088224 */ /* 0x001fe400078e0000 */
[----:B------:R-:W-:Y:S01]  /*25510*/  @!P0 IMAD.MOV.U32 R9, RZ, RZ, R2 ;  /* 0x000000ffff098224 */ /* 0x000fe200078e0002 */
[----:B------:R-:W4:Y:S04]  /*25520*/  LDL R0, [R1+0x4e8] ;  /* 0x0004e80001007983 */ /* 0x000f280000100800 */
[----:B------:R-:W4:Y:S04]  /*25530*/  LDL R2, [R1+0x4e4] ;  /* 0x0004e40001027983 */ /* 0x000f280000100800 */
[----:B------:R0:W4:Y:S02]  /*25540*/  @!P0 LDG.E.U16 R7, [R8.64] ;  /* 0x0000000a08078981 */ /* 0x000124000c1e1500 */
[----:B0-----:R-:W-:-:S02]  /*25550*/  PRMT R8, RZ, 0x7610, R8 ;  /* 0x00007610ff087816 */ /* 0x001fc40000000008 */
[----:B------:R-:W-:-:S04]  /*25560*/  PRMT R9, RZ, 0x7610, R9 ;  /* 0x00007610ff097816 */ /* 0x000fc80000000009 */
[----:B------:R0:W4:Y:S02]  /*25570*/  @!P0 LDG.E.U16 R8, [R10.64] ;  /* 0x0000000a0a088981 */ /* 0x000124000c1e1500 */
[----:B0-----:R-:W-:Y:S02]  /*25580*/  @!P0 IMAD.MOV.U32 R10, RZ, RZ, R13 ;  /* 0x000000ffff0a8224 */ /* 0x001fe400078e000d */
[----:B------:R-:W-:Y:S02]  /*25590*/  @!P0 IMAD.MOV.U32 R11, RZ, RZ, R14 ;  /* 0x000000ffff0b8224 */ /* 0x000fe400078e000e */
[----:B------:R-:W4:Y:S04]  /*255a0*/  LDL R14, [R1+0x4a8] ;  /* 0x0004a800010e7983 */ /* 0x000f280000100800 */
[----:B------:R0:W4:Y:S02]  /*255b0*/  @!P0 LDG.E.U16 R9, [R10.64] ;  /* 0x0000000a0a098981 */ /* 0x000124000c1e1500 */
[----:B0-----:R-:W-:Y:S01]  /*255c0*/  PRMT R10, RZ, 0x7610, R10 ;  /* 0x00007610ff0a7816 */ /* 0x001fe2000000000a */
[----:B---3--:R-:W-:-:S02]  /*255d0*/  @!P0 IMAD.MOV.U32 R13, RZ, RZ, R12 ;  /* 0x000000ffff0d8224 */ /* 0x008fc400078e000c */
[----:B--2---:R-:W-:-:S05]  /*255e0*/  @!P0 IMAD.MOV.U32 R12, RZ, RZ, R4 ;  /* 0x000000ffff0c8224 */ /* 0x004fca00078e0004 */
[----:B------:R4:W2:Y:S01]  /*255f0*/  @!P0 LDG.E.U16 R10, [R12.64] ;  /* 0x0000000a0c0a8981 */ /* 0x0008a2000c1e1500 */
[----:B------:R-:W-:Y:S02]  /*25600*/  PRMT R11, RZ, 0x7610, R11 ;  /* 0x00007610ff0b7816 */ /* 0x000fe4000000000b */
[----:B------:R-:W-:Y:S01]  /*25610*/  PRMT R17, RZ, 0x7610, R17 ;  /* 0x00007610ff117816 */ /* 0x000fe20000000011 */
[----:B----4-:R-:W-:Y:S02]  /*25620*/  @!P0 IMAD.MOV.U32 R12, RZ, RZ, R0 ;  /* 0x000000ffff0c8224 */ /* 0x010fe400078e0000 */
[----:B------:R-:W-:-:S05]  /*25630*/  @!P0 IMAD.MOV.U32 R13, RZ, RZ, R2 ;  /* 0x000000ffff0d8224 */ /* 0x000fca00078e0002 */
[----:B------:R0:W3:Y:S04]  /*25640*/  @!P0 LDG.E.U16 R11, [R12.64] ;  /* 0x0000000a0c0b8981 */ /* 0x0000e8000c1e1500 */
[----:B--2---:R1:W-:Y:S01]  /*25650*/  STL [R1+0x1734], R10 ;  /* 0x0017340a01007387 */ /* 0x0043e20000100800 */
[----:B------:R-:W2:Y:S01]  /*25660*/  LDL R4, [R1+0x560] ;  /* 0x0005600001047983 */ /* 0x000ea20000100800 */
[----:B0-----:R-:W-:Y:S02]  /*25670*/  PRMT R12, RZ, 0x7610, R12 ;  /* 0x00007610ff0c7816 */ /* 0x001fe4000000000c */
[----:B------:R-:W-:Y:S02]  /*25680*/  PRMT R13, RZ, 0x7610, R13 ;  /* 0x00007610ff0d7816 */ /* 0x000fe4000000000d */
[----:B------:R-:W-:Y:S01]  /*25690*/  PRMT R19, RZ, 0x7610, R19 ;  /* 0x00007610ff137816 */ /* 0x000fe20000000013 */
[----:B------:R-:W4:Y:S04]  /*256a0*/  LDL R2, [R1+0x51c] ;  /* 0x00051c0001027983 */ /* 0x000f280000100800 */
[----:B------:R0:W3:Y:S04]  /*256b0*/  @!P0 LDG.E.U16 R12, [R14.64] ;  /* 0x0000000a0e0c8981 */ /* 0x0000e8000c1e1500 */
[----:B------:R-:W3:Y:S04]  /*256c0*/  LDL R0, [R1+0x520] ;  /* 0x0005200001007983 */ /* 0x000ee80000100800 */
[----:B-1----:R-:W3:Y:S01]  /*256d0*/  LDL R10, [R1+0x55c] ;  /* 0x00055c00010a7983 */ /* 0x002ee20000100800 */
[----:B0-----:R-:W-:-:S02]  /*256e0*/  @!P0 IMAD.MOV.U32 R14, RZ, RZ, R24 ;  /* 0x000000ffff0e8224 */ /* 0x001fc400078e0018 */
[----:B------:R-:W-:-:S05]  /*256f0*/  @!P0 IMAD.MOV.U32 R15, RZ, RZ, R26 ;  /* 0x000000ffff0f8224 */ /* 0x000fca00078e001a */
[----:B------:R0:W4:Y:S02]  /*25700*/  @!P0 LDG.E.U16 R13, [R14.64] ;  /* 0x0000000a0e0d8981 */ /* 0x000124000c1e1500 */
[----:B0-----:R-:W-:Y:S02]  /*25710*/  @!P0 IMAD.MOV.U32 R14, RZ, RZ, R18 ;  /* 0x000000ffff0e8224 */ /* 0x001fe400078e0012 */
[----:B------:R-:W-:-:S05]  /*25720*/  @!P0 IMAD.MOV.U32 R15, RZ, RZ, R20 ;  /* 0x000000ffff0f8224 */ /* 0x000fca00078e0014 */
[----:B------:R2:W4:Y:S02]  /*25730*/  @!P0 LDG.E.U16 R17, [R14.64] ;  /* 0x0000000a0e118981 */ /* 0x000524000c1e1500 */
[----:B--2---:R-:W-:Y:S02]  /*25740*/  @!P0 IMAD.MOV.U32 R14, RZ, RZ, R4 ;  /* 0x000000ffff0e8224 */ /* 0x004fe400078e0004 */
[----:B---3--:R-:W-:-:S05]  /*25750*/  @!P0 IMAD.MOV.U32 R15, RZ, RZ, R10 ;  /* 0x000000ffff0f8224 */ /* 0x008fca00078e000a */
[----:B------:R0:W2:Y:S04]  /*25760*/  @!P0 LDG.E.U16 R19, [R14.64] ;  /* 0x0000000a0e138981 */ /* 0x0000a8000c1e1500 */
[----:B------:R-:W-:Y:S01]  /*25770*/  STL [R1+0x1738], R11 ;  /* 0x0017380b01007387 */ /* 0x000fe20000100800 */
[----:B------:R-:W-:Y:S03]  /*25780*/  STL [R1+0x173c], R12 ;  /* 0x00173c0c01007387 */ /* 0x000fe60000100800 */
[----:B----4-:R-:W-:Y:S01]  /*25790*/  STL [R1+0x1740], R13 ;  /* 0x0017400d01007387 */ /* 0x010fe20000100800 */
[----:B------:R-:W-:Y:S01]  /*257a0*/  PRMT R21, RZ, 0x7610, R21 ;  /* 0x00007610ff157816 */ /* 0x000fe20000000015 */
[----:B0-----:R-:W-:-:S02]  /*257b0*/  @!P0 IMAD.MOV.U32 R15, RZ, RZ, R2 ;  /* 0x000000ffff0f8224 */ /* 0x001fc400078e0002 */
[----:B------:R-:W-:-:S05]  /*257c0*/  @!P0 IMAD.MOV.U32 R14, RZ, RZ, R0 ;  /* 0x000000ffff0e8224 */ /* 0x000fca00078e0000 */
[----:B------:R0:W3:Y:S04]  /*257d0*/  @!P0 LDG.E.U16 R21, [R14.64] ;  /* 0x0000000a0e158981 */ /* 0x0000e8000c1e1500 */
[----:B------:R-:W-:Y:S04]  /*257e0*/  STL [R1+0x1744], R17 ;  /* 0x0017441101007387 */ /* 0x000fe80000100800 */
[----:B--2---:R1:W-:Y:S04]  /*257f0*/  STL [R1+0x171c], R19 ;  /* 0x00171c1301007387 */ /* 0x0043e80000100800 */
[----:B-1----:R-:W2:Y:S01]  /*25800*/  LDL.LU R19, [R1+0x98] ;  /* 0x0000980001137983 */ /* 0x002ea20000300800 */
[----:B------:R-:W4:Y:S02]  /*25810*/  LDL.LU R17, [R1+0x8c] ;  /* 0x00008c0001117983 */ /* 0x000f240000300800 */
[----:B------:R-:W2:Y:S02]  /*25820*/  LDL.LU R13, [R1+0x80] ;  /* 0x00008000010d7983 */ /* 0x000ea40000300800 */
[----:B------:R-:W2:Y:S01]  /*25830*/  LDL.LU R12, [R1+0x74] ;  /* 0x00007400010c7983 */ /* 0x000ea20000300800 */
[----:B------:R-:W2:Y:S01]  /*25840*/  LDL.LU R11, [R1+0x68] ;  /* 0x00006800010b7983 */ /* 0x000ea20000300800 */
[----:B------:R-:W2:Y:S02]  /*25850*/  LDL.LU R10, [R1+0x5c] ;  /* 0x00005c00010a7983 */ /* 0x000ea40000300800 */
[----:B------:R-:W2:Y:S02]  /*25860*/  LDL.LU R4, [R1+0x50] ;  /* 0x0000500001047983 */ /* 0x000ea40000300800 */
[----:B------:R-:W2:Y:S01]  /*25870*/  LDL.LU R2, [R1+0x44] ;  /* 0x0000440001027983 */ /* 0x000ea20000300800 */
[----:B------:R-:W2:Y:S01]  /*25880*/  LDL.LU R0, [R1+0x38] ;  /* 0x0000380001007983 */ /* 0x000ea20000300800 */
[----:B------:R-:W2:Y:S02]  /*25890*/  LDL.LU R18, [R1+0x2c] ;  /* 0x00002c0001127983 */ /* 0x000ea40000300800 */
[----:B------:R-:W2:Y:S02]  /*258a0*/  LDL.LU R20, [R1+0x20] ;  /* 0x0000200001147983 */ /* 0x000ea40000300800 */
[----:B------:R-:W2:Y:S01]  /*258b0*/  LDL.LU R24, [R1+0x14] ;  /* 0x0000140001187983 */ /* 0x000ea20000300800 */
[----:B------:R-:W2:Y:S01]  /*258c0*/  LDL.LU R26, [R1+0x8] ;  /* 0x00000800011a7983 */ /* 0x000ea20000300800 */
[----:B0-----:R-:W2:Y:S02]  /*258d0*/  LDL R14, [R1+0x4dc] ;  /* 0x0004dc00010e7983 */ /* 0x001ea40000100800 */
[----:B------:R-:W2:Y:S01]  /*258e0*/  LDL R15, [R1+0x4e0] ;  /* 0x0004e000010f7983 */ /* 0x000ea20000100800 */
[----:B------:R-:W-:Y:S01]  /*258f0*/  PRMT R23, RZ, 0x7610, R23 ;  /* 0x00007610ff177816 */ /* 0x000fe20000000017 */
[----:B---3--:R0:W-:Y:S04]  /*25900*/  STL [R1+0x1720], R21 ;  /* 0x0017201501007387 */ /* 0x0081e80000100800 */
[----:B0-----:R-:W3:Y:S01]  /*25910*/  LDL.LU R21, [R1+0xa4] ;  /* 0x0000a40001157983 */ /* 0x001ee20000300800 */
        /* <DEDUP_REMOVED lines=9> */
[----:B------:R-:W-:Y:S01]  /*259b0*/  @!P0 LOP3.LUT R15, R15, R14, RZ, 0x3c, !PT ;  /* 0x0000000e0f0f8212 */ /* 0x000fe200078e3cff */
[----:B------:R0:W-:Y:S04]  /*259c0*/  STL [R1+0x1748], R23 ;  /* 0x0017481701007387 */ /* 0x0001e80000100800 */
[----:B------:R1:W2:Y:S04]  /*259d0*/  @!P0 LDG.E.U16 R25, [R14.64] ;  /* 0x0000000a0e198981 */ /* 0x0002a8000c1e1500 */
[----:B-1----:R-:W2:Y:S04]  /*259e0*/  LDL R14, [R1+0x45c] ;  /* 0x00045c00010e7983 */ /* 0x002ea80000100800 */
[----:B------:R-:W2:Y:S01]  /*259f0*/  LDL R15, [R1+0x460] ;  /* 0x00046000010f7983 */ /* 0x000ea20000100800 */
[----:B------:R-:W-:-:S02]  /*25a00*/  PRMT R27, RZ, 0x7610, R27 ;  /* 0x00007610ff1b7816 */ /* 0x000fc4000000001b */
[----:B--2---:R-:W-:-:S04]  /*25a10*/  @!P0 LOP3.LUT R15, R15, R14, RZ, 0x3c, !PT ;  /* 0x0000000e0f0f8212 */ /* 0x004fc800078e3cff */
[----:B------:R-:W-:-:S04]  /*25a20*/  @!P0 LOP3.LUT R14, R15, R14, RZ, 0x3c, !PT ;  /* 0x0000000e0f0e8212 */ /* 0x000fc800078e3cff */
[----:B------:R-:W-:-:S05]  /*25a30*/  @!P0 LOP3.LUT R15, R15, R14, RZ, 0x3c, !PT ;  /* 0x0000000e0f0f8212 */ /* 0x000fca00078e3cff */
[----:B------:R1:W2:Y:S04]  /*25a40*/  @!P0 LDG.E.U16 R27, [R14.64] ;  /* 0x0000000a0e1b8981 */ /* 0x0002a8000c1e1500 */
[----:B-1----:R-:W2:Y:S04]  /*25a50*/  LDL R14, [R1+0x41c] ;  /* 0x00041c00010e7983 */ /* 0x002ea80000100800 */
[----:B------:R-:W2:Y:S01]  /*25a60*/  LDL R15, [R1+0x420] ;  /* 0x00042000010f7983 */ /* 0x000ea20000100800 */
[----:B------:R-:W-:-:S03]  /*25a70*/  PRMT R29, RZ, 0x7610, R29 ;  /* 0x00007610ff1d7816 */ /* 0x000fc6000000001d */
[----:B0-----:R-:W0:Y:S01]  /*25a80*/  S2R R23, SR_TID.X ;  /* 0x0000000000177919 */ /* 0x001e220000002100 */
[----:B--2---:R-:W-:-:S04]  /*25a90*/  @!P0 LOP3.LUT R15, R15, R14, RZ, 0x3c, !PT ;  /* 0x0000000e0f0f8212 */ /* 0x004fc800078e3cff */
[----:B------:R-:W-:-:S04]  /*25aa0*/  @!P0 LOP3.LUT R14, R15, R14, RZ, 0x3c, !PT ;  /* 0x0000000e0f0e8212 */ /* 0x000fc800078e3cff */
[----:B------:R-:W-:-:S05]  /*25ab0*/  @!P0 LOP3.LUT R15, R15, R14, RZ, 0x3c, !PT ;  /* 0x0000000e0f0f8212 */ /* 0x000fca00078e3cff */
[----:B------:R1:W2:Y:S04]  /*25ac0*/  @!P0 LDG.E.U16 R29, [R14.64] ;  /* 0x0000000a0e1d8981 */ /* 0x0002a8000c1e1500 */
[----:B-1----:R-:W2:Y:S01]  /*25ad0*/  LDL.LU R14, [R1+0xbc] ;  /* 0x0000bc00010e7983 */ /* 0x002ea20000300800 */
[----:B------:R-:W3:Y:S01]  /*25ae0*/  LDL.LU R15, [R1+0xb0] ;  /* 0x0000b000010f7983 */ /* 0x000ee20000300800 */
[----:B0-----:R-:W-:-:S05]  /*25af0*/  LOP3.LUT R23, R23, 0x7f, RZ, 0xc0, !PT ;  /* 0x0000007f17177812 */ /* 0x001fca00078ec0ff */
[----:B------:R-:W-:-:S05]  /*25b00*/  IMAD.SHL.U32 R23, R23, 0x2, RZ ;  /* 0x0000000217177824 */ /* 0x000fca00078e00ff */
[----:B------:R-:W-:-:S05]  /*25b10*/  LOP3.LUT R23, R23, 0x50, RZ, 0x3c, !PT ;  /* 0x0000005017177812 */ /* 0x000fca00078e3cff */
[----:B--2---:R-:W-:Y:S01]  /*25b20*/  STS.U16 [R23+0x3d00], R14 ;  /* 0x003d000e17007388 */ /* 0x004fe20000000400 */
[----:B---3--:R-:W-:Y:S02]  /*25b30*/  STS.U16 [R23+0x4500], R15 ;  /* 0x0045000f17007388 */ /* 0x008fe40000000400 */
[----:B------:R-:W-:Y:S02]  /*25b40*/  STS.U16 [R23+0x4d00], R21 ;  /* 0x004d001517007388 */ /* 0x000fe40000000400 */
[----:B------:R-:W-:Y:S01]  /*25b50*/  STS.U16 [R23+0x5500], R19 ;  /* 0x0055001317007388 */ /* 0x000fe20000000400 */
[----:B----4-:R0:W-:Y:S01]  /*25b60*/  STS.U16 [R23+0x5d00], R17 ;  /* 0x005d001117007388 */ /* 0x0101e20000000400 */
[----:B------:R1:W-:Y:S02]  /*25b70*/  STS.U16 [R23+0x6500], R13 ;  /* 0x0065000d17007388 */ /* 0x0003e40000000400 */
[----:B------:R2:W-:Y:S02]  /*25b80*/  STS.U16 [R23+0x6d00], R12 ;  /* 0x006d000c17007388 */ /* 0x0005e40000000400 */
[----:B------:R3:W-:Y:S01]  /*25b90*/  STS.U16 [R23+0x7500], R11 ;  /* 0x0075000b17007388 */ /* 0x0007e20000000400 */
[----:B------:R3:W-:Y:S01]  /*25ba0*/  STS.U16 [R23+0x7d00], R10 ;  /* 0x007d000a17007388 */ /* 0x0007e20000000400 */
[----:B------:R3:W-:Y:S02]  /*25bb0*/  STS.U16 [R23+0x8500], R4 ;  /* 0x0085000417007388 */ /* 0x0007e40000000400 */
[----:B------:R-:W-:Y:S02]  /*25bc0*/  STS.U16 [R23+0x8d00], R2 ;  /* 0x008d000217007388 */ /* 0x000fe40000000400 */
[----:B------:R3:W-:Y:S01]  /*25bd0*/  STS.U16 [R23+0x9500], R0 ;  /* 0x0095000017007388 */ /* 0x0007e20000000400 */
[----:B0-----:R-:W4:Y:S01]  /*25be0*/  LDL.LU R17, [R1+0xf4] ;  /* 0x0000f40001117983 */ /* 0x001f220000300800 */
[----:B-1----:R-:W4:Y:S02]  /*25bf0*/  LDL.LU R13, [R1+0xec] ;  /* 0x0000ec00010d7983 */ /* 0x002f240000300800 */
[----:B--2---:R-:W2:Y:S02]  /*25c00*/  LDL.LU R12, [R1+0xe4] ;  /* 0x0000e400010c7983 */ /* 0x004ea40000300800 */
[----:B---3--:R-:W3:Y:S01]  /*25c10*/  LDL.LU R11, [R1+0xdc] ;  /* 0x0000dc00010b7983 */ /* 0x008ee20000300800 */
[----:B------:R-:W-:Y:S04]  /*25c20*/  STS.U16 [R23+0x9d00], R18 ;  /* 0x009d001217007388 */ /* 0x000fe80000000400 */
[----:B------:R-:W3:Y:S01]  /*25c30*/  LDL.LU R10, [R1+0xd4] ;  /* 0x0000d400010a7983 */ /* 0x000ee20000300800 */
[----:B------:R0:W-:Y:S02]  /*25c40*/  STS.U16 [R23+0xa500], R20 ;  /* 0x00a5001417007388 */ /* 0x0001e40000000400 */
[----:B------:R-:W3:Y:S02]  /*25c50*/  LDL.LU R4, [R1+0xcc] ;  /* 0x0000cc0001047983 */ /* 0x000ee40000300800 */
[----:B------:R-:W-:Y:S01]  /*25c60*/  STS.U16 [R23+0xad00], R24 ;  /* 0x00ad001817007388 */ /* 0x000fe20000000400 */
[----:B------:R-:W3:Y:S04]  /*25c70*/  LDL.LU R0, [R1+0xc4] ;  /* 0x0000c40001007983 */ /* 0x000ee80000300800 */
[----:B------:R1:W-:Y:S04]  /*25c80*/  STS.U16 [R23+0xb500], R26 ;  /* 0x00b5001a17007388 */ /* 0x0003e80000000400 */
[----:B0-----:R-:W3:Y:S04]  /*25c90*/  LDL.LU R20, [R1+0xb8] ;  /* 0x0000b80001147983 */ /* 0x001ee80000300800 */
[----:B-1----:R-:W3:Y:S01]  /*25ca0*/  LDL.LU R26, [R1+0xac] ;  /* 0x0000ac00011a7983 */ /* 0x002ee20000300800 */
[----:B------:R-:W3:Y:S02]  /*25cb0*/  LDL.LU R14, [R1+0x40] ;  /* 0x00004000010e7983 */ /* 0x000ee40000300800 */
[----:B------:R-:W3:Y:S02]  /*25cc0*/  LDL.LU R15, [R1+0x34] ;  /* 0x00003400010f7983 */ /* 0x000ee40000300800 */
[----:B------:R-:W3:Y:S01]  /*25cd0*/  LDL.LU R19, [R1+0x28] ;  /* 0x0000280001137983 */ /* 0x000ee20000300800 */
[----:B------:R-:W3:Y:S01]  /*25ce0*/  LDL.LU R2, [R1+0x1c] ;  /* 0x00001c0001027983 */ /* 0x000ee20000300800 */
[----:B------:R-:W3:Y:S03]  /*25cf0*/  LDL.LU R18, [R1+0x10] ;  /* 0x0000100001127983 */ /* 0x000ee60000300800 */
[----:B------:R0:W-:Y:S01]  /*25d00*/  STS.U16 [R23+0xbd00], R28 ;  /* 0x00bd001c17007388 */ /* 0x0001e20000000400 */
[----:B------:R-:W3:Y:S02]  /*25d10*/  LDL.LU R24, [R1+0x4] ;  /* 0x0000040001187983 */ /* 0x000ee40000300800 */
[----:B------:R1:W-:Y:S02]  /*25d20*/  STS.U16 [R23+0xc500], R22 ;  /* 0x00c5001617007388 */ /* 0x0003e40000000400 */
[----:B------:R1:W-:Y:S01]  /*25d30*/  STS.U16 [R23+0xcd00], R16 ;  /* 0x00cd001017007388 */ /* 0x0003e20000000400 */
[----:B------:R-:W-:Y:S01]  /*25d40*/  STS.U16 [R23+0xd500], R3 ;  /* 0x00d5000317007388 */ /* 0x000fe20000000400 */
[----:B------:R1:W-:Y:S02]  /*25d50*/  STS.U16 [R23+0xdd00], R5 ;  /* 0x00dd000517007388 */ /* 0x0003e40000000400 */
[----:B------:R1:W-:Y:S01]  /*25d60*/  STS.U16 [R23+0xe500], R6 ;  /* 0x00e5000617007388 */ /* 0x0003e20000000400 */
[----:B0-----:R-:W3:Y:S01]  /*25d70*/  LDL.LU R28, [R1+0x4c] ;  /* 0x00004c00011c7983 */ /* 0x001ee20000300800 */
[----:B-1----:R-:W3:Y:S02]  /*25d80*/  LDL.LU R22, [R1+0x58] ;  /* 0x0000580001167983 */ /* 0x002ee40000300800 */
[----:B------:R-:W3:Y:S02]  /*25d90*/  LDL.LU R16, [R1+0x64] ;  /* 0x0000640001107983 */ /* 0x000ee40000300800 */
[----:B------:R0:W-:Y:S01]  /*25da0*/  STS.U16 [R23+0xed00], R7 ;  /* 0x00ed000717007388 */ /* 0x0001e20000000400 */
[----:B------:R-:W3:Y:S01]  /*25db0*/  LDL.LU R5, [R1+0x70] ;  /* 0x0000700001057983 */ /* 0x000ee20000300800 */
[----:B------:R-:W3:Y:S03]  /*25dc0*/  LDL.LU R6, [R1+0x7c] ;  /* 0x00007c0001067983 */ /* 0x000ee60000300800 */
[----:B------:R1:W-:Y:S01]  /*25dd0*/  STS.U16 [R23+0xf500], R8 ;  /* 0x00f5000817007388 */ /* 0x0003e20000000400 */
[----:B------:R1:W-:Y:S03]  /*25de0*/  STS.U16 [R23+0xfd00], R9 ;  /* 0x00fd000917007388 */ /* 0x0003e60000000400 */
[----:B0-----:R-:W3:Y:S04]  /*25df0*/  LDL.LU R7, [R1+0x88] ;  /* 0x0000880001077983 */ /* 0x001ee80000300800 */
[----:B-1----:R-:W3:Y:S01]  /*25e00*/  LDL.LU R8, [R1+0x94] ;  /* 0x0000940001087983 */ /* 0x002ee20000300800 */
[----:B------:R-:W3:Y:S02]  /*25e10*/  LDL.LU R23, [R1+0x1748] ;  /* 0x0017480001177983 */ /* 0x000ee40000300800 */
[----:B------:R-:W3:Y:S01]  /*25e20*/  LDL.LU R9, [R1+0xa0] ;  /* 0x0000a00001097983 */ /* 0x000ee20000300800 */
[----:B------:R-:W0:Y:S02]  /*25e30*/  S2R R21, SR_TID.X ;  /* 0x0000000000157919 */ /* 0x000e240000002100 */
[----:B0-----:R-:W-:-:S05]  /*25e40*/  LOP3.LUT R21, R21, 0x7f, RZ, 0xc0, !PT ;  /* 0x0000007f15157812 */ /* 0x001fca00078ec0ff */
[----:B------:R-:W-:-:S05]  /*25e50*/  IMAD.SHL.U32 R3, R21, 0x2, RZ ;  /* 0x0000000215037824 */ /* 0x000fca00078e00ff */
[----:B------:R-:W-:-:S05]  /*25e60*/  LOP3.LUT R21, R3, 0x60, RZ, 0x3c, !PT ;  /* 0x0000006003157812 */ /* 0x000fca00078e3cff */
[----:B----4-:R0:W-:Y:S01]  /*25e70*/  STS.U16 [R21+0x600], R17 ;  /* 0x0006001115007388 */ /* 0x0101e20000000400 */
[----:B------:R1:W-:Y:S02]  /*25e80*/  STS.U16 [R21+0xe00], R13 ;  /* 0x000e000d15007388 */ /* 0x0003e40000000400 */
[----:B--2---:R2:W-:Y:S01]  /*25e90*/  STS.U16 [R21+0x1600], R12 ;  /* 0x0016000c15007388 */ /* 0x0045e20000000400 */
[----:B---3--:R4:W-:Y:S04]  /*25ea0*/  STS.U16 [R21+0x1e00], R11 ;  /* 0x001e000b15007388 */ /* 0x0089e80000000400 */
[----:B------:R4:W-:Y:S01]  /*25eb0*/  STS.U16 [R21+0x2600], R10 ;  /* 0x0026000a15007388 */ /* 0x0009e20000000400 */
[----:B------:R4:W-:Y:S03]  /*25ec0*/  STS.U16 [R21+0x2e00], R4 ;  /* 0x002e000415007388 */ /* 0x0009e60000000400 */
[----:B0-----:R-:W4:Y:S01]  /*25ed0*/  LDL.LU R17, [R1+0x1744] ;  /* 0x0017440001117983 */ /* 0x001f220000300800 */
[----:B-1----:R-:W4:Y:S02]  /*25ee0*/  LDL.LU R13, [R1+0x1740] ;  /* 0x00174000010d7983 */ /* 0x002f240000300800 */
[----:B--2---:R-:W2:Y:S01]  /*25ef0*/  LDL.LU R12, [R1+0x173c] ;  /* 0x00173c00010c7983 */ /* 0x004ea20000300800 */
[----:B----4-:R-:W4:Y:S04]  /*25f00*/  LDL.LU R11, [R1+0x1738] ;  /* 0x00173800010b7983 */ /* 0x010f280000300800 */
[----:B------:R0:W-:Y:S04]  /*25f10*/  STS.U16 [R21+0x3600], R0 ;  /* 0x0036000015007388 */ /* 0x0001e80000000400 */
[----:B------:R-:W2:Y:S01]  /*25f20*/  LDL.LU R10, [R1+0x1734] ;  /* 0x00173400010a7983 */ /* 0x000ea20000300800 */
[----:B------:R-:W2:Y:S02]  /*25f30*/  LDL.LU R4, [R1+0x1730] ;  /* 0x0017300001047983 */ /* 0x000ea40000300800 */
[----:B------:R1:W-:Y:S01]  /*25f40*/  STS.U16 [R21+0x3e00], R20 ;  /* 0x003e001415007388 */ /* 0x0003e20000000400 */
[----:B------:R1:W-:Y:S04]  /*25f50*/  STS.U16 [R21+0x4600], R26 ;  /* 0x0046001a15007388 */ /* 0x0003e80000000400 */
[----:B0-----:R-:W2:Y:S01]  /*25f60*/  LDL.LU R0, [R1+0x172c] ;  /* 0x00172c0001007983 */ /* 0x001ea20000300800 */
[----:B-1----:R-:W2:Y:S03]  /*25f70*/  LDL.LU R20, [R1+0x1728] ;  /* 0x0017280001147983 */ /* 0x002ea60000300800 */
[----:B------:R-:W2:Y:S04]  /*25f80*/  LDL.LU R26, [R1+0x1724] ;  /* 0x00172400011a7983 */ /* 0x000ea80000300800 */
[----:B------:R-:W-:Y:S01]  /*25f90*/  STS.U16 [R21+0x4e00], R9 ;  /* 0x004e000915007388 */ /* 0x000fe20000000400 */
[----:B------:R-:W-:Y:S02]  /*25fa0*/  STS.U16 [R21+0x5600], R8 ;  /* 0x0056000815007388 */ /* 0x000fe40000000400 */
[----:B------:R-:W-:Y:S02]  /*25fb0*/  STS.U16 [R21+0x5e00], R7 ;  /* 0x005e000715007388 */ /* 0x000fe40000000400 */
[----:B------:R-:W-:Y:S01]  /*25fc0*/  STS.U16 [R21+0x6600], R6 ;  /* 0x0066000615007388 */ /* 0x000fe20000000400 */
[----:B------:R-:W-:Y:S01]  /*25fd0*/  STS.U16 [R21+0x6e00], R5 ;  /* 0x006e000515007388 */ /* 0x000fe20000000400 */
[----:B------:R-:W-:Y:S02]  /*25fe0*/  STS.U16 [R21+0x7600], R16 ;  /* 0x0076001015007388 */ /* 0x000fe40000000400 */
[----:B------:R-:W-:Y:S02]  /*25ff0*/  STS.U16 [R21+0x7e00], R22 ;  /* 0x007e001615007388 */ /* 0x000fe40000000400 */
[----:B------:R-:W-:Y:S01]  /*26000*/  STS.U16 [R21+0x8600], R28 ;  /* 0x0086001c15007388 */ /* 0x000fe20000000400 */
[----:B------:R-:W-:Y:S01]  /*26010*/  STS.U16 [R21+0x8e00], R14 ;  /* 0x008e000e15007388 */ /* 0x000fe20000000400 */
[----:B------:R-:W-:Y:S02]  /*26020*/  STS.U16 [R21+0x9600], R15 ;  /* 0x0096000f15007388 */ /* 0x000fe40000000400 */
[----:B------:R0:W-:Y:S02]  /*26030*/  STS.U16 [R21+0x9e00], R19 ;  /* 0x009e001315007388 */ /* 0x0001e40000000400 */
[----:B------:R1:W-:Y:S01]  /*26040*/  STS.U16 [R21+0xa600], R2 ;  /* 0x00a6000215007388 */ /* 0x0003e20000000400 */
[----:B------:R1:W-:Y:S01]  /*26050*/  STS.U16 [R21+0xae00], R18 ;  /* 0x00ae001215007388 */ /* 0x0003e20000000400 */
[----:B------:R1:W-:Y:S03]  /*26060*/  STS.U16 [R21+0xb600], R24 ;  /* 0x00b6001815007388 */ /* 0x0003e60000000400 */
[----:B0-----:R-:W4:Y:S01]  /*26070*/  LDL.LU R19, [R1+0xf0] ;  /* 0x0000f00001137983 */ /* 0x001f220000300800 */
[----:B-1----:R-:W4:Y:S02]  /*26080*/  LDL.LU R2, [R1+0xe8] ;  /* 0x0000e80001027983 */ /* 0x002f240000300800 */
[----:B------:R-:W4:Y:S01]  /*26090*/  LDL.LU R18, [R1+0xe0] ;  /* 0x0000e00001127983 */ /* 0x000f220000300800 */
[----:B------:R-:W4:Y:S04]  /*260a0*/  LDL.LU R24, [R1+0xd8] ;  /* 0x0000d80001187983 */ /* 0x000f280000300800 */
[----:B------:R-:W4:Y:S01]  /*260b0*/  LDL.LU R9, [R1+0x6c] ;  /* 0x00006c0001097983 */ /* 0x000f220000300800 */
[----:B------:R-:W4:Y:S02]  /*260c0*/  LDL.LU R8, [R1+0x60] ;  /* 0x0000600001087983 */ /* 0x000f240000300800 */
[----:B------:R-:W4:Y:S02]  /*260d0*/  LDL.LU R7, [R1+0x54] ;  /* 0x0000540001077983 */ /* 0x000f240000300800 */
[----:B------:R-:W4:Y:S01]  /*260e0*/  LDL.LU R6, [R1+0x48] ;  /* 0x0000480001067983 */ /* 0x000f220000300800 */
[----:B------:R-:W4:Y:S01]  /*260f0*/  LDL.LU R5, [R1+0x3c] ;  /* 0x00003c0001057983 */ /* 0x000f220000300800 */
[----:B------:R-:W4:Y:S02]  /*26100*/  LDL.LU R16, [R1+0x30] ;  /* 0x0000300001107983 */ /* 0x000f240000300800 */
[----:B------:R-:W4:Y:S02]  /*26110*/  LDL.LU R22, [R1+0x24] ;  /* 0x0000240001167983 */ /* 0x000f240000300800 */
[----:B------:R-:W4:Y:S01]  /*26120*/  LDL.LU R28, [R1+0x18] ;  /* 0x00001800011c7983 */ /* 0x000f220000300800 */
[----:B------:R-:W4:Y:S01]  /*26130*/  LDL.LU R14, [R1+0xc] ;  /* 0x00000c00010e7983 */ /* 0x000f220000300800 */
[----:B------:R-:W4:Y:S01]  /*26140*/  LDL.LU R15, [R1] ;  /* 0x00000000010f7983 */ /* 0x000f220000300800 */
[----:B------:R-:W-:-:S02]  /*26150*/  LOP3.LUT R3, R3, 0x70, RZ, 0x3c, !PT ;  /* 0x0000007003037812 */ /* 0x000fc400078e3cff */
[----:B--2---:R0:W-:Y:S01]  /*26160*/  STS.U16 [R21+0xbe00], R26 ;  /* 0x00be001a15007388 */ /* 0x0041e20000000400 */
[----:B------:R1:W-:Y:S02]  /*26170*/  STS.U16 [R21+0xc600], R20 ;  /* 0x00c6001415007388 */ /* 0x0003e40000000400 */
[----:B------:R2:W-:Y:S02]  /*26180*/  STS.U16 [R21+0xce00], R0 ;  /* 0x00ce000015007388 */ /* 0x0005e40000000400 */
[----:B------:R2:W-:Y:S01]  /*26190*/  STS.U16 [R21+0xd600], R4 ;  /* 0x00d6000415007388 */ /* 0x0005e20000000400 */
[----:B------:R2:W-:Y:S01]  /*261a0*/  STS.U16 [R21+0xde00], R10 ;  /* 0x00de000a15007388 */ /* 0x0005e20000000400 */
[----:B----4-:R4:W-:Y:S03]  /*261b0*/  STS.U16 [R21+0xe600], R11 ;  /* 0x00e6000b15007388 */ /* 0x0109e60000000400 */
[----:B0-----:R-:W3:Y:S01]  /*261c0*/  LDL.LU R26, [R1+0x78] ;  /* 0x00007800011a7983 */ /* 0x001ee20000300800 */
[----:B-1----:R-:W3:Y:S02]  /*261d0*/  LDL.LU R20, [R1+0x84] ;  /* 0x0000840001147983 */ /* 0x002ee40000300800 */
[----:B--2---:R-:W2:Y:S02]  /*261e0*/  LDL.LU R0, [R1+0x90] ;  /* 0x0000900001007983 */ /* 0x004ea40000300800 */
[----:B------:R-:W2:Y:S01]  /*261f0*/  LDL.LU R4, [R1+0x9c] ;  /* 0x00009c0001047983 */ /* 0x000ea20000300800 */
[----:B------:R-:W2:Y:S04]  /*26200*/  LDL.LU R10, [R1+0xa8] ;  /* 0x0000a800010a7983 */ /* 0x000ea80000300800 */
[----:B----4-:R-:W4:Y:S04]  /*26210*/  LDL.LU R11, [R1+0xb4] ;  /* 0x0000b400010b7983 */ /* 0x010f280000300800 */
[----:B------:R0:W-:Y:S01]  /*26220*/  STS.U16 [R21+0xee00], R12 ;  /* 0x00ee000c15007388 */ /* 0x0001e20000000400 */
[----:B------:R1:W-:Y:S02]  /*26230*/  STS.U16 [R21+0xf600], R13 ;  /* 0x00f6000d15007388 */ /* 0x0003e40000000400 */
[----:B------:R1:W-:Y:S01]  /*26240*/  STS.U16 [R21+0xfe00], R17 ;  /* 0x00fe001115007388 */ /* 0x0003e20000000400 */
[----:B0-----:R-:W2:Y:S01]  /*26250*/  LDL.LU R12, [R1+0xc0] ;  /* 0x0000c000010c7983 */ /* 0x001ea20000300800 */
[----:B-1----:R-:W2:Y:S02]  /*26260*/  LDL.LU R13, [R1+0xc8] ;  /* 0x0000c800010d7983 */ /* 0x002ea40000300800 */
[----:B------:R-:W2:Y:S02]  /*26270*/  LDL.LU R21, [R1+0x1720] ;  /* 0x0017200001157983 */ /* 0x000ea40000300800 */
[----:B------:R-:W2:Y:S01]  /*26280*/  LDL.LU R17, [R1+0xd0] ;  /* 0x0000d00001117983 */ /* 0x000ea20000300800 */
[----:B------:R0:W-:Y:S01]  /*26290*/  STS.U16 [R3+0x700], R19 ;  /* 0x0007001303007388 */ /* 0x0001e20000000400 */
[----:B------:R1:W-:Y:S02]  /*262a0*/  STS.U16 [R3+0xf00], R2 ;  /* 0x000f000203007388 */ /* 0x0003e40000000400 */
[----:B------:R1:W-:Y:S02]  /*262b0*/  STS.U16 [R3+0x1700], R18 ;  /* 0x0017001203007388 */ /* 0x0003e40000000400 */
[----:B------:R1:W-:Y:S01]  /*262c0*/  STS.U16 [R3+0x1f00], R24 ;  /* 0x001f001803007388 */ /* 0x0003e20000000400 */
[----:B0-----:R-:W3:Y:S01]  /*262d0*/  LDL.LU R19, [R1+0x171c] ;  /* 0x00171c0001137983 */ /* 0x001ee20000300800 */
[----:B-1----:R-:W3:Y:S02]  /*262e0*/  LDL.LU R2, [R1+0x1718] ;  /* 0x0017180001027983 */ /* 0x002ee40000300800 */
[----:B------:R-:W3:Y:S02]  /*262f0*/  LDL.LU R18, [R1+0x1714] ;  /* 0x0017140001127983 */ /* 0x000ee40000300800 */
[----:B------:R-:W3:Y:S01]  /*26300*/  LDL.LU R24, [R1+0x1710] ;  /* 0x0017100001187983 */ /* 0x000ee20000300800 */
[----:B--2---:R-:W-:Y:S01]  /*26310*/  STS.U16 [R3+0x2700], R17 ;  /* 0x0027001103007388 */ /* 0x004fe20000000400 */
[----:B------:R-:W-:Y:S02]  /*26320*/  STS.U16 [R3+0x2f00], R13 ;  /* 0x002f000d03007388 */ /* 0x000fe40000000400 */
[----:B------:R-:W-:Y:S02]  /*26330*/  STS.U16 [R3+0x3700], R12 ;  /* 0x0037000c03007388 */ /* 0x000fe40000000400 */
[----:B----4-:R-:W-:Y:S01]  /*26340*/  STS.U16 [R3+0x3f00], R11 ;  /* 0x003f000b03007388 */ /* 0x010fe20000000400 */
[----:B------:R-:W-:Y:S01]  /*26350*/  STS.U16 [R3+0x4700], R10 ;  /* 0x0047000a03007388 */ /* 0x000fe20000000400 */
[----:B------:R-:W-:Y:S02]  /*26360*/  STS.U16 [R3+0x4f00], R4 ;  /* 0x004f000403007388 */ /* 0x000fe40000000400 */
[----:B------:R-:W-:Y:S02]  /*26370*/  STS.U16 [R3+0x5700], R0 ;  /* 0x0057000003007388 */ /* 0x000fe40000000400 */
[----:B---3--:R0:W-:Y:S01]  /*26380*/  STS.U16 [R3+0x5f00], R20 ;  /* 0x005f001403007388 */ /* 0x0081e20000000400 */
        /* <DEDUP_REMOVED lines=10> */
[----:B------:R1:W-:Y:S01]  /*26430*/  STS.U16 [R3+0xb700], R15 ;  /* 0x00b7000f03007388 */ /* 0x0003e20000000400 */
[----:B0-----:R-:W2:Y:S04]  /*26440*/  LDL R20, [R1+0x2f0] ;  /* 0x0002f00001147983 */ /* 0x001ea80000100800 */
        /* <DEDUP_REMOVED lines=8> */
[----:B------:R0:W-:Y:S04]  /*264d0*/  STS.U16 [R3+0xff00], R29 ;  /* 0x00ff001d03007388 */ /* 0x0001e80000000400 */
[----:B-1----:R-:W1:Y:S04]  /*264e0*/  S2R R15, SR_TID.X ;  /* 0x00000000000f7919 */ /* 0x002e680000002100 */
[----:B------:R-:W3:Y:S01]  /*264f0*/  S2R R14, SR_TID.X ;  /* 0x00000000000e7919 */ /* 0x000ee20000002100 */
[----:B------:R-:W-:Y:S06]  /*26500*/  BAR.SYNC.DEFER_BLOCKING 0x0 ;  /* 0x0000000000007b1d */ /* 0x000fec0000010000 */
[----:B0-----:R-:W4:Y:S01]  /*26510*/  LDL R3, [R1+0x2f4] ;  /* 0x0002f40001037983 */ /* 0x001f220000100800 */
[C---:B-1----:R-:W-:Y:S01]  /*26520*/  LOP3.LUT R28, R15.reuse, 0x7, RZ, 0xc0, !PT ;  /* 0x000000070f1c7812 */ /* 0x042fe200078ec0ff */
[----:B------:R-:W-:Y:S01]  /*26530*/  IMAD.SHL.U32 R22, R15, 0x2, RZ ;  /* 0x000000020f167824 */ /* 0x000fe200078e00ff */
[----:B---3--:R-:W-:-:S02]  /*26540*/  LOP3.LUT R15, R14, 0x60, RZ, 0xc0, !PT ;  /* 0x000000600e0f7812 */ /* 0x008fc400078ec0ff */
[----:B------:R-:W-:Y:S01]  /*26550*/  LOP3.LUT R16, R14, 0x7, RZ, 0xc0, !PT ;  /* 0x000000070e107812 */ /* 0x000fe200078ec0ff */
[----:B------:R-:W-:-:S04]  /*26560*/  IMAD.SHL.U32 R28, R28, 0x10, RZ ;  /* 0x000000101c1c7824 */ /* 0x000fc800078e00ff */
[----:B------:R-:W-:Y:S01]  /*26570*/  IMAD R16, R16, 0x4, R15 ;  /* 0x0000000410107824 */ /* 0x000fe200078e020f */
[----:B------:R-:W-:-:S05]  /*26580*/  LOP3.LUT R17, R28, 0x30, R22, 0x78, !PT ;  /* 0x000000301c117812 */ /* 0x000fca00078e7816 */
[----:B------:R-:W-:-:S05]  /*26590*/  IMAD.U32 R16, R16, 0x40, R17 ;  /* 0x0000004010107824 */ /* 0x000fca00078e0011 */
[----:B------:R-:W0:Y:S04]  /*265a0*/  LDSM.16.M88.4 R8, [R16] ;  /* 0x000000001008783b */ /* 0x000e280000000200 */
[----:B------:R-:W1:Y:S04]  /*265b0*/  LDSM.16.M88.4 R24, [R16+0x2000] ;  /* 0x002000001018783b */ /* 0x000e680000000200 */
[----:B------:R-:W-:Y:S04]  /*265c0*/  LDSM.16.M88.4 R12, [R16+0x4000] ;  /* 0x00400000100c783b */ /* 0x000fe80000000200 */
[----:B0-----:R-:W-:Y:S01]  /*265d0*/  STL.64 [R1+0x20], R8 ;  /* 0x0000200801007387 */ /* 0x001fe20000100a00 */
[----:B------:R-:W-:Y:S02]  /*265e0*/  STL.64 [R1+0x28], R10 ;  /* 0x0000280a01007387 */ /* 0x000fe40000100a00 */
[----:B------:R-:W0:Y:S04]  /*265f0*/  LDSM.16.M88.4 R8, [R16+0x6000] ;  /* 0x006000001008783b */ /* 0x000e280000000200 */
[----:B-1----:R-:W-:Y:S01]  /*26600*/  STL.64 [R1+0x10], R24 ;  /* 0x0000101801007387 */ /* 0x002fe20000100a00 */
[----:B------:R-:W-:Y:S04]  /*26610*/  STL.64 [R1+0x18], R26 ;  /* 0x0000181a01007387 */ /* 0x000fe80000100a00 */
[----:B0-----:R-:W-:Y:S01]  /*26620*/  STL [R1+0x15fc], R10 ;  /* 0x0015fc0a01007387 */ /* 0x001fe20000100800 */
[----:B------:R-:W-:Y:S02]  /*26630*/  STL.64 [R1], R12 ;  /* 0x0000000c01007387 */ /* 0x000fe40000100a00 */
[----:B------:R-:W-:Y:S02]  /*26640*/  STL.64 [R1+0x8], R14 ;  /* 0x0000080e01007387 */ /* 0x000fe40000100a00 */
[----:B------:R-:W0:Y:S04]  /*26650*/  LDSM.16.M88.4 R12, [R16+0x8000] ;  /* 0x00800000100c783b */ /* 0x000e280000000200 */
[----:B------:R-:W-:Y:S01]  /*26660*/  STL [R1+0x15f8], R11 ;  /* 0x0015f80b01007387 */ /* 0x000fe20000100800 */
[----:B------:R-:W-:Y:S02]  /*26670*/  STL.64 [R1+0x16f0], R8 ;  /* 0x0016f00801007387 */ /* 0x000fe40000100a00 */
[----:B------:R-:W1:Y:S01]  /*26680*/  LDSM.16.M88.4 R8, [R16+0xc000] ;  /* 0x00c000001008783b */ /* 0x000e620000000200 */
[----:B0-----:R-:W-:Y:S03]  /*26690*/  STL.64 [R1+0x16d8], R14 ;  /* 0x0016d80e01007387 */ /* 0x001fe60000100a00 */
[----:B------:R-:W-:Y:S02]  /*266a0*/  STL.64 [R1+0x16d0], R12 ;  /* 0x0016d00c01007387 */ /* 0x000fe40000100a00 */
[----:B------:R-:W0:Y:S04]  /*266b0*/  LDSM.16.M88.4 R12, [R16+0xa000] ;  /* 0x00a00000100c783b */ /* 0x000e280000000200 */
[----:B-1----:R-:W-:-:S02]  /*266c0*/  IMAD.MOV.U32 R2, RZ, RZ, R8 ;  /* 0x000000ffff027224 */ /* 0x002fc400078e0008 */
[----:B------:R-:W-:Y:S01]  /*266d0*/  IMAD.MOV.U32 R0, RZ, RZ, R9 ;  /* 0x000000ffff007224 */ /* 0x000fe200078e0009 */
[----:B0-----:R-:W-:Y:S01]  /*266e0*/  STL.64 [R1+0x90], R12 ;  /* 0x0000900c01007387 */ /* 0x001fe20000100a00 */
[----:B------:R-:W-:Y:S02]  /*266f0*/  STL.64 [R1+0x98], R14 ;  /* 0x0000980e01007387 */ /* 0x000fe40000100a00 */
[----:B------:R-:W-:Y:S02]  /*26700*/  STL.64 [R1+0x80], R8 ;  /* 0x0000800801007387 */ /* 0x000fe40000100a00 */
[----:B------:R-:W-:Y:S02]  /*26710*/  STL.64 [R1+0x88], R10 ;  /* 0x0000880a01007387 */ /* 0x000fe40000100a00 */
[----:B------:R-:W-:Y:S04]  /*26720*/  LDSM.16.M88.4 R8, [R16+0xe000] ;  /* 0x00e000001008783b */ /* 0x000fe80000000200 */
[----:B--2---:R-:W-:Y:S02]  /*26730*/  LDSM.16.MT88.4 R4, [R20+0x10000] ;  /* 0x010000001404783b */ /* 0x004fe40000004200 */
[----:B------:R-:W-:Y:S02]  /*26740*/  LDSM.16.MT88.4 R20, [R20+0x10400] ;  /* 0x010400001414783b */ /* 0x000fe40000004200 */
[----:B----4-:R-:W0:Y:S04]  /*26750*/  LDSM.16.MT88.4 R16, [R3+0x10000] ;  /* 0x010000000310783b */ /* 0x010e280000004200 */
[----:B------:R-:W1:Y:S04]  /*26760*/  LDSM.16.MT88.4 R24, [R3+0x10400] ;  /* 0x010400000318783b */ /* 0x000e680000004200 */
[----:B0-----:R-:W-:Y:S01]  /*26770*/  STL.64 [R1+0x1698], R18 ;  /* 0x0016981201007387 */ /* 0x001fe20000100a00 */
[----:B------:R0:W-:Y:S02]  /*26780*/  STL.64 [R1+0xa0], R8 ;  /* 0x0000a00801007387 */ /* 0x0001e40000100a00 */
[----:B------:R2:W-:Y:S02]  /*26790*/  STL.64 [R1+0xa8], R10 ;  /* 0x0000a80a01007387 */ /* 0x0005e40000100a00 */
[----:B------:R-:W-:Y:S01]  /*267a0*/  STL.64 [R1+0x1690], R16 ;  /* 0x0016901001007387 */ /* 0x000fe20000100a00 */
[----:B------:R-:W-:Y:S01]  /*267b0*/  STL [R1+0x1624], R20 ;  /* 0x0016241401007387 */ /* 0x000fe20000100800 */
[----:B------:R-:W-:Y:S02]  /*267c0*/  STL [R1+0x1620], R21 ;  /* 0x0016201501007387 */ /* 0x000fe40000100800 */
[----:B------:R-:W-:Y:S02]  /*267d0*/  STL [R1+0x161c], R22 ;  /* 0x00161c1601007387 */ /* 0x000fe40000100800 */
[----:B------:R-:W-:Y:S01]  /*267e0*/  STL [R1+0x1618], R23 ;  /* 0x0016181701007387 */ /* 0x000fe20000100800 */
[----:B0-----:R-:W3:Y:S01]  /*267f0*/  LDL.LU.64 R8, [R1+0x2d0] ;  /* 0x0002d00001087983 */ /* 0x001ee20000300a00 */
[----:B--2---:R-:W2:Y:S03]  /*26800*/  LDL.LU.64 R10, [R1+0x2d8] ;  /* 0x0002d800010a7983 */ /* 0x004ea60000300a00 */
[----:B--2---:R-:W-:Y:S01]  /*26810*/  STL.64 [R1+0x1700], R10 ;  /* 0x0017000a01007387 */ /* 0x004fe20000100a00 */
[----:B---3--:R0:W-:Y:S03]  /*26820*/  STL.64 [R1+0x16f8], R8 ;  /* 0x0016f80801007387 */ /* 0x0081e60000100a00 */
[----:B0-----:R-:W2:Y:S01]  /*26830*/  LDL.LU.64 R8, [R1+0x20] ;  /* 0x0000200001087983 */ /* 0x001ea20000300a00 */
[----:B------:R-:W3:Y:S02]  /*26840*/  LDL.LU.64 R12, [R1+0x2c0] ;  /* 0x0002c000010c7983 */ /* 0x000ee40000300a00 */
[----:B------:R-:W4:Y:S02]  /*26850*/  LDL.LU.64 R14, [R1+0x2c8] ;  /* 0x0002c800010e7983 */ /* 0x000f240000300a00 */
[----:B----4-:R-:W-:Y:S01]  /*26860*/  STL.64 [R1+0x16e8], R14 ;  /* 0x0016e80e01007387 */ /* 0x010fe20000100a00 */
[----:B---3--:R0:W-:Y:S03]  /*26870*/  STL.64 [R1+0x16e0], R12 ;  /* 0x0016e00c01007387 */ /* 0x0081e60000100a00 */
[----:B0-----:R-:W3:Y:S04]  /*26880*/  LDL.LU.64 R12, [R1+0x10] ;  /* 0x00001000010c7983 */ /* 0x001ee80000300a00 */
[----:B---3--:R0:W-:Y:S04]  /*26890*/  STL.64 [R1+0x1708], R12 ;  /* 0x0017080c01007387 */ /* 0x0081e80000100a00 */
[----:B0-----:R-:W2:Y:S01]  /*268a0*/  LDL.LU.64 R12, [R1+0x2e0] ;  /* 0x0002e000010c7983 */ /* 0x001ea20000300a00 */
[----:B------:R-:W2:Y:S02]  /*268b0*/  LDL.LU.64 R14, [R1+0x2e8] ;  /* 0x0002e800010e7983 */ /* 0x000ea40000300a00 */
[----:B------:R-:W3:Y:S02]  /*268c0*/  LDL.LU.64 R20, [R1+0x2b0] ;  /* 0x0002b00001147983 */ /* 0x000ee40000300a00 */
[----:B------:R-:W3:Y:S01]  /*268d0*/  LDL.LU.64 R22, [R1+0x2b8] ;  /* 0x0002b80001167983 */ /* 0x000ee20000300a00 */
[----:B------:R-:W4:Y:S01]  /*268e0*/  LDL.LU.64 R16, [R1+0x2a0] ;  /* 0x0002a00001107983 */ /* 0x000f220000300a00 */
[----:B------:R-:W4:Y:S02]  /*268f0*/  LDL.LU.64 R18, [R1+0x2a8] ;  /* 0x0002a80001127983 */ /* 0x000f240000300a00 */
[----:B-1----:R-:W-:Y:S02]  /*26900*/  STL.64 [R1+0x1580], R26 ;  /* 0x0015801a01007387 */ /* 0x002fe40000100a00 */
[----:B------:R0:W-:Y:S02]  /*26910*/  STL.64 [R1+0x1578], R24 ;  /* 0x0015781801007387 */ /* 0x0001e40000100a00 */
[----:B0-----:R-:W3:Y:S01]  /*26920*/  LDL.LU.64 R24, [R1+0xa0] ;  /* 0x0000a00001187983 */ /* 0x001ee20000300a00 */
[----:B------:R-:W3:Y:S01]  /*26930*/  LDL.LU.64 R26, [R1+0xa8] ;  /* 0x0000a800011a7983 */ /* 0x000ee20000300a00 */
[----:B--2---:R-:W-:Y:S02]  /*26940*/  HMMA.16816.F32 R12, R4, R8, R12 ;  /* 0x00000008040c723c */ /* 0x004fe4000000180c */
[----:B---3--:R-:W-:Y:S01]  /*26950*/  STL.64 [R1+0x16a8], R26 ;  /* 0x0016a81a01007387 */ /* 0x008fe20000100a00 */
[----:B------:R0:W-:Y:S02]  /*26960*/  STL.64 [R1+0x16a0], R24 ;  /* 0x0016a01801007387 */ /* 0x0001e40000100a00 */
[----:B0-----:R-:W-:-:S02]  /*26970*/  IMAD.MOV.U32 R24, RZ, RZ, R2 ;  /* 0x000000ffff187224 */ /* 0x001fc400078e0002 */
[----:B------:R-:W-:-:S05]  /*26980*/  IMAD.MOV.U32 R25, RZ, RZ, R0 ;  /* 0x000000ffff197224 */ /* 0x000fca00078e0000 */
[----:B------:R0:W-:Y:S01]  /*26990*/  STL.64 [R1+0x16c0], R24 ;  /* 0x0016c01801007387 */ /* 0x0001e20000100a00 */
[----:B------:R-:W-:Y:S02]  /*269a0*/  IMAD.MOV.U32 R2, RZ, RZ, R8 ;  /* 0x000000ffff027224 */ /* 0x000fe400078e0008 */
[----:B------:R-:W-:Y:S01]  /*269b0*/  IMAD.MOV.U32 R0, RZ, RZ, R9 ;  /* 0x000000ffff007224 */ /* 0x000fe200078e0009 */
[----:B0-----:R-:W2:Y:S07]  /*269c0*/  LDL.LU.64 R24, [R1] ;  /* 0x0000000001187983 */ /* 0x001eae0000300a00 */
[----:B------:R0:W-:Y:S02]  /*269d0*/  STL.64 [R1+0x110], R12 ;  /* 0x0001100c01007387 */ /* 0x0001e40000100a00 */
[----:B------:R-:W-:Y:S01]  /*269e0*/  STL.64 [R1+0x118], R14 ;  /* 0x0001180e01007387 */ /* 0x000fe20000100a00 */
[----:B0-----:R-:W3:Y:S01]  /*269f0*/  LDL.LU.64 R12, [R1+0x1708] ;  /* 0x00170800010c7983 */ /* 0x001ee20000300a00 */
[----:B------:R-:W3:Y:S02]  /*26a00*/  LDL.LU.64 R10, [R1+0x1700] ;  /* 0x00170000010a7983 */ /* 0x000ee40000300a00 */
[----:B------:R-:W3:Y:S02]  /*26a10*/  LDL.LU.64 R8, [R1+0x16f8] ;  /* 0x0016f80001087983 */ /* 0x000ee40000300a00 */
[C---:B---3--:R-:W-:Y:S11]  /*26a20*/  HMMA.16816.F32 R8, R4.reuse, R12, R8 ;  /* 0x0000000c0408723c */ /* 0x048ff60000001808 */
[----:B------:R-:W-:Y:S11]  /*26a30*/  @!UPT UIADD3 URZ, URZ, URZ, URZ ;  /* 0x0000003f3f3ff290 */ /* 0x000ff6000fffe03f */
[----:B------:R-:W-:Y:S01]  /*26a40*/  @!UPT UIADD3 URZ, URZ, URZ, URZ ;  /* 0x0000003f3f3ff290 */ /* 0x000fe2000fffe03f */
[----:B------:R0:W-:Y:S01]  /*26a50*/  STL.64 [R1+0x100], R8 ;  /* 0x0001000801007387 */ /* 0x0001e20000100a00 */
[----:B------:R1:W-:Y:S03]  /*26a60*/  STL.64 [R1+0x108], R10 ;  /* 0x0001080a01007387 */ /* 0x0003e60000100a00 */
[----:B0-----:R-:W3:Y:S01]  /*26a70*/  LDL.LU.64 R8, [R1+0x16f0] ;  /* 0x0016f00001087983 */ /* 0x001ee20000300a00 */
[----:B-1----:R-:W-:Y:S02]  /*26a80*/  IMAD.MOV.U32 R11, RZ, RZ, R12 ;  /* 0x000000ffff0b7224 */ /* 0x002fe400078e000c */
[----:B------:R-:W-:Y:S02]  /*26a90*/  IMAD.MOV.U32 R10, RZ, RZ, R13 ;  /* 0x000000ffff0a7224 */ /* 0x000fe400078e000d */
[----:B------:R-:W2:Y:S01]  /*26aa0*/  LDL.LU.64 R14, [R1+0x16e8] ;  /* 0x0016e800010e7983 */ /* 0x000ea20000300a00 */
[----:B------:R-:W2:Y:S02]  /*26ab0*/  LDL.LU.64 R12, [R1+0x16e0] ;  /* 0x0016e000010c7983 */ /* 0x000ea40000300a00 */
[C---:B--2---:R-:W-:Y:S11]  /*26ac0*/  HMMA.16816.F32 R12, R4.reuse, R24, R12 ;  /* 0x00000018040c723c */ /* 0x044ff6000000180c */
[----:B------:R-:W-:Y:S11]  /*26ad0*/  @!UPT UIADD3 URZ, URZ, URZ, URZ ;  /* 0x0000003f3f3ff290 */ /* 0x000ff6000fffe03f */
[----:B------:R-:W-:Y:S01]  /*26ae0*/  @!UPT UIADD3 URZ, URZ, URZ, URZ ;  /* 0x0000003f3f3ff290 */ /* 0x000fe2000fffe03f */
[----:B------:R-:W-:Y:S01]  /*26af0*/  STL.64 [R1+0xf0], R12 ;  /* 0x0000f00c01007387 */ /* 0x000fe20000100a00 */
[----:B------:R0:W-:Y:S03]  /*26b00*/  STL.64 [R1+0xf8], R14 ;  /* 0x0000f80e01007387 */ /* 0x0001e60000100a00 */
[----:B0-----:R-:W2:Y:S01]  /*26b10*/  LDL.LU.64 R14, [R1+0x16d8] ;  /* 0x0016d800010e7983 */ /* 0x001ea20000300a00 */
[----:B------:R-:W4:Y:S01]  /*26b20*/  LDL.LU.64 R12, [R1+0x16d0] ;  /* 0x0016d000010c7983 */ /* 0x000f220000300a00 */
[C---:B---3--:R-:W-:Y:S01]  /*26b30*/  HMMA.16816.F32 R20, R4.reuse, R8, R20 ;  /* 0x000000080414723c */ /* 0x048fe20000001814 */
[----:B------:R0:W-:Y:S02]  /*26b40*/  STL.64 [R1+0x16c8], R8 ;  /* 0x0016c80801007387 */ /* 0x0001e40000100a00 */
[----:B------:R-:W-:Y:S02]  /*26b50*/  IMAD.MOV.U32 R28, RZ, RZ, R24 ;  /* 0x000000ffff1c7224 */ /* 0x000fe400078e0018 */
[----:B------:R-:W-:Y:S01]  /*26b60*/  IMAD.MOV.U32 R3, RZ, RZ, R25 ;  /* 0x000000ffff037224 */ /* 0x000fe200078e0019 */
[----:B0-----:R-:W3:Y:S11]  /*26b70*/  LDL.LU.64 R8, [R1+0x90] ;  /* 0x0000900001087983 */ /* 0x001ef60000300a00 */
[----:B------:R-:W-:Y:S06]  /*26b80*/  @!UPT UIADD3 URZ, URZ, URZ, URZ ;  /* 0x0000003f3f3ff290 */ /* 0x000fec000fffe03f */
[----:B------:R0:W-:Y:S01]  /*26b90*/  STL.64 [R1+0xe0], R20 ;  /* 0x0000e01401007387 */ /* 0x0001e20000100a00 */
[----:B------:R1:W-:Y:S02]  /*26ba0*/  STL.64 [R1+0xe8], R22 ;  /* 0x0000e81601007387 */ /* 0x0003e40000100a00 */
[----:B------:R-:W3:Y:S02]  /*26bb0*/  LDL.LU.64 R24, [R1+0x290] ;  /* 0x0002900001187983 */ /* 0x000ee40000300a00 */
[----:B------:R-:W3:Y:S01]  /*26bc0*/  LDL.LU.64 R26, [R1+0x298] ;  /* 0x00029800011a7983 */ /* 0x000ee20000300a00 */
[C---:B----4-:R-:W-:Y:S11]  /*26bd0*/  HMMA.16816.F32 R16, R4.reuse, R12, R16 ;  /* 0x0000000c0410723c */ /* 0x050ff60000001810 */
[----:B------:R-:W-:Y:S11]  /*26be0*/  @!UPT UIADD3 URZ, URZ, URZ, URZ ;  /* 0x0000003f3f3ff290 */ /* 0x000ff6000fffe03f */
[----:B------:R-:W-:Y:S02]  /*26bf0*/  @!UPT UIADD3 URZ, URZ, URZ, URZ ;  /* 0x0000003f3f3ff290 */ /* 0x000fe4000fffe03f */
[----:B0-----:R-:W-:Y:S02]  /*26c00*/  IMAD.MOV.U32 R20, RZ, RZ, R16 ;  /* 0x000000ffff147224 */ /* 0x001fe400078e0010 */
[----:B------:R-:W-:Y:S02]  /*26c10*/  IMAD.MOV.U32 R21, RZ, RZ, R17 ;  /* 0x000000ffff157224 */ /* 0x000fe400078e0011 */
[----:B-1----:R-:W-:Y:S02]  /*26c20*/  IMAD.MOV.U32 R22, RZ, RZ, R18 ;  /* 0x000000ffff167224 */ /* 0x002fe400078e0012 */
[----:B------:R-:W-:Y:S01]  /*26c30*/  IMAD.MOV.U32 R23, RZ, RZ, R19 ;  /* 0x000000ffff177224 */ /* 0x000fe200078e0013 */
[----:B------:R-:W4:Y:S01]  /*26c40*/  LDL.LU.64 R16, [R1+0x270] ;  /* 0x0002700001107983 */ /* 0x000f220000300a00 */
[----:B------:R-:W2:Y:S01]  /*26c50*/  LDL.LU.64 R18, [R1+0x278] ;  /* 0x0002780001127983 */ /* 0x000ea20000300a00 */
[----:B---3--:R-:W-:Y:S02]  /*26c60*/  HMMA.16816.F32 R24, R4, R8, R24 ;  /* 0x000000080418723c */ /* 0x008fe40000001818 */
[----:B--2---:R-:W-:Y:S01]  /*26c70*/  STL.64 [R1+0x16b8], R18 ;  /* 0x0016b81201007387 */ /* 0x004fe20000100a00 */
[----:B----4-:R0:W-:Y:S03]  /*26c80*/  STL.64 [R1+0x16b0], R16 ;  /* 0x0016b01001007387 */ /* 0x0101e60000100a00 */
[----:B0-----:R-:W2:Y:S01]  /*26c90*/  LDL.LU.64 R16, [R1+0x280] ;  /* 0x0002800001107983 */ /* 0x001ea20000300a00 */
[----:B------:R-:W2:Y:S02]  /*26ca0*/  LDL.LU.64 R18, [R1+0x288] ;  /* 0x0002880001127983 */ /* 0x000ea40000300a00 */
[----:B------:R0:W-:Y:S02]  /*26cb0*/  STL.64 [R1+0x1680], R14 ;  /* 0x0016800e01007387 */ /* 0x0001e40000100a00 */
[----:B------:R-:W-:Y:S01]  /*26cc0*/  STL.64 [R1+0x1678], R12 ;  /* 0x0016780c01007387 */ /* 0x000fe20000100a00 */
[----:B------:R-:W-:Y:S01]  /*26cd0*/  STL [R1+0x1634], R23 ;  /* 0x0016341701007387 */ /* 0x000fe20000100800 */
[----:B------:R-:W-:Y:S02]  /*26ce0*/  STL [R1+0x1630], R22 ;  /* 0x0016301601007387 */ /* 0x000fe40000100800 */
[----:B------:R1:W-:Y:S02]  /*26cf0*/  STL [R1+0x162c], R21 ;  /* 0x00162c1501007387 */ /* 0x0003e40000100800 */
[----:B------:R-:W-:Y:S02]  /*26d00*/  STL [R1+0x1628], R20 ;  /* 0x0016281401007387 */ /* 0x000fe40000100800 */
[----:B0-----:R-:W-:-:S02]  /*26d10*/  IMAD.MOV.U32 R15, RZ, RZ, R8 ;  /* 0x000000ffff0f7224 */ /* 0x001fc400078e0008 */
[----:B------:R-:W-:Y:S02]  /*26d20*/  IMAD.MOV.U32 R14, RZ, RZ, R9 ;  /* 0x000000ffff0e7224 */ /* 0x000fe400078e0009 */
[----:B-1----:R-:W-:Y:S01]  /*26d30*/  IMAD.MOV.U32 R21, RZ, RZ, R10 ;  /* 0x000000ffff157224 */ /* 0x002fe200078e000a */
[----:B------:R-:W3:Y:S01]  /*26d40*/  LDL.LU.64 R8, [R1+0x16c8] ;  /* 0x0016c80001087983 */ /* 0x000ee20000300a00 */
[----:B------:R-:W-:Y:S02]  /*26d50*/  IMAD.MOV.U32 R10, RZ, RZ, R25 ;  /* 0x000000ffff0a7224 */ /* 0x000fe400078e0019 */
[----:B------:R0:W-:Y:S02]  /*26d60*/  STL [R1+0xc0], R24 ;  /* 0x0000c01801007387 */ /* 0x0001e40000100800 */
[----:B0-----:R-:W2:Y:S01]  /*26d70*/  LDL.LU.64 R24, [R1+0x16c0] ;  /* 0x0016c00001187983 */ /* 0x001ea20000300a00 */
[----:B------:R-:W-:Y:S02]  /*26d80*/  IMAD.MOV.U32 R20, RZ, RZ, R11 ;  /* 0x000000ffff147224 */ /* 0x000fe400078e000b */
[----:B------:R-:W-:-:S02]  /*26d90*/  IMAD.MOV.U32 R11, RZ, RZ, R26 ;  /* 0x000000ffff0b7224 */ /* 0x000fc400078e001a */
[----:B------:R-:W-:-:S05]  /*26da0*/  IMAD.MOV.U32 R29, RZ, RZ, R27 ;  /* 0x000000ffff1d7224 */ /* 0x000fca00078e001b */
[----:B------:R-:W-:Y:S01]  /*26db0*/  STL [R1+0x1608], R29 ;  /* 0x0016081d01007387 */ /* 0x000fe20000100800 */
[----:B------:R-:W-:Y:S02]  /*26dc0*/  STL [R1+0x1604], R11 ;  /* 0x0016040b01007387 */ /* 0x000fe40000100800 */
[----:B------:R-:W-:Y:S01]  /*26dd0*/  STL [R1+0x1600], R10 ;  /* 0x0016000a01007387 */ /* 0x000fe20000100800 */
[C---:B--2---:R-:W-:Y:S01]  /*26de0*/  HMMA.16816.F32 R24, R4.reuse, R24, R16 ;  /* 0x000000180418723c */ /* 0x044fe20000001810 */
[----:B------:R-:W2:Y:S01]  /*26df0*/  LDL.LU.64 R18, [R1+0x16b8] ;  /* 0x0016b80001127983 */ /* 0x000ea20000300a00 */
[----:B------:R-:W2:Y:S11]  /*26e00*/  LDL.LU.64 R16, [R1+0x16b0] ;  /* 0x0016b00001107983 */ /* 0x000eb60000300a00 */
[----:B------:R-:W-:Y:S10]  /*26e10*/  @!UPT UIADD3 URZ, URZ, URZ, URZ ;  /* 0x0000003f3f3ff290 */ /* 0x000ff4000fffe03f */
[----:B------:R-:W-:Y:S01]  /*26e20*/  STL.64 [R1+0xb0], R24 ;  /* 0x0000b01801007387 */ /* 0x000fe20000100a00 */
[----:B------:R0:W-:Y:S03]  /*26e30*/  STL.64 [R1+0xb8], R26 ;  /* 0x0000b81a01007387 */ /* 0x0001e60000100a00 */
[----:B0-----:R-:W4:Y:S01]  /*26e40*/  LDL.LU.64 R26, [R1+0x16a8] ;  /* 0x0016a800011a7983 */ /* 0x001f220000300a00 */
[----:B------:R-:W2:Y:S02]  /*26e50*/  LDL.LU.64 R24, [R1+0x16a0] ;  /* 0x0016a00001187983 */ /* 0x000ea40000300a00 */
[----:B--2---:R-:W-:Y:S01]  /*26e60*/  HMMA.16816.F32 R4, R4, R24, R16 ;  /* 0x000000180404723c */ /* 0x004fe20000001810 */
[----:B------:R-:W2:Y:S01]  /*26e70*/  LDL.LU.64 R18, [R1+0x1698] ;  /* 0x0016980001127983 */ /* 0x000ea20000300a00 */
[----:B------:R-:W2:Y:S11]  /*26e80*/  LDL.LU.64 R16, [R1+0x1690] ;  /* 0x0016900001107983 */ /* 0x000eb60000300a00 */
[----:B------:R-:W-:Y:S10]  /*26e90*/  @!UPT UIADD3 URZ, URZ, URZ, URZ ;  /* 0x0000003f3f3ff290 */ /* 0x000ff4000fffe03f */
[----:B------:R0:W-:Y:S01]  /*26ea0*/  STL [R1+0x70], R4 ;  /* 0x0000700401007387 */ /* 0x0001e20000100800 */
[----:B------:R-:W-:Y:S02]  /*26eb0*/  IMAD.MOV.U32 R29, RZ, RZ, R5 ;  /* 0x000000ffff1d7224 */ /* 0x000fe400078e0005 */
[----:B------:R-:W-:Y:S02]  /*26ec0*/  IMAD.MOV.U32 R10, RZ, RZ, R7 ;  /* 0x000000ffff0a7224 */ /* 0x000fe400078e0007 */
[----:B------:R-:W-:Y:S01]  /*26ed0*/  IMAD.MOV.U32 R11, RZ, RZ, R6 ;  /* 0x000000ffff0b7224 */ /* 0x000fe200078e0006 */
[----:B0-----:R-:W2:Y:S01]  /*26ee0*/  LDL.LU.64 R4, [R1+0x250] ;  /* 0x0002500001047983 */ /* 0x001ea20000300a00 */
[----:B------:R-:W2:Y:S02]  /*26ef0*/  LDL.LU.64 R6, [R1+0x258] ;  /* 0x0002580001067983 */ /* 0x000ea40000300a00 */
[----:B----4-:R-:W-:Y:S02]  /*26f00*/  STL.64 [R1+0x1650], R26 ;  /* 0x0016501a01007387 */ /* 0x010fe40000100a00 */
[----:B------:R-:W-:Y:S01]  /*26f10*/  STL.64 [R1+0x1648], R24 ;  /* 0x0016481801007387 */ /* 0x000fe20000100a00 */
[----:B------:R-:W-:Y:S01]  /*26f20*/  STL [R1+0x1640], R10 ;  /* 0x0016400a01007387 */ /* 0x000fe20000100800 */
[----:B------:R-:W-:Y:S02]  /*26f30*/  STL [R1+0x163c], R11 ;  /* 0x00163c0b01007387 */ /* 0x000fe40000100800 */
[----:B---3--:R0:W-:Y:S02]  /*26f40*/  STL.64 [R1+0x1688], R8 ;  /* 0x0016880801007387 */ /* 0x0081e40000100a00 */
[----:B0-----:R-:W2:Y:S01]  /*26f50*/  LDL.LU.64 R8, [R1+0x260] ;  /* 0x0002600001087983 */ /* 0x001ea20000300a00 */
[----:B------:R-:W2:Y:S02]  /*26f60*/  LDL.LU.64 R10, [R1+0x268] ;  /* 0x00026800010a7983 */ /* 0x000ea40000300a00 */
[----:B------:R-:W-:-:S02]  /*26f70*/  IMAD.MOV.U32 R24, RZ, RZ, R2 ;  /* 0x000000ffff187224 */ /* 0x000fc400078e0002 */
[----:B------:R-:W-:Y:S01]  /*26f80*/  IMAD.MOV.U32 R25, RZ, RZ, R0 ;  /* 0x000000ffff197224 */ /* 0x000fe200078e0000 */
[----:B------:R-:W-:Y:S01]  /*26f90*/  STL [R1+0x1638], R29 ;  /* 0x0016381d01007387 */ /* 0x000fe20000100800 */
[----:B------:R-:W-:Y:S02]  /*26fa0*/  IMAD.MOV.U32 R13, RZ, RZ, R3 ;  /* 0x000000ffff0d7224 */ /* 0x000fe400078e0003 */
[----:B------:R-:W-:-:S03]  /*26fb0*/  IMAD.MOV.U32 R12, RZ, RZ, R28 ;  /* 0x000000ffff0c7224 */ /* 0x000fc600078e001c */
[C---:B--2---:R-:W-:Y:S01]  /*26fc0*/  HMMA.16816.F32 R24, R16.reuse, R24, R8 ;  /* 0x000000181018723c */ /* 0x044fe20000001808 */
[----:B------:R-:W2:Y:S01]  /*26fd0*/  LDL.LU.64 R8, [R1+0x240] ;  /* 0x0002400001087983 */ /* 0x000ea20000300a00 */
[----:B------:R-:W2:Y:S06]  /*26fe0*/  LDL.LU.64 R10, [R1+0x248] ;  /* 0x00024800010a7983 */ /* 0x000eac0000300a00 */
[----:B------:R-:W-:Y:S11]  /*26ff0*/  HMMA.16816.F32 R4, R16, R20, R4 ;  /* 0x000000141004723c */ /* 0x000ff60000001804 */
[----:B------:R-:W-:Y:S05]  /*27000*/  @!UPT UIADD3 URZ, URZ, URZ, URZ ;  /* 0x0000003f3f3ff290 */ /* 0x000fea000fffe03f */
[----:B------:R-:W-:Y:S02]  /*27010*/  IMAD.MOV.U32 R2, RZ, RZ, R26 ;  /* 0x000000ffff027224 */ /* 0x000fe400078e001a */
[----:B------:R-:W-:Y:S02]  /*27020*/  IMAD.MOV.U32 R3, RZ, RZ, R25 ;  /* 0x000000ffff037224 */ /* 0x000fe400078e0019 */
[----:B------:R-:W-:Y:S02]  /*27030*/  IMAD.MOV.U32 R28, RZ, RZ, R24 ;  /* 0x000000ffff1c7224 */ /* 0x000fe400078e0018 */
[----:B------:R-:W-:Y:S01]  /*27040*/  IMAD.MOV.U32 R0, RZ, RZ, R27 ;  /* 0x000000ffff007224 */ /* 0x000fe200078e001b */
[----:B------:R-:W3:Y:S01]  /*27050*/  LDL.LU.64 R24, [R1+0x230] ;  /* 0x0002300001187983 */ /* 0x000ee20000300a00 */
[----:B------:R-:W3:Y:S02]  /*27060*/  LDL.LU.64 R26, [R1+0x238] ;  /* 0x00023800011a7983 */ /* 0x000ee40000300a00 */
[----:B------:R-:W-:Y:S02]  /*27070*/  STL [R1+0x1674], R2 ;  /* 0x0016740201007387 */ /* 0x000fe40000100800 */
[----:B------:R-:W-:-:S02]  /*27080*/  IMAD.MOV.U32 R23, RZ, RZ, R4 ;  /* 0x000000ffff177224 */ /* 0x000fc400078e0004 */
[----:B------:R-:W-:Y:S01]  /*27090*/  IMAD.MOV.U32 R22, RZ, RZ, R5 ;  /* 0x000000ffff167224 */ /* 0x000fe200078e0005 */
[----:B------:R-:W-:Y:S01]  /*270a0*/  STL [R1+0x1670], R3 ;  /* 0x0016700301007387 */ /* 0x000fe20000100800 */
[----:B------:R-:W-:Y:S02]  /*270b0*/  IMAD.MOV.U32 R21, RZ, RZ, R6 ;  /* 0x000000ffff157224 */ /* 0x000fe400078e0006 */
[----:B------:R-:W-:Y:S02]  /*270c0*/  IMAD.MOV.U32 R20, RZ, RZ, R7 ;  /* 0x000000ffff147224 */ /* 0x000fe400078e0007 */
[----:B------:R-:W-:Y:S01]  /*270d0*/  STL [R1+0x1644], R28 ;  /* 0x0016441c01007387 */ /* 0x000fe20000100800 */
[----:B------:R-:W4:Y:S01]  /*270e0*/  LDL.LU.64 R4, [R1+0x220] ;  /* 0x0002200001047983 */ /* 0x000f220000300a00 */
[----:B------:R-:W4:Y:S02]  /*270f0*/  LDL.LU.64 R6, [R1+0x228] ;  /* 0x0002280001067983 */ /* 0x000f240000300a00 */
[----:B------:R-:W-:Y:S02]  /*27100*/  STL.64 [R1+0x1660], R22 ;  /* 0x0016601601007387 */ /* 0x000fe40000100a00 */
[----:B------:R0:W-:Y:S02]  /*27110*/  STL.64 [R1+0x1658], R20 ;  /* 0x0016581401007387 */ /* 0x0001e40000100a00 */
[----:B0-----:R-:W-:-:S02]  /*27120*/  IMAD.MOV.U32 R20, RZ, RZ, R15 ;  /* 0x000000ffff147224 */ /* 0x001fc400078e000f */
[----:B------:R-:W-:Y:S02]  /*27130*/  IMAD.MOV.U32 R21, RZ, RZ, R14 ;  /* 0x000000ffff157224 */ /* 0x000fe400078e000e */
[C---:B--2---:R-:W-:Y:S01]  /*27140*/  HMMA.16816.F32 R12, R16.reuse, R12, R8 ;  /* 0x0000000c100c723c */ /* 0x044fe20000001808 */
[----:B------:R-:W3:Y:S11]  /*27150*/  LDL.LU.64 R8, [R1+0x1688] ;  /* 0x0016880001087983 */ /* 0x000ef60000300a00 */
[----:B------:R-:W-:Y:S11]  /*27160*/  @!UPT UIADD3 URZ, URZ, URZ, URZ ;  /* 0x0000003f3f3ff290 */ /* 0x000ff6000fffe03f */
[----:B------:R-:W-:Y:S01]  /*27170*/  @!UPT UIADD3 URZ, URZ, URZ, URZ ;  /* 0x0000003f3f3ff290 */ /* 0x000fe2000fffe03f */
[----:B------:R-:W-:Y:S02]  /*27180*/  IMAD.MOV.U32 R23, RZ, RZ, R14 ;  /* 0x000000ffff177224 */ /* 0x000fe400078e000e */
[----:B------:R-:W-:Y:S02]  /*27190*/  IMAD.MOV.U32 R22, RZ, RZ, R15 ;  /* 0x000000ffff167224 */ /* 0x000fe400078e000f */
[----:B------:R-:W-:Y:S02]  /*271a0*/  IMAD.MOV.U32 R2, RZ, RZ, R12 ;  /* 0x000000ffff027224 */ /* 0x000fe400078e000c */
[----:B------:R-:W-:Y:S01]  /*271b0*/  IMAD.MOV.U32 R3, RZ, RZ, R13 ;  /* 0x000000ffff037224 */ /* 0x000fe200078e000d */
[----:B------:R-:W2:Y:S01]  /*271c0*/  LDL.LU.64 R14, [R1+0x1680] ;  /* 0x00168000010e7983 */ /* 0x000ea20000300a00 */
[----:B------:R-:W4:Y:S01]  /*271d0*/  LDL.LU.64 R12, [R1+0x1678] ;  /* 0x00167800010c7983 */ /* 0x000f220000300a00 */
[C---:B---3--:R-:W-:Y:S08]  /*271e0*/  HMMA.16816.F32 R24, R16.reuse, R8, R24 ;  /* 0x000000081018723c */ /* 0x048ff00000001818 */
[----:B----4-:R-:W-:Y:S11]  /*271f0*/  HMMA.16816.F32 R4, R16, R12, R4 ;  /* 0x0000000c1004723c */ /* 0x010ff60000001804 */
[----:B------:R-:W-:Y:S05]  /*27200*/  @!UPT UIADD3 URZ, URZ, URZ, URZ ;  /* 0x0000003f3f3ff290 */ /* 0x000fea000fffe03f */
[----:B------:R-:W-:Y:S02]  /*27210*/  IMAD.MOV.U32 R10, RZ, RZ, R25 ;  /* 0x000000ffff0a7224 */ /* 0x000fe400078e0019 */
[----:B------:R-:W-:Y:S02]  /*27220*/  IMAD.MOV.U32 R11, RZ, RZ, R26 ;  /* 0x000000ffff0b7224 */ /* 0x000fe400078e001a */
[----:B------:R-:W-:Y:S02]  /*27230*/  IMAD.MOV.U32 R28, RZ, RZ, R24 ;  /* 0x000000ffff1c7224 */ /* 0x000fe400078e0018 */
[----:B------:R-:W-:Y:S01]  /*27240*/  IMAD.MOV.U32 R29, RZ, RZ, R27 ;  /* 0x000000ffff1d7224 */ /* 0x000fe200078e001b */
[----:B------:R0:W-:Y:S01]  /*27250*/  STL.64 [R1+0x1668], R10 ;  /* 0x0016680a01007387 */ /* 0x0001e20000100a00 */
[----:B------:R-:W3:Y:S03]  /*27260*/  LDL.LU.64 R8, [R1+0x210] ;  /* 0x0002100001087983 */ /* 0x000ee60000300a00 */
[----:B0-----:R-:W3:Y:S01]  /*27270*/  LDL.LU.64 R10, [R1+0x218] ;  /* 0x00021800010a7983 */ /* 0x001ee20000300a00 */
[----:B------:R-:W4:Y:S02]  /*27280*/  LDL.LU.64 R24, [R1+0x200] ;  /* 0x0002000001187983 */ /* 0x000f240000300a00 */
[----:B------:R-:W4:Y:S02]  /*27290*/  LDL.LU.64 R26, [R1+0x208] ;  /* 0x00020800011a7983 */ /* 0x000f240000300a00 */
[----:B--2---:R0:W-:Y:S01]  /*272a0*/  STL.64 [R1+0x15c8], R14 ;  /* 0x0015c80e01007387 */ /* 0x0041e20000100a00 */
[----:B------:R-:W2:Y:S04]  /*272b0*/  LDL.LU.64 R12, [R1+0x1e0] ;  /* 0x0001e000010c7983 */ /* 0x000ea80000300a00 */
[----:B0-----:R-:W2:Y:S01]  /*272c0*/  LDL.LU.64 R14, [R1+0x1e8] ;  /* 0x0001e800010e7983 */ /* 0x001ea20000300a00 */
[----:B------:R0:W-:Y:S02]  /*272d0*/  STL.64 [R1+0x1538], R6 ;  /* 0x0015380601007387 */ /* 0x0001e40000100a00 */
[----:B------:R1:W-:Y:S02]  /*272e0*/  STL.64 [R1+0x1530], R4 ;  /* 0x0015300401007387 */ /* 0x0003e40000100a00 */
[----:B0-----:R-:W-:-:S02]  /*272f0*/  IMAD.MOV.U32 R6, RZ, RZ, R23 ;  /* 0x000000ffff067224 */ /* 0x001fc400078e0017 */
[----:B------:R-:W-:Y:S02]  /*27300*/  IMAD.MOV.U32 R7, RZ, RZ, R22 ;  /* 0x000000ffff077224 */ /* 0x000fe400078e0016 */
[----:B-1----:R-:W-:Y:S02]  /*27310*/  IMAD.MOV.U32 R4, RZ, RZ, R2 ;  /* 0x000000ffff047224 */ /* 0x002fe400078e0002 */
[----:B------:R-:W-:Y:S01]  /*27320*/  IMAD.MOV.U32 R5, RZ, RZ, R3 ;  /* 0x000000ffff057224 */ /* 0x000fe200078e0003 */
[----:B------:R-:W2:Y:S01]  /*27330*/  LDL.LU R2, [R1+0x1674] ;  /* 0x0016740001027983 */ /* 0x000ea20000300800 */
[----:B------:R-:W2:Y:S02]  /*27340*/  LDL.LU R3, [R1+0x1670] ;  /* 0x0016700001037983 */ /* 0x000ea40000300800 */
[----:B------:R0:W-:Y:S01]  /*27350*/  STL.64 [R1+0x1548], R6 ;  /* 0x0015480601007387 */ /* 0x0001e20000100a00 */
[----:B------:R1:W-:Y:S04]  /*27360*/  STL.64 [R1+0x1540], R4 ;  /* 0x0015400401007387 */ /* 0x0003e80000100a00 */
[----:B0-----:R-:W2:Y:S01]  /*27370*/  LDL.LU R6, [R1+0x18] ;  /* 0x0000180001067983 */ /* 0x001ea20000300800 */
[----:B------:R-:W2:Y:S03]  /*27380*/  LDL.LU R7, [R1+0x1c] ;  /* 0x00001c0001077983 */ /* 0x000ea60000300800 */
[----:B--2---:R-:W-:Y:S01]  /*27390*/  STL.64 [R1+0x1610], R6 ;  /* 0x0016100601007387 */ /* 0x004fe20000100a00 */
[----:B-1----:R-:W4:Y:S02]  /*273a0*/  LDL.LU R4, [R1+0x80] ;  /* 0x0000800001047983 */ /* 0x002f240000300800 */
[----:B------:R-:W4:Y:S01]  /*273b0*/  LDL.LU R5, [R1+0x84] ;  /* 0x0000840001057983 */ /* 0x000f220000300800 */
[C---:B---3--:R-:W-:Y:S01]  /*273c0*/  HMMA.16816.F32 R20, R16.reuse, R20, R8 ;  /* 0x000000141014723c */ /* 0x048fe20000001808 */
[----:B------:R-:W2:Y:S11]  /*273d0*/  LDL.LU.64 R10, [R1+0x1668] ;  /* 0x00166800010a7983 */ /* 0x000eb60000300a00 */
[----:B------:R-:W-:Y:S11]  /*273e0*/  @!UPT UIADD3 URZ, URZ, URZ, URZ ;  /* 0x0000003f3f3ff290 */ /* 0x000ff6000fffe03f */
[----:B------:R-:W-:Y:S01]  /*273f0*/  STL.64 [R1+0x130], R20 ;  /* 0x0001301401007387 */ /* 0x000fe20000100a00 */
[----:B------:R0:W-:Y:S03]  /*27400*/  STL.64 [R1+0x138], R22 ;  /* 0x0001381601007387 */ /* 0x0001e60000100a00 */
[----:B0-----:R-:W3:Y:S01]  /*27410*/  LDL.LU.64 R22, [R1+0x1660] ;  /* 0x0016600001167983 */ /* 0x001ee20000300a00 */
[----:B------:R-:W2:Y:S01]  /*27420*/  LDL.LU.64 R20, [R1+0x1658] ;  /* 0x0016580001147983 */ /* 0x000ea20000300a00 */
[C---:B----4-:R-:W-:Y:S02]  /*27430*/  HMMA.16816.F32 R4, R16.reuse, R4, R24 ;  /* 0x000000041004723c */ /* 0x050fe40000001818 */
[----:B------:R-:W4:Y:S01]  /*27440*/  LDL.LU.64 R26, [R1+0x1650] ;  /* 0x00165000011a7983 */ /* 0x000f220000300a00 */
[----:B------:R-:W2:Y:S11]  /*27450*/  LDL.LU.64 R24, [R1+0x1648] ;  /* 0x0016480001187983 */ /* 0x000eb60000300a00 */
[----:B------:R-:W-:Y:S09]  /*27460*/  @!UPT UIADD3 URZ, URZ, URZ, URZ ;  /* 0x0000003f3f3ff290 */ /* 0x000ff2000fffe03f */
[----:B------:R-:W-:Y:S01]  /*27470*/  STL.64 [R1+0x160], R4 ;  /* 0x0001600401007387 */ /* 0x000fe20000100a00 */
[----:B------:R2:W-:Y:S02]  /*27480*/  STL.64 [R1+0x168], R6 ;  /* 0x0001680601007387 */ /* 0x0005e40000100a00 */
[----:B--2---:R-:W-:Y:S07]  /*27490*/  HMMA.16816.F32 R4, R16, R24, R12 ;  /* 0x000000181004723c */ /* 0x004fee000000180c */
[----:B------:R-:W-:-:S02]  /*274a0*/  IMAD.MOV.U32 R16, RZ, RZ, R28 ;  /* 0x000000ffff107224 */ /* 0x000fc400078e001c */
[----:B------:R-:W-:Y:S02]  /*274b0*/  IMAD.MOV.U32 R17, RZ, RZ, R10 ;  /* 0x000000ffff117224 */ /* 0x000fe400078e000a */
[----:B------:R-:W-:Y:S02]  /*274c0*/  IMAD.MOV.U32 R18, RZ, RZ, R11 ;  /* 0x000000ffff127224 */ /* 0x000fe400078e000b */
[----:B------:R-:W-:-:S10]  /*274d0*/  IMAD.MOV.U32 R19, RZ, RZ, R29 ;  /* 0x000000ffff137224 */ /* 0x000fd400078e001d */
[----:B------:R-:W-:Y:S01]  /*274e0*/  STL.64 [R1+0x170], R4 ;  /* 0x0001700401007387 */ /* 0x000fe20000100a00 */
[----:B----4-:R0:W-:Y:S02]  /*274f0*/  STL.64 [R1+0x1590], R26 ;  /* 0x0015901a01007387 */ /* 0x0101e40000100a00 */
[----:B------:R-:W2:Y:S02]  /*27500*/  LDL.LU R28, [R1+0x1644] ;  /* 0x00164400011c7983 */ /* 0x000ea40000300800 */
[----:B------:R-:W4:Y:S01]  /*27510*/  LDL.LU R10, [R1+0x1640] ;  /* 0x00164000010a7983 */ /* 0x000f220000300800 */
[----:B------:R-:W2:Y:S01]  /*27520*/  LDL.LU R11, [R1+0x163c] ;  /* 0x00163c00010b7983 */ /* 0x000ea20000300800 */
[----:B------:R-:W2:Y:S03]  /*27530*/  LDL.LU R29, [R1+0x1638] ;  /* 0x00163800011d7983 */ /* 0x000ea60000300800 */
[----:B0-----:R-:W2:Y:S04]  /*27540*/  LDL R26, [R1+0x88] ;  /* 0x00008800011a7983 */ /* 0x001ea80000100800 */
[----:B------:R-:W2:Y:S01]  /*27550*/  LDL R27, [R1+0x8c] ;  /* 0x00008c00011b7983 */ /* 0x000ea20000100800 */
[----:B------:R-:W3:Y:S02]  /*27560*/  LDL.LU R4, [R1+0x110] ;  /* 0x0001100001047983 */ /* 0x000ee40000300800 */
[----:B------:R-:W-:-:S02]  /*27570*/  IMAD.MOV.U32 R9, RZ, RZ, R6 ;  /* 0x000000ffff097224 */ /* 0x000fc400078e0006 */
[----:B------:R-:W3:Y:S02]  /*27580*/  LDL.LU R5, [R1+0x114] ;  /* 0x0001140001057983 */ /* 0x000ee40000300800 */
[----:B------:R-:W-:Y:S01]  /*27590*/  IMAD.MOV.U32 R8, RZ, RZ, R7 ;  /* 0x000000ffff087224 */ /* 0x000fe200078e0007 */
[----:B------:R-:W3:Y:S01]  /*275a0*/  LDL.LU R6, [R1+0x118] ;  /* 0x0001180001067983 */ /* 0x000ee20000300800 */
[----:B------:R-:W3:Y:S03]  /*275b0*/  LDL.LU R7, [R1+0x11c] ;  /* 0x00011c0001077983 */ /* 0x000ee60000300800 */
[----:B--2---:R0:W-:Y:S04]  /*275c0*/  STL.64 [R1+0x15a8], R26 ;  /* 0x0015a81a01007387 */ /* 0x0041e80000100a00 */
[----:B0-----:R-:W2:Y:S04]  /*275d0*/  LDL.LU.64 R26, [R1+0x98] ;  /* 0x00009800011a7983 */ /* 0x001ea80000300a00 */
[----:B--2---:R-:W-:Y:S01]  /*275e0*/  STL.64 [R1+0x15c0], R26 ;  /* 0x0015c01a01007387 */ /* 0x004fe20000100a00 */
[----:B------:R0:W-:Y:S02]  /*275f0*/  STL.64 [R1+0x1558], R18 ;  /* 0x0015581201007387 */ /* 0x0001e40000100a00 */
[----:B------:R3:W-:Y:S02]  /*27600*/  STL.64 [R1+0x1550], R16 ;  /* 0x0015501001007387 */ /* 0x0007e40000100a00 */
[----:B0-----:R-:W-:-:S02]  /*27610*/  IMAD.MOV.U32 R18, RZ, RZ, R21 ;  /* 0x000000ffff127224 */ /* 0x001fc400078e0015 */
[----:B---3--:R-:W-:Y:S02]  /*27620*/  IMAD.MOV.U32 R16, RZ, RZ, R23 ;  /* 0x000000ffff107224 */ /* 0x008fe400078e0017 */
[----:B------:R-:W-:Y:S01]  /*27630*/  IMAD.MOV.U32 R19, RZ, RZ, R20 ;  /* 0x000000ffff137224 */ /* 0x000fe200078e0014 */
[----:B------:R-:W2:Y:S01]  /*27640*/  LDL.LU R23, [R1+0x1634] ;  /* 0x0016340001177983 */ /* 0x000ea20000300800 */
[----:B------:R-:W-:Y:S02]  /*27650*/  IMAD.MOV.U32 R17, RZ, RZ, R22 ;  /* 0x000000ffff117224 */ /* 0x000fe400078e0016 */
[----:B------:R-:W3:Y:S02]  /*27660*/  LDL.LU R22, [R1+0x1630] ;  /* 0x0016300001167983 */ /* 0x000ee40000300800 */
[----:B------:R-:W2:Y:S01]  /*27670*/  LDL.LU R21, [R1+0x162c] ;  /* 0x00162c0001157983 */ /* 0x000ea20000300800 */
[----:B------:R-:W2:Y:S01]  /*27680*/  LDL.LU R20, [R1+0x1628] ;  /* 0x0016280001147983 */ /* 0x000ea20000300800 */
[----:B------:R0:W-:Y:S02]  /*27690*/  STL.64 [R1+0x1568], R18 ;  /* 0x0015681201007387 */ /* 0x0001e40000100a00 */
[----:B------:R-:W-:Y:S01]  /*276a0*/  STL.64 [R1+0x1560], R16 ;  /* 0x0015601001007387 */ /* 0x000fe20000100a00 */
[----:B0-----:R-:W2:Y:S01]  /*276b0*/  LDL.LU R18, [R1+0x28] ;  /* 0x0000280001127983 */ /* 0x001ea20000300800 */
[----:B------:R-:W2:Y:S02]  /*276c0*/  LDL.LU R19, [R1+0x2c] ;  /* 0x00002c0001137983 */ /* 0x000ea40000300800 */
[----:B------:R-:W2:Y:S02]  /*276d0*/  LDL.LU R12, [R1+0xe0] ;  /* 0x0000e000010c7983 */ /* 0x000ea40000300800 */
[----:B------:R-:W2:Y:S01]  /*276e0*/  LDL.LU R13, [R1+0xe4] ;  /* 0x0000e400010d7983 */ /* 0x000ea20000300800 */
[----:B------:R-:W2:Y:S01]  /*276f0*/  LDL.LU R14, [R1+0xe8] ;  /* 0x0000e800010e7983 */ /* 0x000ea20000300800 */
[----:B------:R-:W2:Y:S03]  /*27700*/  LDL.LU R15, [R1+0xec] ;  /* 0x0000ec00010f7983 */ /* 0x000ea60000300800 */
[----:B--2---:R0:W-:Y:S01]  /*27710*/  STL.64 [R1+0x15d8], R14 ;  /* 0x0015d80e01007387 */ /* 0x0041e20000100a00 */
[----:B------:R1:W-:Y:S03]  /*27720*/  STL.64 [R1+0x15d0], R12 ;  /* 0x0015d00c01007387 */ /* 0x0003e60000100a00 */
[----:B0-----:R-:W2:Y:S01]  /*27730*/  LDL.LU.64 R14, [R1+0x8] ;  /* 0x00000800010e7983 */ /* 0x001ea20000300a00 */
[----:B------:R-:W-:-:S02]  /*27740*/  IMAD.MOV.U32 R24, RZ, RZ, R20 ;  /* 0x000000ffff187224 */ /* 0x000fc400078e0014 */
[----:B------:R-:W-:Y:S02]  /*27750*/  IMAD.MOV.U32 R25, RZ, RZ, R21 ;  /* 0x000000ffff197224 */ /* 0x000fe400078e0015 */
[----:B---3--:R-:W-:Y:S02]  /*27760*/  IMAD.MOV.U32 R26, RZ, RZ, R22 ;  /* 0x000000ffff1a7224 */ /* 0x008fe400078e0016 */
[----:B------:R-:W-:Y:S01]  /*27770*/  IMAD.MOV.U32 R27, RZ, RZ, R23 ;  /* 0x000000ffff1b7224 */ /* 0x000fe200078e0017 */
[----:B--2---:R0:W-:Y:S01]  /*27780*/  STL.64 [R1+0x15f0], R14 ;  /* 0x0015f00e01007387 */ /* 0x0041e20000100a00 */
[----:B-1----:R-:W2:Y:S02]  /*27790*/  LDL.LU R12, [R1+0x100] ;  /* 0x00010000010c7983 */ /* 0x002ea40000300800 */
[----:B------:R-:W2:Y:S01]  /*277a0*/  LDL.LU R13, [R1+0x104] ;  /* 0x00010400010d7983 */ /* 0x000ea20000300800 */
[----:B0-----:R-:W2:Y:S01]  /*277b0*/  LDL.LU R14, [R1+0x108] ;  /* 0x00010800010e7983 */ /* 0x001ea20000300800 */
[----:B------:R-:W2:Y:S02]  /*277c0*/  LDL.LU R15, [R1+0x10c] ;  /* 0x00010c00010f7983 */ /* 0x000ea40000300800 */
[----:B------:R-:W3:Y:S02]  /*277d0*/  LDL.LU R20, [R1+0x1624] ;  /* 0x0016240001147983 */ /* 0x000ee40000300800 */
[----:B------:R-:W3:Y:S01]  /*277e0*/  LDL.LU R21, [R1+0x1620] ;  /* 0x0016200001157983 */ /* 0x000ee20000300800 */
[----:B------:R-:W3:Y:S01]  /*277f0*/  LDL.LU R22, [R1+0x161c] ;  /* 0x00161c0001167983 */ /* 0x000ee20000300800 */
[----:B------:R-:W3:Y:S02]  /*27800*/  LDL.LU R23, [R1+0x1618] ;  /* 0x0016180001177983 */ /* 0x000ee40000300800 */
[----:B------:R-:W-:Y:S02]  /*27810*/  STL.64 [R1+0x15e8], R26 ;  /* 0x0015e81a01007387 */ /* 0x000fe40000100a00 */
[----:B------:R0:W-:Y:S02]  /*27820*/  STL.64 [R1+0x15e0], R24 ;  /* 0x0015e01801007387 */ /* 0x0001e40000100a00 */
[----:B0-----:R-:W2:Y:S01]  /*27830*/  LDL.LU R24, [R1+0xf0] ;  /* 0x0000f00001187983 */ /* 0x001ea20000300800 */
[----:B------:R-:W2:Y:S02]  /*27840*/  LDL.LU R25, [R1+0xf4] ;  /* 0x0000f40001197983 */ /* 0x000ea40000300800 */
[----:B------:R-:W2:Y:S02]  /*27850*/  LDL.LU R26, [R1+0xf8] ;  /* 0x0000f800011a7983 */ /* 0x000ea40000300800 */
[----:B------:R-:W2:Y:S01]  /*27860*/  LDL.LU R27, [R1+0xfc] ;  /* 0x0000fc00011b7983 */ /* 0x000ea20000300800 */
[----:B------:R-:W-:Y:S01]  /*27870*/  STL [R1+0x1524], R8 ;  /* 0x0015240801007387 */ /* 0x000fe20000100800 */
[----:B------:R-:W-:Y:S01]  /*27880*/  STL [R1+0x1520], R9 ;  /* 0x0015200901007387 */ /* 0x000fe20000100800 */
[----:B---3--:R-:W-:Y:S11]  /*27890*/  HMMA.16816.F32 R4, R20, R18, R4 ;  /* 0x000000121404723c */ /* 0x008ff60000001804 */
[----:B------:R-:W-:Y:S11]  /*278a0*/  @!UPT UIADD3 URZ, URZ, URZ, URZ ;  /* 0x0000003f3f3ff290 */ /* 0x000ff6000fffe03f */
[----:B------:R-:W-:Y:S01]  /*278b0*/  @!UPT UIADD3 URZ, URZ, URZ, URZ ;  /* 0x0000003f3f3ff290 */ /* 0x000fe2000fffe03f */
[----:B------:R-:W-:Y:S01]  /*278c0*/  STL.64 [R1+0x1e0], R4 ;  /* 0x0001e00401007387 */ /* 0x000fe20000100a00 */
[----:B------:R0:W-:Y:S03]  /*278d0*/  STL.64 [R1+0x1e8], R6 ;  /* 0x0001e80601007387 */ /* 0x0001e60000100a00 */
[----:B0-----:R-:W2:Y:S01]  /*278e0*/  LDL.LU.64 R6, [R1+0x1610] ;  /* 0x0016100001067983 */ /* 0x001ea20000300a00 */
[----:B------:R0:W-:Y:S02]  /*278f0*/  STL.64 [R1+0x1588], R18 ;  /* 0x0015881201007387 */ /* 0x0001e40000100a00 */
[----:B------:R-:W3:Y:S02]  /*27900*/  LDL.LU R16, [R1+0x70] ;  /* 0x0000700001107983 */ /* 0x000ee40000300800 */
[----:B------:R-:W-:Y:S02]  /*27910*/  IMAD.MOV.U32 R17, RZ, RZ, R29 ;  /* 0x000000ffff117224 */ /* 0x000fe400078e001d */
[----:B------:R-:W2:Y:S01]  /*27920*/  LDL.LU R29, [R1+0x1608] ;  /* 0x00160800011d7983 */ /* 0x000ea20000300800 */
[----:B0-----:R-:W-:-:S02]  /*27930*/  IMAD.MOV.U32 R18, RZ, RZ, R11 ;  /* 0x000000ffff127224 */ /* 0x001fc400078e000b */
[----:B----4-:R-:W-:Y:S01]  /*27940*/  IMAD.MOV.U32 R19, RZ, RZ, R10 ;  /* 0x000000ffff137224 */ /* 0x010fe200078e000a */
[----:B------:R-:W4:Y:S01]  /*27950*/  LDL.LU R11, [R1+0x1604] ;  /* 0x00160400010b7983 */ /* 0x000f220000300800 */
[----:B------:R-:W2:Y:S03]  /*27960*/  LDL.LU R10, [R1+0x1600] ;  /* 0x00160000010a7983 */ /* 0x000ea60000300800 */
[----:B------:R-:W-:Y:S04]  /*27970*/  STL.64 [R1+0x15a0], R18 ;  /* 0x0015a01201007387 */ /* 0x000fe80000100a00 */
[----:B---3--:R0:W-:Y:S04]  /*27980*/  STL.64 [R1+0x1598], R16 ;  /* 0x0015981001007387 */ /* 0x0081e80000100a00 */
[----:B0-----:R-:W3:Y:S01]  /*27990*/  LDL.LU R16, [R1+0xb0] ;  /* 0x0000b00001107983 */ /* 0x001ee20000300800 */
[----:B------:R-:W3:Y:S02]  /*279a0*/  LDL.LU R17, [R1+0xb4] ;  /* 0x0000b40001117983 */ /* 0x000ee40000300800 */
[----:B------:R-:W3:Y:S02]  /*279b0*/  LDL.LU R18, [R1+0xb8] ;  /* 0x0000b80001127983 */ /* 0x000ee40000300800 */
[----:B------:R-:W3:Y:S01]  /*279c0*/  LDL.LU R19, [R1+0xbc] ;  /* 0x0000bc0001137983 */ /* 0x000ee20000300800 */
[----:B--2---:R-:W-:Y:S01]  /*279d0*/  HMMA.16816.F32 R12, R20, R6, R12 ;  /* 0x00000006140c723c */ /* 0x004fe2000000180c */
[----:B---3--:R4:W-:Y:S01]  /*279e0*/  STL.64 [R1+0x15b8], R18 ;  /* 0x0015b81201007387 */ /* 0x0089e20000100a00 */
[----:B------:R0:W-:Y:S02]  /*279f0*/  STL.64 [R1+0x15b0], R16 ;  /* 0x0015b01001007387 */ /* 0x0001e40000100a00 */
[----:B----4-:R-:W-:Y:S01]  /*27a00*/  IMAD.MOV.U32 R18, RZ, RZ, R11 ;  /* 0x000000ffff127224 */ /* 0x010fe200078e000b */
[----:B0-----:R-:W2:Y:S01]  /*27a10*/  LDL.LU R16, [R1+0xc0] ;  /* 0x0000c00001107983 */ /* 0x001ea20000300800 */
[----:B------:R-:W-:-:S02]  /*27a20*/  IMAD.MOV.U32 R17, RZ, RZ, R10 ;  /* 0x000000ffff117224 */ /* 0x000fc400078e000a */
[----:B------:R-:W3:Y:S02]  /*27a30*/  LDL.LU R10, [R1+0x15fc] ;  /* 0x0015fc00010a7983 */ /* 0x000ee40000300800 */
[----:B------:R-:W3:Y:S11]  /*27a40*/  LDL.LU R11, [R1+0x15f8] ;  /* 0x0015f800010b7983 */ /* 0x000ef60000300800 */
[----:B------:R-:W-:Y:S02]  /*27a50*/  @!UPT UIADD3 URZ, URZ, URZ, URZ ;  /* 0x0000003f3f3ff290 */ /* 0x000fe4000fffe03f */
[----:B------:R-:W-:Y:S01]  /*27a60*/  STL.64 [R1+0x1d0], R12 ;  /* 0x0001d00c01007387 */ /* 0x000fe20000100a00 */
[----:B------:R0:W-:Y:S03]  /*27a70*/  STL.64 [R1+0x1d8], R14 ;  /* 0x0001d80e01007387 */ /* 0x0001e60000100a00 */
[----:B0-----:R-:W4:Y:S01]  /*27a80*/  LDL.LU.64 R14, [R1+0x15f0] ;  /* 0x0015f000010e7983 */ /* 0x001f220000300a00 */
[----:B------:R0:W-:Y:S02]  /*27a90*/  STL.64 [R1+0x1570], R6 ;  /* 0x0015700601007387 */ /* 0x0001e40000100a00 */
[----:B0-----:R-:W-:Y:S02]  /*27aa0*/  IMAD.MOV.U32 R6, RZ, RZ, R2 ;  /* 0x000000ffff067224 */ /* 0x001fe400078e0002 */
[----:B------:R-:W-:Y:S01]  /*27ab0*/  IMAD.MOV.U32 R7, RZ, RZ, R0 ;  /* 0x000000ffff077224 */ /* 0x000fe200078e0000 */
[----:B----4-:R-:W-:Y:S01]  /*27ac0*/  HMMA.16816.F32 R24, R20, R14, R24 ;  /* 0x0000000e1418723c */ /* 0x010fe20000001818 */
[----:B------:R-:W-:-:S02]  /*27ad0*/  IMAD.MOV.U32 R2, RZ, RZ, R14 ;  /* 0x000000ffff027224 */ /* 0x000fc400078e000e */
[----:B------:R-:W-:Y:S11]  /*27ae0*/  IMAD.MOV.U32 R0, RZ, RZ, R15 ;  /* 0x000000ffff007224 */ /* 0x000ff600078e000f */
[----:B------:R-:W-:Y:S09]  /*27af0*/  @!UPT UIADD3 URZ, URZ, URZ, URZ ;  /* 0x0000003f3f3ff290 */ /* 0x000ff2000fffe03f */
[----:B------:R-:W-:Y:S01]  /*27b00*/  STL.64 [R1+0x1c0], R24 ;  /* 0x0001c01801007387 */ /* 0x000fe20000100a00 */
[----:B------:R0:W-:Y:S03]  /*27b10*/  STL.64 [R1+0x1c8], R26 ;  /* 0x0001c81a01007387 */ /* 0x0001e60000100a00 */
[----:B0-----:R-:W4:Y:S01]  /*27b20*/  LDL.LU.64 R26, [R1+0x15e8] ;  /* 0x0015e800011a7983 */ /* 0x001f220000300a00 */
[----:B------:R-:W4:Y:S02]  /*27b30*/  LDL.LU.64 R24, [R1+0x15e0] ;  /* 0x0015e00001187983 */ /* 0x000f240000300a00 */
[----:B------:R-:W3:Y:S02]  /*27b40*/  LDL.LU.64 R14, [R1+0x15d8] ;  /* 0x0015d800010e7983 */ /* 0x000ee40000300a00 */
[----:B------:R-:W3:Y:S02]  /*27b50*/  LDL.LU.64 R12, [R1+0x15d0] ;  /* 0x0015d000010c7983 */ /* 0x000ee40000300a00 */
[C---:B---3--:R-:W-:Y:S11]  /*27b60*/  HMMA.16816.F32 R12, R20.reuse, R10, R12 ;  /* 0x0000000a140c723c */ /* 0x048ff6000000180c */
[----:B------:R-:W-:Y:S11]  /*27b70*/  @!UPT UIADD3 URZ, URZ, URZ, URZ ;  /* 0x0000003f3f3ff290 */ /* 0x000ff6000fffe03f */
[----:B------:R-:W-:Y:S01]  /*27b80*/  @!UPT UIADD3 URZ, URZ, URZ, URZ ;  /* 0x0000003f3f3ff290 */ /* 0x000fe2000fffe03f */
[----:B------:R-:W-:Y:S01]  /*27b90*/  STL.64 [R1+0x1b0], R12 ;  /* 0x0001b00c01007387 */ /* 0x000fe20000100a00 */
[----:B------:R0:W-:Y:S03]  /*27ba0*/  STL.64 [R1+0x1b8], R14 ;  /* 0x0001b80e01007387 */ /* 0x0001e60000100a00 */
[----:B0-----:R-:W4:Y:S02]  /*27bb0*/  LDL.LU.64 R14, [R1+0x15c8] ;  /* 0x0015c800010e7983 */ /* 0x001f240000300a00 */
[----:B----4-:R-:W-:Y:S11]  /*27bc0*/  HMMA.16816.F32 R24, R20, R14, R24 ;  /* 0x0000000e1418723c */ /* 0x010ff60000001818 */
[----:B------:R-:W-:Y:S11]  /*27bd0*/  @!UPT UIADD3 URZ, URZ, URZ, URZ ;  /* 0x0000003f3f3ff290 */ /* 0x000ff6000fffe03f */
[----:B------:R-:W-:Y:S01]  /*27be0*/  @!UPT UIADD3 URZ, URZ, URZ, URZ ;  /* 0x0000003f3f3ff290 */ /* 0x000fe2000fffe03f */
[----:B------:R-:W-:Y:S01]  /*27bf0*/  STL.64 [R1+0x1a0], R24 ;  /* 0x0001a01801007387 */ /* 0x000fe20000100a00 */
[----:B------:R0:W-:Y:S03]  /*27c00*/  STL.64 [R1+0x1a8], R26 ;  /* 0x0001a81a01007387 */ /* 0x0001e60000100a00 */
[----:B0-----:R-:W2:Y:S01]  /*27c10*/  LDL.LU.64 R26, [R1+0x15c0] ;  /* 0x0015c000011a7983 */ /* 0x001ea20000300a00 */
[----:B------:R-:W-:-:S07]  /*27c20*/  IMAD.MOV.U32 R19, RZ, RZ, R29 ;  /* 0x000000ffff137224 */ /* 0x000fce00078e001d */
[C---:B--2---:R-:W-:Y:S01]  /*27c30*/  HMMA.16816.F32 R16, R20.reuse, R26, R16 ;  /* 0x0000001a1410723c */ /* 0x044fe20000001810 */
[----:B------:R-:W-:Y:S02]  /*27c40*/  IMAD.MOV.U32 R8, RZ, RZ, R26 ;  /* 0x000000ffff087224 */ /* 0x000fe400078e001a */
[----:B------:R-:W-:Y:S11]  /*27c50*/  IMAD.MOV.U32 R9, RZ, RZ, R27 ;  /* 0x000000ffff097224 */ /* 0x000ff600078e001b */
[----:B------:R-:W-:Y:S09]  /*27c60*/  @!UPT UIADD3 URZ, URZ, URZ, URZ ;  /* 0x0000003f3f3ff290 */ /* 0x000ff2000fffe03f */
[----:B------:R-:W-:Y:S01]  /*27c70*/  STL.64 [R1+0x190], R16 ;  /* 0x0001901001007387 */ /* 0x000fe20000100a00 */
[----:B------:R0:W-:Y:S03]  /*27c80*/  STL.64 [R1+0x198], R18 ;  /* 0x0001981201007387 */ /* 0x0001e60000100a00 */
[----:B0-----:R-:W2:Y:S01]  /*27c90*/  LDL.LU.64 R18, [R1+0x15b8] ;  /* 0x0015b80001127983 */ /* 0x001ea20000300a00 */
[----:B------:R-:W2:Y:S02]  /*27ca0*/  LDL.LU.64 R16, [R1+0x15b0] ;  /* 0x0015b00001107983 */ /* 0x000ea40000300a00 */
[----:B------:R-:W2:Y:S02]  /*27cb0*/  LDL.LU.64 R26, [R1+0x15a8] ;  /* 0x0015a800011a7983 */ /* 0x000ea40000300a00 */
[----:B------:R-:W-:Y:S01]  /*27cc0*/  STL [R1+0x152c], R9 ;  /* 0x00152c0901007387 */ /* 0x000fe20000100800 */
[----:B------:R-:W-:Y:S01]  /*27cd0*/  STL [R1+0x1528], R8 ;  /* 0x0015280801007387 */ /* 0x000fe20000100800 */
[C---:B--2---:R-:W-:Y:S03]  /*27ce0*/  HMMA.16816.F32 R24, R20.reuse, R26, R16 ;  /* 0x0000001a1418723c */ /* 0x044fe60000001810 */
[----:B------:R-:W2:Y:S01]  /*27cf0*/  LDL.LU.64 R18, [R1+0x15a0] ;  /* 0x0015a00001127983 */ /* 0x000ea20000300a00 */
[----:B------:R-:W2:Y:S11]  /*27d00*/  LDL.LU.64 R16, [R1+0x1598] ;  /* 0x0015980001107983 */ /* 0x000eb60000300a00 */
[----:B------:R-:W-:Y:S08]  /*27d10*/  @!UPT UIADD3 URZ, URZ, URZ, URZ ;  /* 0x0000003f3f3ff290 */ /* 0x000ff0000fffe03f */
[----:B------:R-:W-:Y:S01]  /*27d20*/  STL.64 [R1+0x180], R24 ;  /* 0x0001801801007387 */ /* 0x000fe20000100a00 */
[----:B------:R0:W-:Y:S03]  /*27d30*/  STL.64 [R1+0x188], R26 ;  /* 0x0001881a01007387 */ /* 0x0001e60000100a00 */
[----:B0-----:R-:W2:Y:S02]  /*27d40*/  LDL.LU.64 R26, [R1+0x1590] ;  /* 0x00159000011a7983 */ /* 0x001ea40000300a00 */
[----:B--2---:R-:W-:Y:S02]  /*27d50*/  HMMA.16816.F32 R20, R20, R26, R16 ;  /* 0x0000001a1414723c */ /* 0x004fe40000001810 */
[----:B------:R-:W2:Y:S01]  /*27d60*/  LDL.LU.64 R18, [R1+0x1588] ;  /* 0x0015880001127983 */ /* 0x000ea20000300a00 */
[----:B------:R-:W-:Y:S02]  /*27d70*/  IMAD.MOV.U32 R9, RZ, RZ, R26 ;  /* 0x000000ffff097224 */ /* 0x000fe400078e001a */
[----:B------:R-:W-:Y:S11]  /*27d80*/  IMAD.MOV.U32 R8, RZ, RZ, R27 ;  /* 0x000000ffff087224 */ /* 0x000ff600078e001b */
[----:B------:R-:W-:Y:S07]  /*27d90*/  @!UPT UIADD3 URZ, URZ, URZ, URZ ;  /* 0x0000003f3f3ff290 */ /* 0x000fee000fffe03f */
[----:B------:R-:W-:Y:S01]  /*27da0*/  STL.64 [R1+0x70], R20 ;  /* 0x0000701401007387 */ /* 0x000fe20000100a00 */
[----:B------:R-:W-:Y:S02]  /*27db0*/  STL.64 [R1+0x78], R22 ;  /* 0x0000781601007387 */ /* 0x000fe40000100a00 */
[----:B------:R-:W2:Y:S02]  /*27dc0*/  LDL.LU.64 R26, [R1+0x1580] ;  /* 0x00158000011a7983 */ /* 0x000ea40000300a00 */
[----:B------:R-:W2:Y:S02]  /*27dd0*/  LDL.LU.64 R24, [R1+0x1578] ;  /* 0x0015780001187983 */ /* 0x000ea40000300a00 */
[----:B------:R-:W-:Y:S02]  /*27de0*/  IMAD.MOV.U32 R4, RZ, RZ, R28 ;  /* 0x000000ffff047224 */ /* 0x000fe400078e001c */
[----:B------:R-:W-:-:S07]  /*27df0*/  IMAD.MOV.U32 R5, RZ, RZ, R3 ;  /* 0x000000ffff057224 */ /* 0x000fce00078e0003 */
[C---:B--2---:R-:W-:Y:S01]  /*27e00*/  HMMA.16816.F32 R16, R24.reuse, R18, R4 ;  /* 0x000000121810723c */ /* 0x044fe20000001804 */
[----:B------:R-:W2:Y:S11]  /*27e10*/  LDL.LU.64 R6, [R1+0x1570] ;  /* 0x0015700001067983 */ /* 0x000eb60000300a00 */
[----:B------:R-:W-:Y:S11]  /*27e20*/  @!UPT UIADD3 URZ, URZ, URZ, URZ ;  /* 0x0000003f3f3ff290 */ /* 0x000ff6000fffe03f */
[----:B------:R-:W-:Y:S01]  /*27e30*/  STL.64 [R1+0x60], R16 ;  /* 0x0000601001007387 */ /* 0x000fe20000100a00 */
[----:B------:R0:W-:Y:S03]  /*27e40*/  STL.64 [R1+0x68], R18 ;  /* 0x0000681201007387 */ /* 0x0001e60000100a00 */
[----:B0-----:R-:W2:Y:S01]  /*27e50*/  LDL.LU.64 R18, [R1+0x1568] ;  /* 0x0015680001127983 */ /* 0x001ea20000300a00 */
[----:B------:R-:W2:Y:S02]  /*27e60*/  LDL.LU.64 R16, [R1+0x1560] ;  /* 0x0015600001107983 */ /* 0x000ea40000300a00 */
[----:B--2---:R-:W-:Y:S01]  /*27e70*/  HMMA.16816.F32 R4, R24, R6, R16 ;  /* 0x000000061804723c */ /* 0x004fe20000001810 */
[----:B------:R-:W2:Y:S01]  /*27e80*/  LDL.LU.64 R18, [R1+0x1558] ;  /* 0x0015580001127983 */ /* 0x000ea20000300a00 */
[----:B------:R-:W2:Y:S11]  /*27e90*/  LDL.LU.64 R16, [R1+0x1550] ;  /* 0x0015500001107983 */ /* 0x000eb60000300a00 */
[----:B------:R-:W-:Y:S10]  /*27ea0*/  @!UPT UIADD3 URZ, URZ, URZ, URZ ;  /* 0x0000003f3f3ff290 */ /* 0x000ff4000fffe03f */
[----:B------:R-:W-:Y:S01]  /*27eb0*/  STL.64 [R1+0x50], R4 ;  /* 0x0000500401007387 */ /* 0x000fe20000100a00 */
[----:B------:R0:W-:Y:S03]  /*27ec0*/  STL.64 [R1+0x58], R6 ;  /* 0x0000580601007387 */ /* 0x0001e60000100a00 */
[----:B0-----:R-:W3:Y:S01]  /*27ed0*/  LDL.LU.64 R6, [R1+0x1548] ;  /* 0x0015480001067983 */ /* 0x001ee20000300a00 */
[----:B------:R-:W3:Y:S02]  /*27ee0*/  LDL.LU.64 R4, [R1+0x1540] ;  /* 0x0015400001047983 */ /* 0x000ee40000300a00 */
[----:B------:R-:W-:Y:S02]  /*27ef0*/  IMAD.MOV.U32 R22, RZ, RZ, R2 ;  /* 0x000000ffff167224 */ /* 0x000fe400078e0002 */
[----:B------:R-:W-:-:S07]  /*27f00*/  IMAD.MOV.U32 R23, RZ, RZ, R0 ;  /* 0x000000ffff177224 */ /* 0x000fce00078e0000 */
[C---:B---3--:R-:W-:Y:S01]  /*27f10*/  HMMA.16816.F32 R20, R24.reuse, R22, R4 ;  /* 0x000000161814723c */ /* 0x048fe20000001804 */
[----:B------:R-:W3:Y:S01]  /*27f20*/  LDL.LU.64 R6, [R1+0x1538] ;  /* 0x0015380001067983 */ /* 0x000ee20000300a00 */
[----:B------:R-:W3:Y:S06]  /*27f30*/  LDL.LU.64 R4, [R1+0x1530] ;  /* 0x0015300001047983 */ /* 0x000eec0000300a00 */
[----:B--2---:R-:W-:Y:S11]  /*27f40*/  HMMA.16816.F32 R16, R24, R10, R16 ;  /* 0x0000000a1810723c */ /* 0x004ff60000001810 */
[----:B------:R-:W-:Y:S04]  /*27f50*/  @!UPT UIADD3 URZ, URZ, URZ, URZ ;  /* 0x0000003f3f3ff290 */ /* 0x000fe8000fffe03f */
[----:B------:R-:W-:Y:S01]  /*27f60*/  STL.64 [R1+0x40], R20 ;  /* 0x0000401401007387 */ /* 0x000fe20000100a00 */
[----:B------:R-:W-:Y:S08]  /*27f70*/  STL.64 [R1+0x48], R22 ;  /* 0x0000481601007387 */ /* 0x000ff00000100a00 */
[----:B------:R-:W-:Y:S02]  /*27f80*/  IMAD.MOV.U32 R3, RZ, RZ, R19 ;  /* 0x000000ffff037224 */ /* 0x000fe400078e0013 */
[----:B------:R-:W-:-:S02]  /*27f90*/  IMAD.MOV.U32 R28, RZ, RZ, R18 ;  /* 0x000000ffff1c7224 */ /* 0x000fc400078e0012 */
[----:B------:R-:W-:Y:S01]  /*27fa0*/  IMAD.MOV.U32 R29, RZ, RZ, R17 ;  /* 0x000000ffff1d7224 */ /* 0x000fe200078e0011 */
[----:B------:R-:W-:Y:S01]  /*27fb0*/  STL [R1+0x30], R16 ;  /* 0x0000301001007387 */ /* 0x000fe20000100800 */
[----:B------:R-:W-:Y:S02]  /*27fc0*/  STL [R1+0x1488], R3 ;  /* 0x0014880301007387 */ /* 0x000fe40000100800 */
[----:B------:R-:W-:Y:S01]  /*27fd0*/  STL [R1+0x1484], R28 ;  /* 0x0014841c01007387 */ /* 0x000fe20000100800 */
[----:B------:R-:W-:Y:S01]  /*27fe0*/  STL [R1+0x1480], R29 ;  /* 0x0014801d01007387 */ /* 0x000fe20000100800 */
[----:B---3--:R-:W-:Y:S11]  /*27ff0*/  HMMA.16816.F32 R4, R24, R14, R4 ;  /* 0x0000000e1804723c */ /* 0x008ff60000001804 */
[----:B------:R-:W-:Y:S11]  /*28000*/  @!UPT UIADD3 URZ, URZ, URZ, URZ ;  /* 0x0000003f3f3ff290 */ /* 0x000ff6000fffe03f */
[----:B------:R-:W-:Y:S01]  /*28010*/  @!UPT UIADD3 URZ, URZ, URZ, URZ ;  /* 0x0000003f3f3ff290 */ /* 0x000fe2000fffe03f */
[----:B------:R-:W-:Y:S01]  /*28020*/  STL.64 [R1+0x150], R4 ;  /* 0x0001500401007387 */ /* 0x000fe20000100a00 */
[----:B------:R0:W-:Y:S03]  /*28030*/  STL.64 [R1+0x158], R6 ;  /* 0x0001580601007387 */ /* 0x0001e60000100a00 */
[----:B0-----:R-:W2:Y:S04]  /*28040*/  LDL R7, [R1+0x2f0] ;  /* 0x0002f00001077983 */ /* 0x001ea80000100800 */
[----:B------:R-:W0:Y:S04]  /*28050*/  S2R R13, SR_TID.X ;  /* 0x00000000000d7919 */ /* 0x000e280000002100 */
[----:B------:R-:W1:Y:S01]  /*28060*/  S2R R0, SR_TID.X ;  /* 0x0000000000007919 */ /* 0x000e620000002100 */
[C---:B0-----:R-:W-:Y:S01]  /*28070*/  LOP3.LUT R2, R13.reuse, 0x7, RZ, 0xc0, !PT ;  /* 0x000000070d027812 */ /* 0x041fe200078ec0ff */
[----:B------:R-:W-:Y:S01]  /*28080*/  IMAD.SHL.U32 R12, R13, 0x2, RZ ;  /* 0x000000020d0c7824 */ /* 0x000fe200078e00ff */
[C---:B-1----:R-:W-:Y:S01]  /*28090*/  LOP3.LUT R13, R0.reuse, 0x60, RZ, 0xc0, !PT ;  /* 0x00000060000d7812 */ /* 0x042fe200078ec0ff */
[----:B------:R-:W-:-:S02]  /*280a0*/  LOP3.LUT R0, R0, 0x7, RZ, 0xc0, !PT ;  /* 0x0000000700007812 */ /* 0x000fc400078ec0ff */
[----:B------:R-:W-:-:S03]  /*280b0*/  IMAD.SHL.U32 R2, R2, 0x10, RZ ;  /* 0x0000001002027824 */ /* 0x000fc600078e00ff */
[----:B------:R-:W-:Y:S02]  /*280c0*/  IMAD R0, R0, 0x4, R13 ;  /* 0x0000000400007824 */ /* 0x000fe400078e020d */
[----:B------:R-:W-:-:S05]  /*280d0*/  LOP3.LUT R2, R2, 0x30, R12, 0x78, !PT ;  /* 0x0000003002027812 */ /* 0x000fca00078e780c */
[----:B------:R-:W-:-:S05]  /*280e0*/  IMAD.U32 R0, R0, 0x40, R2 ;  /* 0x0000004000007824 */ /* 0x000fca00078e0002 */
[----:B------:R-:W-:-:S05]  /*280f0*/  LOP3.LUT R0, R0, 0x40, RZ, 0x3c, !PT ;  /* 0x0000004000007812 */ /* 0x000fca00078e3cff */
[----:B------:R-:W-:Y:S04]  /*28100*/  LDSM.16.M88.4 R16, [R0] ;  /* 0x000000000010783b */ /* 0x000fe80000000200 */
[----:B------:R-:W-:Y:S04]  /*28110*/  LDSM.16.M88.4 R12, [R0+0x2000] ;  /* 0x00200000000c783b */ /* 0x000fe80000000200 */
[----:B--2---:R-:W0:Y:S04]  /*28120*/  LDSM.16.MT88.4 R20, [R7+0x10800] ;  /* 0x010800000714783b */ /* 0x004e280000004200 */
[----:B------:R-:W-:Y:S02]  /*28130*/  STL [R1+0x14f8], R7 ;  /* 0x0014f80701007387 */ /* 0x000fe40000100800 */
[----:B------:R-:W-:Y:S02]  /*28140*/  LDSM.16.M88.4 R4, [R0+0x4000] ;  /* 0x004000000004783b */ /* 0x000fe40000000200 */
[----:B0-----:R-:W-:Y:S02]  /*28150*/  STL.64 [R1+0x14e0], R22 ;  /* 0x0014e01601007387 */ /* 0x001fe40000100a00 */
[----:B------:R-:W-:Y:S02]  /*28160*/  STL.64 [R1+0x14d8], R20 ;  /* 0x0014d81401007387 */ /* 0x000fe40000100a00 */
[----:B------:R-:W-:Y:S02]  /*28170*/  STL.64 [R1+0x20], R16 ;  /* 0x0000201001007387 */ /* 0x000fe40000100a00 */
[----:B------:R-:W-:Y:S02]  /*28180*/  STL.64 [R1+0x28], R18 ;  /* 0x0000281201007387 */ /* 0x000fe40000100a00 */
[----:B------:R-:W0:Y:S04]  /*28190*/  LDSM.16.M88.4 R16, [R0+0x6000] ;  /* 0x006000000010783b */ /* 0x000e280000000200 */
[----:B------:R-:W-:Y:S01]  /*281a0*/  STL.64 [R1+0x10], R12 ;  /* 0x0000100c01007387 */ /* 0x000fe20000100a00 */
[----:B------:R-:W-:Y:S02]  /*281b0*/  STL.64 [R1+0x18], R14 ;  /* 0x0000180e01007387 */ /* 0x000fe40000100a00 */
[----:B------:R-:W1:Y:S01]  /*281c0*/  LDSM.16.M88.4 R12, [R0+0x8000] ;  /* 0x00800000000c783b */ /* 0x000e620000000200 */
[----:B0-----:R-:W-:Y:S03]  /*281d0*/  STL [R1+0x1490], R18 ;  /* 0x0014901201007387 */ /* 0x001fe60000100800 */
[----:B------:R-:W-:Y:S02]  /*281e0*/  STL.64 [R1], R4 ;  /* 0x0000000401007387 */ /* 0x000fe40000100a00 */
[----:B------:R-:W-:Y:S02]  /*281f0*/  STL.64 [R1+0x8], R6 ;  /* 0x0000080601007387 */ /* 0x000fe40000100a00 */
[----:B------:R-:W0:Y:S04]  /*28200*/  LDSM.16.M88.4 R4, [R0+0xa000] ;  /* 0x00a000000004783b */ /* 0x000e280000000200 */
[----:B------:R-:W-:Y:S01]  /*28210*/  STL [R1+0x148c], R19 ;  /* 0x00148c1301007387 */ /* 0x000fe20000100800 */
[----:B-1----:R-:W-:Y:S02]  /*28220*/  STL [R1+0x134c], R14 ;  /* 0x00134c0e01007387 */ /* 0x002fe40000100800 */
[----:B------:R-:W-:Y:S02]  /*28230*/  STL [R1+0x1348], R15 ;  /* 0x0013480f01007387 */ /* 0x000fe40000100800 */
[----:B------:R-:W-:Y:S01]  /*28240*/  STL.64 [R1+0x14d0], R12 ;  /* 0x0014d00c01007387 */ /* 0x000fe20000100a00 */
[----:B0-----:R-:W-:Y:S01]  /*28250*/  STL.64 [R1+0xf0], R4 ;  /* 0x0000f00401007387 */ /* 0x001fe20000100a00 */
[----:B------:R-:W-:Y:S02]  /*28260*/  STL.64 [R1+0xf8], R6 ;  /* 0x0000f80601007387 */ /* 0x000fe40000100a00 */
[----:B------:R-:W-:-:S02]  /*28270*/  IMAD.MOV.U32 R3, RZ, RZ, R5 ;  /* 0x000000ffff037224 */ /* 0x000fc400078e0005 */
[----:B------:R-:W0:Y:S04]  /*28280*/  LDSM.16.M88.4 R4, [R0+0xc000] ;  /* 0x00c000000004783b */ /* 0x000e280000000200 */
[----:B0-----:R-:W-:Y:S01]  /*28290*/  STL.64 [R1+0xd0], R4 ;  /* 0x0000d00401007387 */ /* 0x001fe20000100a00 */
[----:B------:R-:W-:Y:S02]  /*282a0*/  IMAD.MOV.U32 R18, RZ, RZ, R4 ;  /* 0x000000ffff127224 */ /* 0x000fe400078e0004 */
[----:B------:R-:W-:Y:S02]  /*282b0*/  STL.64 [R1+0xd8], R6 ;  /* 0x0000d80601007387 */ /* 0x000fe40000100a00 */
[----:B------:R-:W-:Y:S02]  /*282c0*/  IMAD.MOV.U32 R19, RZ, RZ, R5 ;  /* 0x000000ffff137224 */ /* 0x000fe400078e0005 */
[----:B------:R-:W0:Y:S04]  /*282d0*/  LDSM.16.M88.4 R4, [R0+0xe000] ;  /* 0x00e000000004783b */ /* 0x000e280000000200 */
[----:B------:R-:W-:Y:S01]  /*282e0*/  STL.64 [R1+0x14a0], R18 ;  /* 0x0014a01201007387 */ /* 0x000fe20000100a00 */
[----:B------:R-:W-:-:S02]  /*282f0*/  IMAD.MOV.U32 R22, RZ, RZ, R9 ;  /* 0x000000ffff167224 */ /* 0x000fc400078e0009 */
[----:B------:R-:W-:Y:S02]  /*28300*/  IMAD.MOV.U32 R23, RZ, RZ, R8 ;  /* 0x000000ffff177224 */ /* 0x000fe400078e0008 */
[----:B------:R1:W-:Y:S01]  /*28310*/  STL.64 [R1+0x1498], R16 ;  /* 0x0014981001007387 */ /* 0x0003e20000100a00 */
[----:B0-----:R0:W-:Y:S01]  /*28320*/  STL.64 [R1+0x128], R6 ;  /* 0x0001280601007387 */ /* 0x0011e20000100a00 */
[----:B------:R-:W2:Y:S02]  /*28330*/  LDL.LU R9, [R1+0x152c] ;  /* 0x00152c0001097983 */ /* 0x000ea40000300800 */
[----:B------:R-:W3:Y:S02]  /*28340*/  LDL.LU R8, [R1+0x1528] ;  /* 0x0015280001087983 */ /* 0x000ee40000300800 */
[----:B------:R-:W-:Y:S01]  /*28350*/  STL.64 [R1+0x1500], R22 ;  /* 0x0015001601007387 */ /* 0x000fe20000100a00 */
[----:B-1----:R-:W4:Y:S01]  /*28360*/  LDL.LU R16, [R1+0x1c0] ;  /* 0x0001c00001107983 */ /* 0x002f220000300800 */
[----:B------:R-:W4:Y:S02]  /*28370*/  LDL.LU R17, [R1+0x1c4] ;  /* 0x0001c40001117983 */ /* 0x000f240000300800 */
[----:B------:R-:W2:Y:S02]  /*28380*/  LDL.LU R18, [R1+0x1c8] ;  /* 0x0001c80001127983 */ /* 0x000ea40000300800 */
[----:B------:R-:W-:Y:S01]  /*28390*/  IMAD.MOV.U32 R2, RZ, RZ, R6 ;  /* 0x000000ffff027224 */ /* 0x000fe200078e0006 */
[----:B------:R-:W2:Y:S01]  /*283a0*/  LDL.LU R19, [R1+0x1cc] ;  /* 0x0001cc0001137983 */ /* 0x000ea20000300800 */
[----:B------:R-:W-:-:S03]  /*283b0*/  IMAD.MOV.U32 R0, RZ, RZ, R7 ;  /* 0x000000ffff007224 */ /* 0x000fc600078e0007 */
[----:B0-----:R-:W2:Y:S01]  /*283c0*/  LDL.LU R6, [R1+0x88] ;  /* 0x0000880001067983 */ /* 0x001ea20000300800 */
[----:B------:R-:W2:Y:S03]  /*283d0*/  LDL.LU R7, [R1+0x8c] ;  /* 0x00008c0001077983 */ /* 0x000ea60000300800 */
[----:B--2---:R3:W-:Y:S02]  /*283e0*/  STL.64 [R1+0x1508], R6 ;  /* 0x0015080601007387 */ /* 0x0047e40000100a00 */
[----:B---3--:R-:W-:Y:S02]  /*283f0*/  IMAD.MOV.U32 R6, RZ, RZ, R8 ;  /* 0x000000ffff067224 */ /* 0x008fe400078e0008 */
[----:B------:R-:W-:Y:S01]  /*28400*/  IMAD.MOV.U32 R7, RZ, RZ, R9 ;  /* 0x000000ffff077224 */ /* 0x000fe200078e0009 */
[----:B------:R-:W2:Y:S01]  /*28410*/  LDL.LU R8, [R1+0x1524] ;  /* 0x0015240001087983 */ /* 0x000ea20000300800 */
[----:B------:R-:W3:Y:S02]  /*28420*/  LDL.LU R9, [R1+0x1520] ;  /* 0x0015200001097983 */ /* 0x000ee40000300800 */
[----:B------:R-:W2:Y:S02]  /*28430*/  LDL.LU R20, [R1+0x160] ;  /* 0x0001600001147983 */ /* 0x000ea40000300800 */
[----:B------:R-:W2:Y:S01]  /*28440*/  LDL.LU R21, [R1+0x164] ;  /* 0x0001640001157983 */ /* 0x000ea20000300800 */
[----:B------:R-:W2:Y:S01]  /*28450*/  LDL.LU R22, [R1+0x168] ;  /* 0x0001680001167983 */ /* 0x000ea20000300800 */
[----:B------:R-:W2:Y:S03]  /*28460*/  LDL.LU R23, [R1+0x16c] ;  /* 0x00016c0001177983 */ /* 0x000ea60000300800 */
[----:B--2---:R-:W-:Y:S01]  /*28470*/  STL.64 [R1+0x1518], R22 ;  /* 0x0015181601007387 */ /* 0x004fe20000100a00 */
[----:B------:R0:W-:Y:S03]  /*28480*/  STL.64 [R1+0x1510], R20 ;  /* 0x0015101401007387 */ /* 0x0001e60000100a00 */
[----:B0-----:R-:W2:Y:S01]  /*28490*/  LDL.LU R20, [R1+0x130] ;  /* 0x0001300001147983 */ /* 0x001ea20000300800 */
[----:B------:R-:W2:Y:S02]  /*284a0*/  LDL.LU R21, [R1+0x134] ;  /* 0x0001340001157983 */ /* 0x000ea40000300800 */
[----:B------:R-:W2:Y:S02]  /*284b0*/  LDL.LU R22, [R1+0x138] ;  /* 0x0001380001167983 */ /* 0x000ea40000300800 */
[----:B------:R-:W2:Y:S01]  /*284c0*/  LDL.LU R23, [R1+0x13c] ;  /* 0x00013c0001177983 */ /* 0x000ea20000300800 */
[----:B------:R-:W2:Y:S01]  /*284d0*/  LDL.LU R12, [R1+0x1e0] ;  /* 0x0001e000010c7983 */ /* 0x000ea20000300800 */
[----:B------:R-:W2:Y:S02]  /*284e0*/  LDL.LU R13, [R1+0x1e4] ;  /* 0x0001e400010d7983 */ /* 0x000ea40000300800 */
[----:B------:R-:W2:Y:S02]  /*284f0*/  LDL.LU R14, [R1+0x1e8] ;  /* 0x0001e800010e7983 */ /* 0x000ea40000300800 */
[----:B------:R-:W2:Y:S02]  /*28500*/  LDL.LU R15, [R1+0x1ec] ;  /* 0x0001ec00010f7983 */ /* 0x000ea40000300800 */
[----:B--2---:R-:W-:Y:S01]  /*28510*/  STL.64 [R1+0x14f0], R14 ;  /* 0x0014f00e01007387 */ /* 0x004fe20000100a00 */
[----:B------:R0:W-:Y:S03]  /*28520*/  STL.64 [R1+0x14e8], R12 ;  /* 0x0014e80c01007387 */ /* 0x0001e60000100a00 */
[----:B0-----:R-:W2:Y:S01]  /*28530*/  LDL.LU R12, [R1+0x170] ;  /* 0x00017000010c7983 */ /* 0x001ea20000300800 */
[----:B------:R-:W2:Y:S02]  /*28540*/  LDL.LU R13, [R1+0x174] ;  /* 0x00017400010d7983 */ /* 0x000ea40000300800 */
[----:B------:R0:W-:Y:S02]  /*28550*/  STL.64 [R1+0x14b0], R18 ;  /* 0x0014b01201007387 */ /* 0x0001e40000100a00 */
[----:B0-----:R-:W2:Y:S01]  /*28560*/  LDL R19, [R1+0x2f4] ;  /* 0x0002f40001137983 */ /* 0x001ea20000100800 */
[----:B----4-:R0:W-:Y:S03]  /*28570*/  STL.64 [R1+0x14a8], R16 ;  /* 0x0014a81001007387 */ /* 0x0101e60000100a00 */
[----:B0-----:R-:W4:Y:S01]  /*28580*/  LDL.LU.64 R16, [R1+0x10] ;  /* 0x0000100001107983 */ /* 0x001f220000300a00 */
[----:B---3--:R-:W-:-:S02]  /*28590*/  IMAD.MOV.U32 R14, RZ, RZ, R9 ;  /* 0x000000ffff0e7224 */ /* 0x008fc400078e0009 */
[----:B------:R-:W-:Y:S02]  /*285a0*/  IMAD.MOV.U32 R15, RZ, RZ, R8 ;  /* 0x000000ffff0f7224 */ /* 0x000fe400078e0008 */
[----:B--2---:R-:W0:Y:S04]  /*285b0*/  LDSM.16.MT88.4 R8, [R19+0x10800] ;  /* 0x010800001308783b */ /* 0x004e280000004200 */
[----:B----4-:R1:W-:Y:S04]  /*285c0*/  STL.64 [R1+0x14c8], R16 ;  /* 0x0014c81001007387 */ /* 0x0103e80000100a00 */
[----:B-1----:R-:W2:Y:S04]  /*285d0*/  LDL.LU.64 R16, [R1+0x20] ;  /* 0x0000200001107983 */ /* 0x002ea80000300a00 */
[----:B0-----:R-:W-:Y:S01]  /*285e0*/  STL.64 [R1+0x1438], R10 ;  /* 0x0014380a01007387 */ /* 0x001fe20000100a00 */
[----:B------:R0:W-:Y:S03]  /*285f0*/  STL.64 [R1+0x1430], R8 ;  /* 0x0014300801007387 */ /* 0x0001e60000100a00 */
[----:B0-----:R-:W3:Y:S01]  /*28600*/  LDL.LU R8, [R1+0x1b0] ;  /* 0x0001b00001087983 */ /* 0x001ee20000300800 */
[----:B------:R-:W3:Y:S02]  /*28610*/  LDL.LU R9, [R1+0x1b4] ;  /* 0x0001b40001097983 */ /* 0x000ee40000300800 */
[----:B------:R-:W4:Y:S02]  /*28620*/  LDL.LU R10, [R1+0x1b8] ;  /* 0x0001b800010a7983 */ /* 0x000f240000300800 */
[----:B------:R-:W4:Y:S02]  /*28630*/  LDL.LU R11, [R1+0x1bc] ;  /* 0x0001bc00010b7983 */ /* 0x000f240000300800 */
[----:B------:R-:W-:-:S02]  /*28640*/  IMAD.MOV.U32 R29, RZ, RZ, R4 ;  /* 0x000000ffff1d7224 */ /* 0x000fc400078e0004 */
[----:B------:R-:W-:Y:S02]  /*28650*/  IMAD.MOV.U32 R28, RZ, RZ, R5 ;  /* 0x000000ffff1c7224 */ /* 0x000fe400078e0005 */
[C---:B------:R-:W-:Y:S01]  /*28660*/  HMMA.16816.F32 R4, R24.reuse, R6, R20 ;  /* 0x000000061804723c */ /* 0x040fe20000001814 */
[----:B----4-:R-:W-:Y:S01]  /*28670*/  STL.64 [R1+0x14c0], R10 ;  /* 0x0014c00a01007387 */ /* 0x010fe20000100a00 */
[----:B---3--:R0:W-:Y:S03]  /*28680*/  STL.64 [R1+0x14b8], R8 ;  /* 0x0014b80801007387 */ /* 0x0081e60000100a00 */
[----:B0-----:R-:W3:Y:S01]  /*28690*/  LDL.LU R8, [R1+0x1d0] ;  /* 0x0001d00001087983 */ /* 0x001ee20000300800 */
[----:B------:R-:W3:Y:S02]  /*286a0*/  LDL.LU R9, [R1+0x1d4] ;  /* 0x0001d40001097983 */ /* 0x000ee40000300800 */
[----:B------:R-:W3:Y:S02]  /*286b0*/  LDL.LU R10, [R1+0x1d8] ;  /* 0x0001d800010a7983 */ /* 0x000ee40000300800 */
[----:B------:R-:W3:Y:S01]  /*286c0*/  LDL.LU R11, [R1+0x1dc] ;  /* 0x0001dc00010b7983 */ /* 0x000ee20000300800 */
[----:B------:R-:W4:Y:S01]  /*286d0*/  LDL.LU.64 R22, [R1+0x1518] ;  /* 0x0015180001167983 */ /* 0x000f220000300a00 */
[----:B------:R-:W4:Y:S11]  /*286e0*/  LDL.LU.64 R20, [R1+0x1510] ;  /* 0x0015100001147983 */ /* 0x000f360000300a00 */
[----:B------:R-:W-:Y:S02]  /*286f0*/  STL.64 [R1+0x140], R4 ;  /* 0x0001400401007387 */ /* 0x000fe40000100a00 */
[----:B------:R0:W-:Y:S02]  /*28700*/  STL.64 [R1+0x148], R6 ;  /* 0x0001480601007387 */ /* 0x0001e40000100a00 */
[----:B0-----:R-:W4:Y:S02]  /*28710*/  LDL.LU.64 R6, [R1+0x1508] ;  /* 0x0015080001067983 */ /* 0x001f240000300a00 */
[C---:B----4-:R-:W-:Y:S02]  /*28720*/  HMMA.16816.F32 R4, R24.reuse, R6, R20 ;  /* 0x000000061804723c */ /* 0x050fe40000001814 */
[----:B------:R-:W4:Y:S11]  /*28730*/  LDL.LU.64 R22, [R1+0x1500] ;  /* 0x0015000001167983 */ /* 0x000f360000300a00 */
[----:B------:R-:W-:Y:S10]  /*28740*/  @!UPT UIADD3 URZ, URZ, URZ, URZ ;  /* 0x0000003f3f3ff290 */ /* 0x000ff4000fffe03f */
[----:B------:R-:W-:Y:S01]  /*28750*/  STL.64 [R1+0x130], R4 ;  /* 0x0001300401007387 */ /* 0x000fe20000100a00 */
[----:B------:R0:W-:Y:S03]  /*28760*/  STL.64 [R1+0x138], R6 ;  /* 0x0001380601007387 */ /* 0x0001e60000100a00 */
[----:B0-----:R-:W2:Y:S04]  /*28770*/  LDL.LU R7, [R1+0x14f8] ;  /* 0x0014f80001077983 */ /* 0x001ea80000300800 */
[----:B--2---:R-:W0:Y:S01]  /*28780*/  LDSM.16.MT88.4 R4, [R7+0x10c00] ;  /* 0x010c00000704783b */ /* 0x004e220000004200 */
[----:B----4-:R-:W-:Y:S03]  /*28790*/  HMMA.16816.F32 R24, R24, R22, R12 ;  /* 0x000000161818723c */ /* 0x010fe6000000180c */
[----:B0-----:R-:W-:Y:S01]  /*287a0*/  STL [R1+0x1398], R5 ;  /* 0x0013980501007387 */ /* 0x001fe20000100800 */
[----:B------:R-:W-:Y:S02]  /*287b0*/  STL [R1+0x1394], R6 ;  /* 0x0013940601007387 */ /* 0x000fe40000100800 */
[----:B------:R-:W-:Y:S02]  /*287c0*/  STL [R1+0x1390], R7 ;  /* 0x0013900701007387 */ /* 0x000fe40000100800 */
[----:B------:R-:W2:Y:S01]  /*287d0*/  LDL.LU.64 R14, [R1+0x14f0] ;  /* 0x0014f000010e7983 */ /* 0x000ea20000300a00 */
[----:B------:R-:W2:Y:S01]  /*287e0*/  LDL.LU.64 R12, [R1+0x14e8] ;  /* 0x0014e800010c7983 */ /* 0x000ea20000300a00 */
[----:B------:R-:W2:Y:S02]  /*287f0*/  LDL.LU.64 R22, [R1+0x14e0] ;  /* 0x0014e00001167983 */ /* 0x000ea40000300a00 */
[----:B------:R-:W2:Y:S11]  /*28800*/  LDL.LU.64 R20, [R1+0x14d8] ;  /* 0x0014d80001147983 */ /* 0x000eb60000300a00 */
[----:B------:R-:W-:Y:S01]  /*28810*/  STL.64 [R1+0x110], R24 ;  /* 0x0001101801007387 */ /* 0x000fe20000100a00 */
[----:B------:R-:W-:Y:S02]  /*28820*/  STL.64 [R1+0x118], R26 ;  /* 0x0001181a01007387 */ /* 0x000fe40000100a00 */
[----:B------:R-:W0:Y:S02]  /*28830*/  LDSM.16.MT88.4 R24, [R19+0x10c00] ;  /* 0x010c00001318783b */ /* 0x000e240000004200 */
[----:B0-----:R0:W-:Y:S02]  /*28840*/  STL.64 [R1+0x1308], R26 ;  /* 0x0013081a01007387 */ /* 0x0011e40000100a00 */
[----:B------:R1:W-:Y:S02]  /*28850*/  STL.64 [R1+0x1300], R24 ;  /* 0x0013001801007387 */ /* 0x0003e40000100a00 */
[----:B0-----:R-:W-:-:S02]  /*28860*/  IMAD.MOV.U32 R26, RZ, RZ, R2 ;  /* 0x000000ffff1a7224 */ /* 0x001fc400078e0002 */
[----:B------:R-:W-:Y:S02]  /*28870*/  IMAD.MOV.U32 R27, RZ, RZ, R0 ;  /* 0x000000ffff1b7224 */ /* 0x000fe400078e0000 */
[----:B-1----:R-:W-:Y:S02]  /*28880*/  IMAD.MOV.U32 R24, RZ, RZ, R29 ;  /* 0x000000ffff187224 */ /* 0x002fe400078e001d */
[----:B------:R-:W-:Y:S01]  /*28890*/  IMAD.MOV.U32 R25, RZ, RZ, R28 ;  /* 0x000000ffff197224 */ /* 0x000fe200078e001c */
[----:B------:R-:W-:Y:S04]  /*288a0*/  STL.64 [R1+0x1448], R26 ;  /* 0x0014481a01007387 */ /* 0x000fe80000100a00 */
[----:B------:R0:W-:Y:S02]  /*288b0*/  STL.64 [R1+0x1440], R24 ;  /* 0x0014401801007387 */ /* 0x0001e40000100a00 */
[----:B0-----:R-:W4:Y:S01]  /*288c0*/  LDL.LU.64 R24, [R1] ;  /* 0x0000000001187983 */ /* 0x001f220000300a00 */
[C---:B--2---:R-:W-:Y:S11]  /*288d0*/  HMMA.16816.F32 R12, R20.reuse, R16, R12 ;  /* 0x00000010140c723c */ /* 0x044ff6000000180c */
[----:B------:R-:W-:Y:S11]  /*288e0*/  @!UPT UIADD3 URZ, URZ, URZ, URZ ;  /* 0x0000003f3f3ff290 */ /* 0x000ff6000fffe03f */
[----:B------:R-:W-:Y:S01]  /*288f0*/  @!UPT UIADD3 URZ, URZ, URZ, URZ ;  /* 0x0000003f3f3ff290 */ /* 0x000fe2000fffe03f */
[----:B------:R0:W-:Y:S01]  /*28900*/  STL.64 [R1+0x100], R12 ;  /* 0x0001000c01007387 */ /* 0x0001e20000100a00 */
[----:B------:R1:W-:Y:S03]  /*28910*/  STL.64 [R1+0x108], R14 ;  /* 0x0001080e01007387 */ /* 0x0003e60000100a00 */
[----:B0-----:R-:W2:Y:S01]  /*28920*/  LDL.LU.64 R12, [R1+0x14d0] ;  /* 0x0014d000010c7983 */ /* 0x001ea20000300a00 */
[----:B-1----:R-:W-:Y:S02]  /*28930*/  IMAD.MOV.U32 R15, RZ, RZ, R16 ;  /* 0x000000ffff0f7224 */ /* 0x002fe400078e0010 */
[----:B------:R-:W-:Y:S02]  /*28940*/  IMAD.MOV.U32 R14, RZ, RZ, R17 ;  /* 0x000000ffff0e7224 */ /* 0x000fe400078e0011 */
[----:B------:R-:W3:Y:S02]  /*28950*/  LDL.LU.64 R16, [R1+0x14c8] ;  /* 0x0014c80001107983 */ /* 0x000ee40000300a00 */
[----:B---3--:R-:W-:Y:S01]  /*28960*/  HMMA.16816.F32 R8, R20, R16, R8 ;  /* 0x000000101408723c */ /* 0x008fe20000001808 */
[----:B------:R-:W-:-:S02]  /*28970*/  IMAD.MOV.U32 R28, RZ, RZ, R16 ;  /* 0x000000ffff1c7224 */ /* 0x000fc400078e0010 */
[----:B------:R-:W-:Y:S11]  /*28980*/  IMAD.MOV.U32 R29, RZ, RZ, R17 ;  /* 0x000000ffff1d7224 */ /* 0x000ff600078e0011 */
[----:B------:R-:W-:Y:S09]  /*28990*/  @!UPT UIADD3 URZ, URZ, URZ, URZ ;  /* 0x0000003f3f3ff290 */ /* 0x000ff2000fffe03f */
[----:B------:R-:W-:Y:S01]  /*289a0*/  STL.64 [R1+0xe0], R8 ;  /* 0x0000e00801007387 */ /* 0x000fe20000100a00 */
[----:B------:R0:W-:Y:S03]  /*289b0*/  STL.64 [R1+0xe8], R10 ;  /* 0x0000e80a01007387 */ /* 0x0001e60000100a00 */
[----:B0-----:R-:W3:Y:S01]  /*289c0*/  LDL.LU.64 R10, [R1+0x14c0] ;  /* 0x0014c000010a7983 */ /* 0x001ee20000300a00 */
[----:B------:R-:W3:Y:S02]  /*289d0*/  LDL.LU.64 R8, [R1+0x14b8] ;  /* 0x0014b80001087983 */ /* 0x000ee40000300a00 */
[----:B------:R-:W4:Y:S02]  /*289e0*/  LDL.LU.64 R18, [R1+0x14b0] ;  /* 0x0014b00001127983 */ /* 0x000f240000300a00 */
[----:B------:R-:W4:Y:S02]  /*289f0*/  LDL.LU.64 R16, [R1+0x14a8] ;  /* 0x0014a80001107983 */ /* 0x000f240000300a00 */
[C---:B----4-:R-:W-:Y:S11]  /*28a00*/  HMMA.16816.F32 R16, R20.reuse, R24, R16 ;  /* 0x000000181410723c */ /* 0x050ff60000001810 */
[----:B------:R-:W-:Y:S11]  /*28a10*/  @!UPT UIADD3 URZ, URZ, URZ, URZ ;  /* 0x0000003f3f3ff290 */ /* 0x000ff6000fffe03f */
[----:B------:R-:W-:Y:S01]  /*28a20*/  @!UPT UIADD3 URZ, URZ, URZ, URZ ;  /* 0x0000003f3f3ff290 */ /* 0x000fe2000fffe03f */
[----:B------:R-:W-:Y:S01]  /*28a30*/  STL.64 [R1+0xc0], R16 ;  /* 0x0000c01001007387 */ /* 0x000fe20000100a00 */
[----:B------:R0:W-:Y:S03]  /*28a40*/  STL.64 [R1+0xc8], R18 ;  /* 0x0000c81201007387 */ /* 0x0001e60000100a00 */
[----:B0-----:R-:W4:Y:S01]  /*28a50*/  LDL.LU.64 R18, [R1+0x14a0] ;  /* 0x0014a00001127983 */ /* 0x001f220000300a00 */
[----:B------:R-:W3:Y:S02]  /*28a60*/  LDL.LU.64 R16, [R1+0x1498] ;  /* 0x0014980001107983 */ /* 0x000ee40000300a00 */
[----:B---3--:R-:W-:Y:S11]  /*28a70*/  HMMA.16816.F32 R8, R20, R16, R8 ;  /* 0x000000101408723c */ /* 0x008ff60000001808 */
[----:B------:R-:W-:Y:S11]  /*28a80*/  @!UPT UIADD3 URZ, URZ, URZ, URZ ;  /* 0x0000003f3f3ff290 */ /* 0x000ff6000fffe03f */
[----:B------:R-:W-:Y:S01]  /*28a90*/  @!UPT UIADD3 URZ, URZ, URZ, URZ ;  /* 0x0000003f3f3ff290 */ /* 0x000fe2000fffe03f */
[----:B------:R0:W-:Y:S01]  /*28aa0*/  STL [R1+0xbc], R11 ;  /* 0x0000bc0b01007387 */ /* 0x0001e20000100800 */
[----:B------:R-:W-:Y:S02]  /*28ab0*/  IMAD.MOV.U32 R5, RZ, RZ, R8 ;  /* 0x000000ffff057224 */ /* 0x000fe400078e0008 */
[----:B------:R-:W-:Y:S02]  /*28ac0*/  IMAD.MOV.U32 R6, RZ, RZ, R9 ;  /* 0x000000ffff067224 */ /* 0x000fe400078e0009 */
[----:B------:R-:W3:Y:S02]  /*28ad0*/  LDL.LU R8, [R1+0x70] ;  /* 0x0000700001087983 */ /* 0x000ee40000300800 */
[----:B------:R-:W-:Y:S01]  /*28ae0*/  IMAD.MOV.U32 R7, RZ, RZ, R10 ;  /* 0x000000ffff077224 */ /* 0x000fe200078e000a */
[----:B------:R-:W3:Y:S01]  /*28af0*/  LDL.LU R9, [R1+0x74] ;  /* 0x0000740001097983 */ /* 0x000ee20000300800 */
[----:B------:R-:W2:Y:S03]  /*28b00*/  LDL.LU R10, [R1+0x78] ;  /* 0x00007800010a7983 */ /* 0x000ea60000300800 */
[----:B0-----:R-:W2:Y:S01]  /*28b10*/  LDL.LU R11, [R1+0x7c] ;  /* 0x00007c00010b7983 */ /* 0x001ea20000300800 */
[----:B------:R-:W-:-:S02]  /*28b20*/  IMAD.MOV.U32 R2, RZ, RZ, R24 ;  /* 0x000000ffff027224 */ /* 0x000fc400078e0018 */
[----:B------:R-:W-:Y:S02]  /*28b30*/  IMAD.MOV.U32 R0, RZ, RZ, R25 ;  /* 0x000000ffff007224 */ /* 0x000fe400078e0019 */
[----:B----4-:R-:W-:Y:S02]  /*28b40*/  IMAD.MOV.U32 R24, RZ, RZ, R18 ;  /* 0x000000ffff187224 */ /* 0x010fe400078e0012 */
[----:B------:R-:W-:Y:S01]  /*28b50*/  IMAD.MOV.U32 R25, RZ, RZ, R19 ;  /* 0x000000ffff197224 */ /* 0x000fe200078e0013 */
[----:B--2---:R-:W-:Y:S01]  /*28b60*/  STL.64 [R1+0x1458], R10 ;  /* 0x0014580a01007387 */ /* 0x004fe20000100a00 */
[----:B---3--:R0:W-:Y:S02]  /*28b70*/  STL.64 [R1+0x1450], R8 ;  /* 0x0014500801007387 */ /* 0x0081e40000100a00 */
[----:B------:R-:W2:Y:S02]  /*28b80*/  LDL.LU R18, [R1+0x1490] ;  /* 0x0014900001127983 */ /* 0x000ea40000300800 */
[----:B------:R-:W2:Y:S01]  /*28b90*/  LDL.LU R19, [R1+0x148c] ;  /* 0x00148c0001137983 */ /* 0x000ea20000300800 */
[----:B------:R1:W-:Y:S04]  /*28ba0*/  STL.64 [R1+0x1460], R24 ;  /* 0x0014601801007387 */ /* 0x0003e80000100a00 */
[----:B0-----:R-:W3:Y:S01]  /*28bb0*/  LDL.LU R8, [R1+0x180] ;  /* 0x0001800001087983 */ /* 0x001ee20000300800 */
[----:B------:R-:W3:Y:S02]  /*28bc0*/  LDL.LU R9, [R1+0x184] ;  /* 0x0001840001097983 */ /* 0x000ee40000300800 */
[----:B------:R-:W4:Y:S02]  /*28bd0*/  LDL.LU R10, [R1+0x188] ;  /* 0x00018800010a7983 */ /* 0x000f240000300800 */
[----:B------:R-:W4:Y:S02]  /*28be0*/  LDL.LU R11, [R1+0x18c] ;  /* 0x00018c00010b7983 */ /* 0x000f240000300800 */
[----:B-1----:R-:W-:Y:S01]  /*28bf0*/  IMAD.MOV.U32 R25, RZ, RZ, R3 ;  /* 0x000000ffff197224 */ /* 0x002fe200078e0003 */
[----:B----4-:R-:W-:Y:S01]  /*28c00*/  STL.64 [R1+0x1470], R10 ;  /* 0x0014700a01007387 */ /* 0x010fe20000100a00 */
[----:B---3--:R0:W-:Y:S02]  /*28c10*/  STL.64 [R1+0x1468], R8 ;  /* 0x0014680801007387 */ /* 0x0081e40000100a00 */
[----:B------:R-:W3:Y:S02]  /*28c20*/  LDL R24, [R1+0xf0] ;  /* 0x0000f00001187983 */ /* 0x000ee40000100800 */
[----:B------:R-:W4:Y:S01]  /*28c30*/  LDL.LU R3, [R1+0x1488] ;  /* 0x0014880001037983 */ /* 0x000f220000300800 */
[----:B---3--:R1:W-:Y:S01]  /*28c40*/  STL.64 [R1+0x1478], R24 ;  /* 0x0014781801007387 */ /* 0x0083e20000100a00 */
[----:B0-----:R-:W3:Y:S02]  /*28c50*/  LDL.LU R8, [R1+0x190] ;  /* 0x0001900001087983 */ /* 0x001ee40000300800 */
[----:B------:R-:W3:Y:S02]  /*28c60*/  LDL.LU R9, [R1+0x194] ;  /* 0x0001940001097983 */ /* 0x000ee40000300800 */
[----:B------:R-:W3:Y:S01]  /*28c70*/  LDL.LU R10, [R1+0x198] ;  /* 0x00019800010a7983 */ /* 0x000ee20000300800 */
[----:B------:R-:W3:Y:S04]  /*28c80*/  LDL.LU R11, [R1+0x19c] ;  /* 0x00019c00010b7983 */ /* 0x000ee80000300800 */
[----:B-1----:R-:W3:Y:S01]  /*28c90*/  LDL.LU R24, [R1+0x1a0] ;  /* 0x0001a00001187983 */ /* 0x002ee20000300800 */
[----:B------:R-:W3:Y:S02]  /*28ca0*/  LDL.LU R25, [R1+0x1a4] ;  /* 0x0001a40001197983 */ /* 0x000ee40000300800 */
[----:B------:R-:W3:Y:S02]  /*28cb0*/  LDL.LU R26, [R1+0x1a8] ;  /* 0x0001a800011a7983 */ /* 0x000ee40000300800 */
[----:B------:R-:W3:Y:S01]  /*28cc0*/  LDL.LU R27, [R1+0x1ac] ;  /* 0x0001ac00011b7983 */ /* 0x000ee20000300800 */
[----:B--2---:R-:W-:Y:S01]  /*28cd0*/  STL.64 [R1+0x13f0], R18 ;  /* 0x0013f01201007387 */ /* 0x004fe20000100a00 */
[----:B------:R0:W-:Y:S03]  /*28ce0*/  STL.64 [R1+0x13e8], R16 ;  /* 0x0013e81001007387 */ /* 0x0001e60000100a00 */
[----:B0-----:R-:W2:Y:S01]  /*28cf0*/  LDL.LU R16, [R1+0x40] ;  /* 0x0000400001107983 */ /* 0x001ea20000300800 */
[----:B------:R-:W2:Y:S02]  /*28d00*/  LDL.LU R17, [R1+0x44] ;  /* 0x0000440001117983 */ /* 0x000ea40000300800 */
[----:B------:R-:W2:Y:S02]  /*28d10*/  LDL.LU R18, [R1+0x48] ;  /* 0x0000480001127983 */ /* 0x000ea40000300800 */
[----:B------:R-:W2:Y:S02]  /*28d20*/  LDL.LU R19, [R1+0x4c] ;  /* 0x00004c0001137983 */ /* 0x000ea40000300800 */
[----:B--2---:R-:W-:Y:S01]  /*28d30*/  STL.64 [R1+0x1400], R18 ;  /* 0x0014001201007387 */ /* 0x004fe20000100a00 */
[----:B------:R0:W-:Y:S02]  /*28d40*/  STL.64 [R1+0x13f8], R16 ;  /* 0x0013f81001007387 */ /* 0x0001e40000100a00 */
[----:B0-----:R-:W-:-:S02]  /*28d50*/  IMAD.MOV.U32 R16, RZ, RZ, R28 ;  /* 0x000000ffff107224 */ /* 0x001fc400078e001c */
[----:B------:R-:W-:Y:S01]  /*28d60*/  IMAD.MOV.U32 R17, RZ, RZ, R29 ;  /* 0x000000ffff117224 */ /* 0x000fe200078e001d */
[----:B------:R-:W2:Y:S01]  /*28d70*/  LDL.LU R28, [R1+0x1484] ;  /* 0x00148400011c7983 */ /* 0x000ea20000300800 */
[----:B------:R-:W2:Y:S03]  /*28d80*/  LDL.LU R29, [R1+0x1480] ;  /* 0x00148000011d7983 */ /* 0x000ea60000300800 */
[----:B------:R-:W-:Y:S01]  /*28d90*/  STL.64 [R1+0x1418], R16 ;  /* 0x0014181001007387 */ /* 0x000fe20000100a00 */
[----:B------:R-:W-:Y:S02]  /*28da0*/  STL.64 [R1+0x13a8], R6 ;  /* 0x0013a80601007387 */ /* 0x000fe40000100a00 */
[----:B------:R0:W-:Y:S02]  /*28db0*/  STL.64 [R1+0x13a0], R4 ;  /* 0x0013a00401007387 */ /* 0x0001e40000100a00 */
[----:B0-----:R-:W2:Y:S01]  /*28dc0*/  LDL.LU R4, [R1+0x150] ;  /* 0x0001500001047983 */ /* 0x001ea20000300800 */
[----:B------:R-:W2:Y:S02]  /*28dd0*/  LDL.LU R5, [R1+0x154] ;  /* 0x0001540001057983 */ /* 0x000ea40000300800 */
[----:B------:R-:W2:Y:S02]  /*28de0*/  LDL.LU R6, [R1+0x158] ;  /* 0x0001580001067983 */ /* 0x000ea40000300800 */
[----:B------:R-:W2:Y:S01]  /*28df0*/  LDL.LU R7, [R1+0x15c] ;  /* 0x00015c0001077983 */ /* 0x000ea20000300800 */
[C---:B---3--:R-:W-:Y:S01]  /*28e00*/  HMMA.16816.F32 R24, R20.reuse, R12, R24 ;  /* 0x0000000c1418723c */ /* 0x048fe20000001818 */
[----:B--2---:R-:W-:Y:S01]  /*28e10*/  STL.64 [R1+0x1410], R6 ;  /* 0x0014100601007387 */ /* 0x004fe20000100a00 */
[----:B------:R0:W-:Y:S03]  /*28e20*/  STL.64 [R1+0x1408], R4 ;  /* 0x0014080401007387 */ /* 0x0001e60000100a00 */
[----:B0-----:R-:W2:Y:S01]  /*28e30*/  LDL.LU R4, [R1+0x50] ;  /* 0x0000500001047983 */ /* 0x001ea20000300800 */
[----:B------:R-:W2:Y:S02]  /*28e40*/  LDL.LU R5, [R1+0x54] ;  /* 0x0000540001057983 */ /* 0x000ea40000300800 */
[----:B------:R-:W3:Y:S02]  /*28e50*/  LDL.LU R6, [R1+0x58] ;  /* 0x0000580001067983 */ /* 0x000ee40000300800 */
[----:B------:R-:W3:Y:S02]  /*28e60*/  LDL.LU R7, [R1+0x5c] ;  /* 0x00005c0001077983 */ /* 0x000ee40000300800 */
[----:B---3--:R-:W-:Y:S01]  /*28e70*/  STL.64 [R1+0x1428], R6 ;  /* 0x0014280601007387 */ /* 0x008fe20000100a00 */
[----:B--2---:R0:W-:Y:S03]  /*28e80*/  STL.64 [R1+0x1420], R4 ;  /* 0x0014200401007387 */ /* 0x0041e60000100a00 */
[----:B0-----:R-:W2:Y:S01]  /*28e90*/  LDL.LU R4, [R1+0x60] ;  /* 0x0000600001047983 */ /* 0x001ea20000300800 */
[----:B------:R-:W2:Y:S02]  /*28ea0*/  LDL.LU R5, [R1+0x64] ;  /* 0x0000640001057983 */ /* 0x000ea40000300800 */
[----:B------:R-:W2:Y:S02]  /*28eb0*/  LDL.LU R6, [R1+0x68] ;  /* 0x0000680001067983 */ /* 0x000ea40000300800 */
[----:B------:R-:W2:Y:S02]  /*28ec0*/  LDL.LU R7, [R1+0x6c] ;  /* 0x00006c0001077983 */ /* 0x000ea40000300800 */
[----:B------:R0:W-:Y:S01]  /*28ed0*/  STL.64 [R1+0xa0], R24 ;  /* 0x0000a01801007387 */ /* 0x0001e20000100a00 */
[----:B------:R1:W-:Y:S03]  /*28ee0*/  STL.64 [R1+0xa8], R26 ;  /* 0x0000a81a01007387 */ /* 0x0003e60000100a00 */
[----:B0-----:R-:W1:Y:S02]  /*28ef0*/  LDL.LU.64 R24, [R1+0x1478] ;  /* 0x0014780001187983 */ /* 0x001e640000300a00 */
[C---:B-1----:R-:W-:Y:S02]  /*28f00*/  HMMA.16816.F32 R24, R20.reuse, R24, R8 ;  /* 0x000000181418723c */ /* 0x042fe40000001808 */
[----:B------:R-:W3:Y:S01]  /*28f10*/  LDL.LU.64 R10, [R1+0x1470] ;  /* 0x00147000010a7983 */ /* 0x000ee20000300a00 */
[----:B------:R-:W3:Y:S11]  /*28f20*/  LDL.LU.64 R8, [R1+0x1468] ;  /* 0x0014680001087983 */ /* 0x000ef60000300a00 */
[----:B------:R-:W-:Y:S09]  /*28f30*/  @!UPT UIADD3 URZ, URZ, URZ, URZ ;  /* 0x0000003f3f3ff290 */ /* 0x000ff2000fffe03f */
[----:B------:R0:W-:Y:S01]  /*28f40*/  STL.64 [R1+0x90], R24 ;  /* 0x0000901801007387 */ /* 0x0001e20000100a00 */
[----:B------:R3:W-:Y:S03]  /*28f50*/  STL.64 [R1+0x98], R26 ;  /* 0x0000981a01007387 */ /* 0x0007e60000100a00 */
[----:B0-----:R-:W3:Y:S02]  /*28f60*/  LDL.LU.64 R24, [R1+0x1460] ;  /* 0x0014600001187983 */ /* 0x001ee40000300a00 */
[C---:B---3--:R-:W-:Y:S02]  /*28f70*/  HMMA.16816.F32 R24, R20.reuse, R24, R8 ;  /* 0x000000181418723c */ /* 0x048fe40000001808 */
[----:B------:R-:W3:Y:S01]  /*28f80*/  LDL.LU.64 R10, [R1+0x1458] ;  /* 0x00145800010a7983 */ /* 0x000ee20000300a00 */
[----:B------:R-:W3:Y:S11]  /*28f90*/  LDL.LU.64 R8, [R1+0x1450] ;  /* 0x0014500001087983 */ /* 0x000ef60000300a00 */
[----:B------:R-:W-:Y:S09]  /*28fa0*/  @!UPT UIADD3 URZ, URZ, URZ, URZ ;  /* 0x0000003f3f3ff290 */ /* 0x000ff2000fffe03f */
[----:B------:R-:W-:Y:S01]  /*28fb0*/  STL.64 [R1+0x80], R24 ;  /* 0x0000801801007387 */ /* 0x000fe20000100a00 */
[----:B------:R0:W-:Y:S03]  /*28fc0*/  STL.64 [R1+0x88], R26 ;  /* 0x0000881a01007387 */ /* 0x0001e60000100a00 */
[----:B0-----:R-:W2:Y:S01]  /*28fd0*/  LDL.LU.64 R26, [R1+0x1448] ;  /* 0x00144800011a7983 */ /* 0x001ea20000300a00 */
[----:B------:R-:W3:Y:S02]  /*28fe0*/  LDL.LU.64 R24, [R1+0x1440] ;  /* 0x0014400001187983 */ /* 0x000ee40000300a00 */
[----:B------:R-:W-:Y:S02]  /*28ff0*/  IMAD.MOV.U32 R16, RZ, RZ, R15 ;  /* 0x000000ffff107224 */ /* 0x000fe400078e000f */
[----:B------:R-:W-:Y:S01]  /*29000*/  IMAD.MOV.U32 R17, RZ, RZ, R14 ;  /* 0x000000ffff117224 */ /* 0x000fe200078e000e */
[----:B---3--:R-:W-:Y:S01]  /*29010*/  HMMA.16816.F32 R20, R20, R24, R8 ;  /* 0x000000181414723c */ /* 0x008fe20000001808 */
[----:B------:R-:W3:Y:S01]  /*29020*/  LDL.LU.64 R10, [R1+0x1438] ;  /* 0x00143800010a7983 */ /* 0x000ee20000300a00 */
[----:B------:R-:W3:Y:S11]  /*29030*/  LDL.LU.64 R8, [R1+0x1430] ;  /* 0x0014300001087983 */ /* 0x000ef60000300a00 */
[----:B------:R-:W-:Y:S10]  /*29040*/  @!UPT UIADD3 URZ, URZ, URZ, URZ ;  /* 0x0000003f3f3ff290 */ /* 0x000ff4000fffe03f */
[----:B------:R0:W-:Y:S01]  /*29050*/  STL.64 [R1+0x70], R20 ;  /* 0x0000701401007387 */ /* 0x0001e20000100a00 */
[----:B------:R1:W-:Y:S03]  /*29060*/  STL.64 [R1+0x78], R22 ;  /* 0x0000781601007387 */ /* 0x0003e60000100a00 */
[----:B0-----:R-:W3:Y:S01]  /*29070*/  LDL.LU R20, [R1+0x30] ;  /* 0x0000300001147983 */ /* 0x001ee20000300800 */
[----:B--2---:R-:W-:Y:S02]  /*29080*/  STL.64 [R1+0x13b8], R26 ;  /* 0x0013b81a01007387 */ /* 0x004fe40000100a00 */
[----:B------:R0:W-:Y:S02]  /*29090*/  STL.64 [R1+0x13b0], R24 ;  /* 0x0013b01801007387 */ /* 0x0001e40000100a00 */
[----:B-1----:R-:W-:Y:S02]  /*290a0*/  IMAD.MOV.U32 R22, RZ, RZ, R28 ;  /* 0x000000ffff167224 */ /* 0x002fe400078e001c */
[----:B----4-:R-:W-:Y:S01]  /*290b0*/  IMAD.MOV.U32 R23, RZ, RZ, R3 ;  /* 0x000000ffff177224 */ /* 0x010fe200078e0003 */
[----:B---3--:R-:W-:Y:S01]  /*290c0*/  HMMA.16816.F32 R16, R8, R16, R4 ;  /* 0x000000100810723c */ /* 0x008fe20000001804 */
[----:B------:R-:W2:Y:S01]  /*290d0*/  LDL.LU.64 R6, [R1+0x1428] ;  /* 0x0014280001067983 */ /* 0x000ea20000300a00 */
[----:B------:R-:W2:Y:S11]  /*290e0*/  LDL.LU.64 R4, [R1+0x1420] ;  /* 0x0014200001047983 */ /* 0x000eb60000300a00 */
[----:B------:R-:W-:Y:S11]  /*290f0*/  @!UPT UIADD3 URZ, URZ, URZ, URZ ;  /* 0x0000003f3f3ff290 */ /* 0x000ff6000fffe03f */
[----:B------:R-:W-:Y:S02]  /*29100*/  IMAD.MOV.U32 R28, RZ, RZ, R16 ;  /* 0x000000ffff1c7224 */ /* 0x000fe400078e0010 */
[----:B------:R-:W-:Y:S02]  /*29110*/  IMAD.MOV.U32 R3, RZ, RZ, R17 ;  /* 0x000000ffff037224 */ /* 0x000fe400078e0011 */
[----:B------:R-:W2:Y:S01]  /*29120*/  LDL.LU.64 R16, [R1+0x1418] ;  /* 0x0014180001107983 */ /* 0x000ea20000300a00 */
[----:B0-----:R-:W-:Y:S02]  /*29130*/  IMAD.MOV.U32 R24, RZ, RZ, R2 ;  /* 0x000000ffff187224 */ /* 0x001fe400078e0002 */
[----:B------:R-:W-:Y:S02]  /*29140*/  IMAD.MOV.U32 R25, RZ, RZ, R0 ;  /* 0x000000ffff197224 */ /* 0x000fe400078e0000 */
[----:B------:R-:W-:Y:S02]  /*29150*/  IMAD.MOV.U32 R2, RZ, RZ, R18 ;  /* 0x000000ffff027224 */ /* 0x000fe400078e0012 */
[----:B------:R-:W-:-:S05]  /*29160*/  IMAD.MOV.U32 R0, RZ, RZ, R19 ;  /* 0x000000ffff007224 */ /* 0x000fca00078e0013 */
[----:B------:R-:W-:Y:S01]  /*29170*/  STL [R1+0x13e0], R0 ;  /* 0x0013e00001007387 */ /* 0x000fe20000100800 */
[----:B------:R-:W-:Y:S02]  /*29180*/  STL [R1+0x1358], R2 ;  /* 0x0013580201007387 */ /* 0x000fe40000100800 */
[----:B------:R-:W-:Y:S02]  /*29190*/  STL [R1+0x1354], R3 ;  /* 0x0013540301007387 */ /* 0x000fe40000100800 */
[----:B------:R-:W-:Y:S02]  /*291a0*/  STL [R1+0x1350], R28 ;  /* 0x0013501c01007387 */ /* 0x000fe40000100800 */
[----:B------:R-:W-:Y:S01]  /*291b0*/  IMAD.MOV.U32 R21, RZ, RZ, R29 ;  /* 0x000000ffff157224 */ /* 0x000fe200078e001d */
[C---:B--2---:R-:W-:Y:S01]  /*291c0*/  HMMA.16816.F32 R16, R8.reuse, R16, R4 ;  /* 0x000000100810723c */ /* 0x044fe20000001804 */
[----:B------:R-:W2:Y:S01]  /*291d0*/  LDL.LU.64 R6, [R1+0x1410] ;  /* 0x0014100001067983 */ /* 0x000ea20000300a00 */
[----:B------:R-:W2:Y:S11]  /*291e0*/  LDL.LU.64 R4, [R1+0x1408] ;  /* 0x0014080001047983 */ /* 0x000eb60000300a00 */
[----:B------:R-:W-:Y:S10]  /*291f0*/  @!UPT UIADD3 URZ, URZ, URZ, URZ ;  /* 0x0000003f3f3ff290 */ /* 0x000ff4000fffe03f */
[----:B------:R-:W-:Y:S01]  /*29200*/  STL [R1+0x54], R17 ;  /* 0x0000541101007387 */ /* 0x000fe20000100800 */
[----:B------:R0:W-:Y:S02]  /*29210*/  STL [R1+0x58], R18 ;  /* 0x0000581201007387 */ /* 0x0001e40000100800 */
[----:B------:R-:W-:Y:S02]  /*29220*/  IMAD.MOV.U32 R29, RZ, RZ, R19 ;  /* 0x000000ffff1d7224 */ /* 0x000fe400078e0013 */
[----:B------:R-:W-:Y:S01]  /*29230*/  IMAD.MOV.U32 R15, RZ, RZ, R16 ;  /* 0x000000ffff0f7224 */ /* 0x000fe200078e0010 */
[----:B0-----:R-:W3:Y:S01]  /*29240*/  LDL.LU.64 R18, [R1+0x1400] ;  /* 0x0014000001127983 */ /* 0x001ee20000300a00 */
[----:B------:R-:W3:Y:S03]  /*29250*/  LDL.LU.64 R16, [R1+0x13f8] ;  /* 0x0013f80001107983 */ /* 0x000ee60000300a00 */
[----:B------:R-:W-:Y:S01]  /*29260*/  STL [R1+0x13e4], R15 ;  /* 0x0013e40f01007387 */ /* 0x000fe20000100800 */
[C---:B---3--:R-:W-:Y:S01]  /*29270*/  HMMA.16816.F32 R24, R8.reuse, R24, R16 ;  /* 0x000000180818723c */ /* 0x048fe20000001810 */
[----:B------:R-:W3:Y:S01]  /*29280*/  LDL.LU.64 R18, [R1+0x13f0] ;  /* 0x0013f00001127983 */ /* 0x000ee20000300a00 */
[----:B------:R-:W4:Y:S11]  /*29290*/  LDL.LU.64 R16, [R1+0x13e8] ;  /* 0x0013e80001107983 */ /* 0x000f360000300a00 */
[----:B------:R-:W-:Y:S11]  /*292a0*/  @!UPT UIADD3 URZ, URZ, URZ, URZ ;  /* 0x0000003f3f3ff290 */ /* 0x000ff6000fffe03f */
[----:B------:R-:W-:Y:S02]  /*292b0*/  IMAD.MOV.U32 R28, RZ, RZ, R26 ;  /* 0x000000ffff1c7224 */ /* 0x000fe400078e001a */
[----:B------:R-:W-:Y:S01]  /*292c0*/  IMAD.MOV.U32 R14, RZ, RZ, R27 ;  /* 0x000000ffff0e7224 */ /* 0x000fe200078e001b */
[C---:B----4-:R-:W-:Y:S01]  /*292d0*/  HMMA.16816.F32 R20, R8.reuse, R16, R20 ;  /* 0x000000100814723c */ /* 0x050fe20000001814 */
[----:B---3--:R0:W-:Y:S01]  /*292e0*/  STL.64 [R1+0x13d8], R18 ;  /* 0x0013d81201007387 */ /* 0x0081e20000100a00 */
[----:B------:R-:W3:Y:S02]  /*292f0*/  LDL.LU R16, [R1+0x140] ;  /* 0x0001400001107983 */ /* 0x000ee40000300800 */
[----:B------:R-:W3:Y:S01]  /*29300*/  LDL.LU R17, [R1+0x144] ;  /* 0x0001440001117983 */ /* 0x000ee20000300800 */
[----:B0-----:R-:W3:Y:S01]  /*29310*/  LDL.LU R18, [R1+0x148] ;  /* 0x0001480001127983 */ /* 0x001ee20000300800 */
[----:B------:R-:W3:Y:S11]  /*29320*/  LDL.LU R19, [R1+0x14c] ;  /* 0x00014c0001137983 */ /* 0x000ef60000300800 */
[----:B------:R-:W-:Y:S07]  /*29330*/  @!UPT UIADD3 URZ, URZ, URZ, URZ ;  /* 0x0000003f3f3ff290 */ /* 0x000fee000fffe03f */
[----:B------:R-:W-:Y:S02]  /*29340*/  IMAD.MOV.U32 R15, RZ, RZ, R20 ;  /* 0x000000ffff0f7224 */ /* 0x000fe400078e0014 */
[----:B------:R-:W-:Y:S02]  /*29350*/  IMAD.MOV.U32 R0, RZ, RZ, R21 ;  /* 0x000000ffff007224 */ /* 0x000fe400078e0015 */
[----:B------:R-:W-:Y:S02]  /*29360*/  IMAD.MOV.U32 R27, RZ, RZ, R22 ;  /* 0x000000ffff1b7224 */ /* 0x000fe400078e0016 */
[----:B------:R-:W-:Y:S02]  /*29370*/  IMAD.MOV.U32 R26, RZ, RZ, R23 ;  /* 0x000000ffff1a7224 */ /* 0x000fe400078e0017 */
[----:B--2---:R-:W-:Y:S01]  /*29380*/  HMMA.16816.F32 R20, R8, R12, R4 ;  /* 0x0000000c0814723c */ /* 0x004fe20000001804 */
[----:B------:R-:W2:Y:S01]  /*29390*/  LDL.LU R4, [R1+0x110] ;  /* 0x0001100001047983 */ /* 0x000ea20000300800 */
[----:B------:R-:W2:Y:S02]  /*293a0*/  LDL.LU R5, [R1+0x114] ;  /* 0x0001140001057983 */ /* 0x000ea40000300800 */
[----:B------:R-:W4:Y:S02]  /*293b0*/  LDL.LU R6, [R1+0x118] ;  /* 0x0001180001067983 */ /* 0x000f240000300800 */
[----:B------:R-:W4:Y:S02]  /*293c0*/  LDL.LU R7, [R1+0x11c] ;  /* 0x00011c0001077983 */ /* 0x000f240000300800 */
[----:B------:R-:W-:-:S02]  /*293d0*/  IMAD.MOV.U32 R2, RZ, RZ, R24 ;  /* 0x000000ffff027224 */ /* 0x000fc400078e0018 */
[----:B------:R-:W-:Y:S01]  /*293e0*/  IMAD.MOV.U32 R3, RZ, RZ, R25 ;  /* 0x000000ffff037224 */ /* 0x000fe200078e0019 */
[----:B----4-:R-:W-:Y:S01]  /*293f0*/  STL.64 [R1+0x13c8], R6 ;  /* 0x0013c80601007387 */ /* 0x010fe20000100a00 */
[----:B--2---:R-:W-:Y:S02]  /*29400*/  STL.64 [R1+0x13c0], R4 ;  /* 0x0013c00401007387 */ /* 0x004fe40000100a00 */
[----:B------:R-:W2:Y:S02]  /*29410*/  LDL.LU R24, [R1+0xd0] ;  /* 0x0000d00001187983 */ /* 0x000ea40000300800 */
[----:B------:R-:W2:Y:S02]  /*29420*/  LDL.LU R25, [R1+0xd4] ;  /* 0x0000d40001197983 */ /* 0x000ea40000300800 */
[----:B--2---:R0:W-:Y:S04]  /*29430*/  STL.64 [R1+0x13d0], R24 ;  /* 0x0013d01801007387 */ /* 0x0041e80000100a00 */
[----:B0-----:R-:W3:Y:S01]  /*29440*/  LDL.LU R24, [R1+0xf0] ;  /* 0x0000f00001187983 */ /* 0x001ee20000300800 */
[----:B------:R-:W3:Y:S02]  /*29450*/  LDL.LU R25, [R1+0xf4] ;  /* 0x0000f40001197983 */ /* 0x000ee40000300800 */
[----:B------:R-:W2:Y:S02]  /*29460*/  LDL.LU R4, [R1+0x130] ;  /* 0x0001300001047983 */ /* 0x000ea40000300800 */
[----:B------:R-:W2:Y:S01]  /*29470*/  LDL.LU R5, [R1+0x134] ;  /* 0x0001340001057983 */ /* 0x000ea20000300800 */
[----:B------:R-:W2:Y:S01]  /*29480*/  LDL.LU R6, [R1+0x138] ;  /* 0x0001380001067983 */ /* 0x000ea20000300800 */
[----:B------:R-:W2:Y:S02]  /*29490*/  LDL.LU R7, [R1+0x13c] ;  /* 0x00013c0001077983 */ /* 0x000ea40000300800 */
[----:B------:R0:W-:Y:S02]  /*294a0*/  STL.64 [R1+0x12a8], R22 ;  /* 0x0012a81601007387 */ /* 0x0001e40000100a00 */
[----:B------:R1:W-:Y:S02]  /*294b0*/  STL.64 [R1+0x12a0], R20 ;  /* 0x0012a01401007387 */ /* 0x0003e40000100a00 */
[----:B0-----:R-:W-:-:S02]  /*294c0*/  IMAD.MOV.U32 R22, RZ, RZ, R27 ;  /* 0x000000ffff167224 */ /* 0x001fc400078e001b */
[----:B------:R-:W-:Y:S02]  /*294d0*/  IMAD.MOV.U32 R23, RZ, RZ, R26 ;  /* 0x000000ffff177224 */ /* 0x000fe400078e001a */
[----:B-1----:R-:W-:Y:S02]  /*294e0*/  IMAD.MOV.U32 R20, RZ, RZ, R15 ;  /* 0x000000ffff147224 */ /* 0x002fe400078e000f */
[----:B------:R-:W-:Y:S01]  /*294f0*/  IMAD.MOV.U32 R21, RZ, RZ, R0 ;  /* 0x000000ffff157224 */ /* 0x000fe200078e0000 */
[----:B------:R-:W4:Y:S01]  /*29500*/  LDL.LU R15, [R1+0x13e4] ;  /* 0x0013e400010f7983 */ /* 0x000f220000300800 */
[----:B------:R-:W2:Y:S02]  /*29510*/  LDL.LU R0, [R1+0x13e0] ;  /* 0x0013e00001007983 */ /* 0x000ea40000300800 */
[----:B------:R0:W-:Y:S01]  /*29520*/  STL.64 [R1+0x12b8], R22 ;  /* 0x0012b81601007387 */ /* 0x0001e20000100a00 */
[----:B------:R1:W-:Y:S04]  /*29530*/  STL.64 [R1+0x12b0], R20 ;  /* 0x0012b01401007387 */ /* 0x0003e80000100a00 */
[----:B0-----:R-:W2:Y:S01]  /*29540*/  LDL.LU R22, [R1+0x8] ;  /* 0x0000080001167983 */ /* 0x001ea20000300800 */
[----:B------:R-:W2:Y:S01]  /*29550*/  LDL.LU R23, [R1+0xc] ;  /* 0x00000c0001177983 */ /* 0x000ea20000300800 */
[----:B---3--:R-:W-:Y:S11]  /*29560*/  HMMA.16816.F32 R24, R8, R24, R16 ;  /* 0x000000180818723c */ /* 0x008ff60000001810 */
[----:B------:R-:W-:Y:S11]  /*29570*/  @!UPT UIADD3 URZ, URZ, URZ, URZ ;  /* 0x0000003f3f3ff290 */ /* 0x000ff6000fffe03f */
[----:B------:R-:W-:Y:S02]  /*29580*/  @!UPT UIADD3 URZ, URZ, URZ, URZ ;  /* 0x0000003f3f3ff290 */ /* 0x000fe4000fffe03f */
[----:B------:R-:W-:Y:S02]  /*29590*/  IMAD.MOV.U32 R17, RZ, RZ, R24 ;  /* 0x000000ffff117224 */ /* 0x000fe400078e0018 */
[----:B------:R-:W-:Y:S01]  /*295a0*/  IMAD.MOV.U32 R16, RZ, RZ, R25 ;  /* 0x000000ffff107224 */ /* 0x000fe200078e0019 */
[----:B--2---:R0:W-:Y:S01]  /*295b0*/  STL.64 [R1+0x1388], R22 ;  /* 0x0013881601007387 */ /* 0x0041e20000100a00 */
[----:B-1----:R-:W2:Y:S02]  /*295c0*/  LDL.LU R20, [R1+0x100] ;  /* 0x0001000001147983 */ /* 0x002ea40000300800 */
[----:B------:R-:W2:Y:S01]  /*295d0*/  LDL.LU R21, [R1+0x104] ;  /* 0x0001040001157983 */ /* 0x000ea20000300800 */
[----:B0-----:R-:W2:Y:S01]  /*295e0*/  LDL.LU R22, [R1+0x108] ;  /* 0x0001080001167983 */ /* 0x001ea20000300800 */
[----:B------:R-:W2:Y:S02]  /*295f0*/  LDL.LU R23, [R1+0x10c] ;  /* 0x00010c0001177983 */ /* 0x000ea40000300800 */
[----:B------:R-:W3:Y:S02]  /*29600*/  LDL.LU.64 R18, [R1+0x13d8] ;  /* 0x0013d80001127983 */ /* 0x000ee40000300a00 */
[----:B------:R-:W2:Y:S02]  /*29610*/  LDL.LU.64 R24, [R1+0x13d0] ;  /* 0x0013d00001187983 */ /* 0x000ea40000300a00 */
[----:B------:R-:W-:-:S02]  /*29620*/  IMAD.MOV.U32 R13, RZ, RZ, R26 ;  /* 0x000000ffff0d7224 */ /* 0x000fc400078e001a */
[----:B------:R-:W-:Y:S01]  /*29630*/  IMAD.MOV.U32 R12, RZ, RZ, R27 ;  /* 0x000000ffff0c7224 */ /* 0x000fe200078e001b */
[----:B----4-:R0:W-:Y:S04]  /*29640*/  STL.64 [R1+0x1378], R14 ;  /* 0x0013780e01007387 */ /* 0x0101e80000100a00 */
[----:B------:R-:W-:Y:S04]  /*29650*/  STL.64 [R1+0x1370], R12 ;  /* 0x0013700c01007387 */ /* 0x000fe80000100a00 */
[----:B0-----:R-:W4:Y:S01]  /*29660*/  LDL.LU.64 R14, [R1+0x18] ;  /* 0x00001800010e7983 */ /* 0x001f220000300a00 */
[C---:B--2---:R-:W-:Y:S03]  /*29670*/  HMMA.16816.F32 R24, R8.reuse, R24, R4 ;  /* 0x000000180818723c */ /* 0x044fe60000001804 */
[----:B----4-:R0:W-:Y:S04]  /*29680*/  STL.64 [R1+0x1380], R14 ;  /* 0x0013800e01007387 */ /* 0x0101e80000100a00 */
[----:B0-----:R-:W2:Y:S01]  /*29690*/  LDL.LU.64 R14, [R1+0x28] ;  /* 0x00002800010e7983 */ /* 0x001ea20000300a00 */
[----:B---3--:R-:W-:Y:S02]  /*296a0*/  STL.64 [R1+0x1368], R18 ;  /* 0x0013681201007387 */ /* 0x008fe40000100a00 */
[----:B------:R0:W-:Y:S02]  /*296b0*/  STL.64 [R1+0x1360], R16 ;  /* 0x0013601001007387 */ /* 0x0001e40000100a00 */
[----:B0-----:R-:W3:Y:S01]  /*296c0*/  LDL.LU R16, [R1+0xc0] ;  /* 0x0000c00001107983 */ /* 0x001ee20000300800 */
[----:B------:R-:W3:Y:S02]  /*296d0*/  LDL.LU R17, [R1+0xc4] ;  /* 0x0000c40001117983 */ /* 0x000ee40000300800 */
[----:B------:R-:W3:Y:S02]  /*296e0*/  LDL.LU R18, [R1+0xc8] ;  /* 0x0000c80001127983 */ /* 0x000ee40000300800 */
[----:B------:R-:W3:Y:S01]  /*296f0*/  LDL.LU R19, [R1+0xcc] ;  /* 0x0000cc0001137983 */ /* 0x000ee20000300800 */
[----:B------:R-:W4:Y:S01]  /*29700*/  LDL.LU.64 R6, [R1+0x13c8] ;  /* 0x0013c80001067983 */ /* 0x000f220000300a00 */
[----:B------:R-:W4:Y:S04]  /*29710*/  LDL.LU.64 R4, [R1+0x13c0] ;  /* 0x0013c00001047983 */ /* 0x000f280000300a00 */
[----:B------:R-:W-:Y:S02]  /*29720*/  STL.64 [R1+0x140], R24 ;  /* 0x0001401801007387 */ /* 0x000fe40000100a00 */
[----:B------:R0:W-:Y:S02]  /*29730*/  STL.64 [R1+0x148], R26 ;  /* 0x0001481a01007387 */ /* 0x0001e40000100a00 */
[----:B0-----:R-:W2:Y:S01]  /*29740*/  LDL.LU.64 R26, [R1+0x13b8] ;  /* 0x0013b800011a7983 */ /* 0x001ea20000300a00 */
[----:B------:R-:W4:Y:S02]  /*29750*/  LDL.LU.64 R24, [R1+0x13b0] ;  /* 0x0013b00001187983 */ /* 0x000f240000300a00 */
[----:B----4-:R-:W-:Y:S01]  /*29760*/  HMMA.16816.F32 R8, R8, R24, R4 ;  /* 0x000000180808723c */ /* 0x010fe20000001804 */
[----:B------:R-:W4:Y:S01]  /*29770*/  LDL.LU.64 R6, [R1+0x13a8] ;  /* 0x0013a80001067983 */ /* 0x000f220000300a00 */
[----:B------:R-:W2:Y:S11]  /*29780*/  LDL.LU.64 R4, [R1+0x13a0] ;  /* 0x0013a00001047983 */ /* 0x000eb60000300a00 */
[----:B------:R-:W-:Y:S10]  /*29790*/  @!UPT UIADD3 URZ, URZ, URZ, URZ ;  /* 0x0000003f3f3ff290 */ /* 0x000ff4000fffe03f */
[----:B------:R4:W-:Y:S01]  /*297a0*/  STL.64 [R1+0x170], R8 ;  /* 0x0001700801007387 */ /* 0x0009e20000100a00 */
[----:B------:R0:W-:Y:S02]  /*297b0*/  STL.64 [R1+0x178], R10 ;  /* 0x0001780a01007387 */ /* 0x0001e40000100a00 */
[----:B----4-:R-:W-:Y:S02]  /*297c0*/  IMAD.MOV.U32 R9, RZ, RZ, R6 ;  /* 0x000000ffff097224 */ /* 0x010fe400078e0006 */
[----:B--2---:R-:W-:Y:S02]  /*297d0*/  IMAD.MOV.U32 R8, RZ, RZ, R5 ;  /* 0x000000ffff087224 */ /* 0x004fe400078e0005 */
[----:B0-----:R-:W-:Y:S01]  /*297e0*/  IMAD.MOV.U32 R10, RZ, RZ, R7 ;  /* 0x000000ffff0a7224 */ /* 0x001fe200078e0007 */
[----:B------:R-:W2:Y:S01]  /*297f0*/  LDL.LU R5, [R1+0x1398] ;  /* 0x0013980001057983 */ /* 0x000ea20000300800 */
[----:B------:R-:W2:Y:S02]  /*29800*/  LDL.LU R6, [R1+0x1394] ;  /* 0x0013940001067983 */ /* 0x000ea40000300800 */
[----:B------:R-:W2:Y:S02]  /*29810*/  LDL.LU R7, [R1+0x1390] ;  /* 0x0013900001077983 */ /* 0x000ea40000300800 */
[----:B------:R-:W4:Y:S01]  /*29820*/  LDL.LU R11, [R1+0xbc] ;  /* 0x0000bc00010b7983 */ /* 0x000f220000300800 */
[----:B------:R0:W-:Y:S01]  /*29830*/  STL.64 [R1+0x1318], R26 ;  /* 0x0013181a01007387 */ /* 0x0001e20000100a00 */
[----:B------:R-:W3:Y:S02]  /*29840*/  LDL.LU R24, [R1+0xe0] ;  /* 0x0000e00001187983 */ /* 0x000ee40000300800 */
[----:B------:R-:W3:Y:S01]  /*29850*/  LDL.LU R25, [R1+0xe4] ;  /* 0x0000e40001197983 */ /* 0x000ee20000300800 */
[----:B0-----:R-:W3:Y:S01]  /*29860*/  LDL.LU R26, [R1+0xe8] ;  /* 0x0000e800011a7983 */ /* 0x001ee20000300800 */
[----:B------:R-:W3:Y:S01]  /*29870*/  LDL.LU R27, [R1+0xec] ;  /* 0x0000ec00011b7983 */ /* 0x000ee20000300800 */
[C---:B--2---:R-:W-:Y:S11]  /*29880*/  HMMA.16816.F32 R20, R4.reuse, R14, R20 ;  /* 0x0000000e0414723c */ /* 0x044ff60000001814 */
[----:B------:R-:W-:Y:S11]  /*29890*/  @!UPT UIADD3 URZ, URZ, URZ, URZ ;  /* 0x0000003f3f3ff290 */ /* 0x000ff6000fffe03f */
[----:B------:R-:W-:Y:S01]  /*298a0*/  @!UPT UIADD3 URZ, URZ, URZ, URZ ;  /* 0x0000003f3f3ff290 */ /* 0x000fe2000fffe03f */
[----:B------:R0:W-:Y:S01]  /*298b0*/  STL.64 [R1+0x190], R20 ;  /* 0x0001901401007387 */ /* 0x0001e20000100a00 */
[----:B------:R1:W-:Y:S02]  /*298c0*/  STL.64 [R1+0x198], R22 ;  /* 0x0001981601007387 */ /* 0x0003e40000100a00 */
[----:B0-----:R-:W-:Y:S01]  /*298d0*/  IMAD.MOV.U32 R21, RZ, RZ, R14 ;  /* 0x000000ffff157224 */ /* 0x001fe200078e000e */
[----:B-1----:R-:W2:Y:S01]  /*298e0*/  LDL.LU.64 R22, [R1+0x1388] ;  /* 0x0013880001167983 */ /* 0x002ea20000300a00 */
[----:B------:R-:W-:Y:S02]  /*298f0*/  IMAD.MOV.U32 R20, RZ, RZ, R15 ;  /* 0x000000ffff147224 */ /* 0x000fe400078e000f */
[----:B------:R-:W3:Y:S02]  /*29900*/  LDL.LU.64 R14, [R1+0x1380] ;  /* 0x00138000010e7983 */ /* 0x000ee40000300a00 */
[C---:B---3--:R-:W-:Y:S08]  /*29910*/  HMMA.16816.F32 R24, R4.reuse, R14, R24 ;  /* 0x0000000e0418723c */ /* 0x048ff00000001818 */
[----:B--2---:R-:W-:Y:S11]  /*29920*/  HMMA.16816.F32 R16, R4, R22, R16 ;  /* 0x000000160410723c */ /* 0x004ff60000001810 */
[----:B------:R-:W-:Y:S04]  /*29930*/  @!UPT UIADD3 URZ, URZ, URZ, URZ ;  /* 0x0000003f3f3ff290 */ /* 0x000fe8000fffe03f */
[----:B------:R0:W-:Y:S01]  /*29940*/  STL.64 [R1+0x180], R24 ;  /* 0x0001801801007387 */ /* 0x0001e20000100a00 */
[----:B------:R-:W-:Y:S02]  /*29950*/  STL.64 [R1+0x188], R26 ;  /* 0x0001881a01007387 */ /* 0x000fe40000100a00 */
[----:B0-----:R-:W-:Y:S02]  /*29960*/  IMAD.MOV.U32 R25, RZ, RZ, R14 ;  /* 0x000000ffff197224 */ /* 0x001fe400078e000e */
[----:B------:R-:W-:Y:S02]  /*29970*/  IMAD.MOV.U32 R24, RZ, RZ, R15 ;  /* 0x000000ffff187224 */ /* 0x000fe400078e000f */
[----:B------:R-:W2:Y:S01]  /*29980*/  LDL.LU.64 R14, [R1+0x1378] ;  /* 0x00137800010e7983 */ /* 0x000ea20000300a00 */
[----:B------:R-:W3:Y:S02]  /*29990*/  LDL.LU.64 R12, [R1+0x1370] ;  /* 0x00137000010c7983 */ /* 0x000ee40000300a00 */
[----:B------:R-:W-:Y:S02]  /*299a0*/  STL.64 [R1+0xc0], R16 ;  /* 0x0000c01001007387 */ /* 0x000fe40000100a00 */
[----:B------:R0:W-:Y:S02]  /*299b0*/  STL.64 [R1+0xc8], R18 ;  /* 0x0000c81201007387 */ /* 0x0001e40000100a00 */
[----:B0-----:R-:W4:Y:S01]  /*299c0*/  LDL.LU.64 R18, [R1+0x1368] ;  /* 0x0013680001127983 */ /* 0x001f220000300a00 */
[----:B------:R-:W2:Y:S02]  /*299d0*/  LDL.LU.64 R16, [R1+0x1360] ;  /* 0x0013600001107983 */ /* 0x000ea40000300a00 */
[----:B------:R0:W-:Y:S02]  /*299e0*/  STL.64 [R1+0x12d0], R22 ;  /* 0x0012d01601007387 */ /* 0x0001e40000100a00 */
[----:B0-----:R-:W-:-:S02]  /*299f0*/  IMAD.MOV.U32 R22, RZ, RZ, R25 ;  /* 0x000000ffff167224 */ /* 0x001fc400078e0019 */
[----:B------:R-:W-:-:S05]  /*29a00*/  IMAD.MOV.U32 R23, RZ, RZ, R24 ;  /* 0x000000ffff177224 */ /* 0x000fca00078e0018 */
[----:B------:R0:W-:Y:S02]  /*29a10*/  STL.64 [R1+0x12e8], R22 ;  /* 0x0012e81601007387 */ /* 0x0001e40000100a00 */
[----:B0-----:R-:W-:Y:S02]  /*29a20*/  IMAD.MOV.U32 R22, RZ, RZ, R21 ;  /* 0x000000ffff167224 */ /* 0x001fe400078e0015 */
[----:B------:R-:W-:-:S05]  /*29a30*/  IMAD.MOV.U32 R23, RZ, RZ, R20 ;  /* 0x000000ffff177224 */ /* 0x000fca00078e0014 */
[----:B------:R4:W-:Y:S02]  /*29a40*/  STL.64 [R1+0x1310], R22 ;  /* 0x0013101601007387 */ /* 0x0009e40000100a00 */
[----:B----4-:R-:W-:Y:S02]  /*29a50*/  HMMA.16816.F32 R20, R4, R18, R8 ;  /* 0x000000120414723c */ /* 0x010fe40000001808 */
[----:B------:R-:W4:Y:S11]  /*29a60*/  LDL.LU R8, [R1+0x90] ;  /* 0x0000900001087983 */ /* 0x000f360000300800 */
[----:B------:R-:W-:Y:S10]  /*29a70*/  @!UPT UIADD3 URZ, URZ, URZ, URZ ;  /* 0x0000003f3f3ff290 */ /* 0x000ff4000fffe03f */
[----:B------:R-:W-:Y:S01]  /*29a80*/  STL.64 [R1+0xb0], R20 ;  /* 0x0000b01401007387 */ /* 0x000fe20000100a00 */
[----:B------:R-:W-:Y:S02]  /*29a90*/  STL.64 [R1+0xb8], R22 ;  /* 0x0000b81601007387 */ /* 0x000fe40000100a00 */
[----:B------:R-:W4:Y:S02]  /*29aa0*/  LDL.LU R9, [R1+0x94] ;  /* 0x0000940001097983 */ /* 0x000f240000300800 */
[----:B------:R-:W4:Y:S01]  /*29ab0*/  LDL.LU R10, [R1+0x98] ;  /* 0x00009800010a7983 */ /* 0x000f220000300800 */
[----:B------:R-:W4:Y:S01]  /*29ac0*/  LDL.LU R11, [R1+0x9c] ;  /* 0x00009c00010b7983 */ /* 0x000f220000300800 */
[----:B------:R-:W2:Y:S03]  /*29ad0*/  LDL.LU.64 R26, [R1+0xd8] ;  /* 0x0000d800011a7983 */ /* 0x000ea60000300a00 */
[----:B--2---:R0:W-:Y:S01]  /*29ae0*/  STL.64 [R1+0x1330], R26 ;  /* 0x0013301a01007387 */ /* 0x0041e20000100a00 */
[----:B------:R-:W2:Y:S02]  /*29af0*/  LDL.LU R24, [R1+0xa0] ;  /* 0x0000a00001187983 */ /* 0x000ea40000300800 */
[----:B------:R-:W2:Y:S01]  /*29b00*/  LDL.LU R25, [R1+0xa4] ;  /* 0x0000a40001197983 */ /* 0x000ea20000300800 */
[----:B0-----:R-:W2:Y:S01]  /*29b10*/  LDL.LU R26, [R1+0xa8] ;  /* 0x0000a800011a7983 */ /* 0x001ea20000300800 */
[----:B------:R-:W2:Y:S02]  /*29b20*/  LDL.LU R27, [R1+0xac] ;  /* 0x0000ac00011b7983 */ /* 0x000ea40000300800 */
        /* <DEDUP_REMOVED lines=9> */
[----:B------:R-:W2:Y:S02]  /*29bc0*/  LDL.LU R23, [R1+0x8c] ;  /* 0x00008c0001177983 */ /* 0x000ea40000300800 */
[----:B--2---:R0:W-:Y:S01]  /*29bd0*/  STL.64 [R1+0x1340], R22 ;  /* 0x0013401601007387 */ /* 0x0041e20000100a00 */
[----:B------:R-:W-:Y:S03]  /*29be0*/  STL.64 [R1+0x1338], R20 ;  /* 0x0013381401007387 */ /* 0x000fe60000100a00 */
[----:B0-----:R-:W4:Y:S01]  /*29bf0*/  LDL.LU.64 R22, [R1+0xf8] ;  /* 0x0000f80001167983 */ /* 0x001f220000300a00 */
[----:B------:R0:W-:Y:S02]  /*29c00*/  STL.64 [R1+0x12c8], R18 ;  /* 0x0012c81201007387 */ /* 0x0001e40000100a00 */
[----:B------:R1:W-:Y:S02]  /*29c10*/  STL.64 [R1+0x12c0], R16 ;  /* 0x0012c01001007387 */ /* 0x0003e40000100a00 */
[----:B0-----:R-:W-:-:S02]  /*29c20*/  IMAD.MOV.U32 R18, RZ, RZ, R28 ;  /* 0x000000ffff127224 */ /* 0x001fc400078e001c */
[----:B-1----:R-:W-:Y:S02]  /*29c30*/  IMAD.MOV.U32 R16, RZ, RZ, R2 ;  /* 0x000000ffff107224 */ /* 0x002fe400078e0002 */
[----:B------:R-:W-:Y:S01]  /*29c40*/  IMAD.MOV.U32 R19, RZ, RZ, R14 ;  /* 0x000000ffff137224 */ /* 0x000fe200078e000e */
[----:B------:R-:W2:Y:S01]  /*29c50*/  LDL.LU R2, [R1+0x1358] ;  /* 0x0013580001027983 */ /* 0x000ea20000300800 */
[----:B------:R-:W-:Y:S02]  /*29c60*/  IMAD.MOV.U32 R17, RZ, RZ, R3 ;  /* 0x000000ffff117224 */ /* 0x000fe400078e0003 */
[----:B------:R-:W2:Y:S02]  /*29c70*/  LDL.LU R3, [R1+0x1354] ;  /* 0x0013540001037983 */ /* 0x000ea40000300800 */
[----:B------:R-:W2:Y:S01]  /*29c80*/  LDL.LU R28, [R1+0x1350] ;  /* 0x00135000011c7983 */ /* 0x000ea20000300800 */
[----:B------:R-:W2:Y:S01]  /*29c90*/  LDL.LU R14, [R1+0x134c] ;  /* 0x00134c00010e7983 */ /* 0x000ea20000300800 */
[----:B------:R-:W-:Y:S02]  /*29ca0*/  STL.64 [R1+0x12e0], R18 ;  /* 0x0012e01201007387 */ /* 0x000fe40000100a00 */
[----:B------:R0:W-:Y:S02]  /*29cb0*/  STL.64 [R1+0x12d8], R16 ;  /* 0x0012d81001007387 */ /* 0x0001e40000100a00 */
[----:B0-----:R-:W-:-:S02]  /*29cc0*/  IMAD.MOV.U32 R16, RZ, RZ, R15 ;  /* 0x000000ffff107224 */ /* 0x001fc400078e000f */
[----:B------:R-:W2:Y:S01]  /*29cd0*/  LDL.LU R15, [R1+0x1348] ;  /* 0x00134800010f7983 */ /* 0x000ea20000300800 */
[----:B------:R-:W3:Y:S02]  /*29ce0*/  LDL.LU R17, [R1+0x54] ;  /* 0x0000540001117983 */ /* 0x000ee40000300800 */
[----:B------:R-:W3:Y:S02]  /*29cf0*/  LDL.LU R18, [R1+0x58] ;  /* 0x0000580001127983 */ /* 0x000ee40000300800 */
[----:B------:R-:W-:Y:S01]  /*29d00*/  IMAD.MOV.U32 R19, RZ, RZ, R29 ;  /* 0x000000ffff137224 */ /* 0x000fe200078e001d */
[C---:B--2---:R-:W-:Y:S04]  /*29d10*/  HMMA.16816.F32 R24, R4.reuse, R14, R24 ;  /* 0x0000000e0418723c */ /* 0x044fe80000001818 */
[----:B---3--:R-:W-:Y:S01]  /*29d20*/  STL.64 [R1+0x12f8], R18 ;  /* 0x0012f81201007387 */ /* 0x008fe20000100a00 */
[----:B------:R-:W-:Y:S11]  /*29d30*/  STL.64 [R1+0x12f0], R16 ;  /* 0x0012f01001007387 */ /* 0x000ff60000100a00 */
[----:B------:R-:W-:Y:S07]  /*29d40*/  @!UPT UIADD3 URZ, URZ, URZ, URZ ;  /* 0x0000003f3f3ff290 */ /* 0x000fee000fffe03f */
[----:B------:R-:W-:Y:S01]  /*29d50*/  STL.64 [R1+0xa0], R24 ;  /* 0x0000a01801007387 */ /* 0x000fe20000100a00 */
[----:B------:R4:W-:Y:S02]  /*29d60*/  STL.64 [R1+0xa8], R26 ;  /* 0x0000a81a01007387 */ /* 0x0009e40000100a00 */
[----:B----4-:R-:W-:Y:S01]  /*29d70*/  HMMA.16816.F32 R24, R4, R22, R8 ;  /* 0x000000160418723c */ /* 0x010fe20000001808 */
[----:B------:R-:W-:Y:S02]  /*29d80*/  IMAD.MOV.U32 R18, RZ, RZ, R2 ;  /* 0x000000ffff127224 */ /* 0x000fe400078e0002 */
[----:B------:R-:W-:-:S04]  /*29d90*/  IMAD.MOV.U32 R19, RZ, RZ, R0 ;  /* 0x000000ffff137224 */ /* 0x000fc800078e0000 */
[----:B------:R-:W-:Y:S02]  /*29da0*/  IMAD.MOV.U32 R10, RZ, RZ, R22 ;  /* 0x000000ffff0a7224 */ /* 0x000fe400078e0016 */
[----:B------:R-:W-:Y:S02]  /*29db0*/  IMAD.MOV.U32 R9, RZ, RZ, R23 ;  /* 0x000000ffff097224 */ /* 0x000fe400078e0017 */
[----:B------:R-:W2:Y:S01]  /*29dc0*/  LDL.LU.64 R22, [R1+0x1340] ;  /* 0x0013400001167983 */ /* 0x000ea20000300a00 */
[----:B------:R-:W2:Y:S11]  /*29dd0*/  LDL.LU.64 R20, [R1+0x1338] ;  /* 0x0013380001147983 */ /* 0x000eb60000300a00 */
[----:B------:R-:W-:Y:S01]  /*29de0*/  STL.64 [R1+0x90], R24 ;  /* 0x0000901801007387 */ /* 0x000fe20000100a00 */
[----:B------:R-:W-:-:S02]  /*29df0*/  IMAD.MOV.U32 R2, RZ, RZ, R26 ;  /* 0x000000ffff027224 */ /* 0x000fc400078e001a */
[----:B------:R-:W-:Y:S02]  /*29e00*/  IMAD.MOV.U32 R0, RZ, RZ, R27 ;  /* 0x000000ffff007224 */ /* 0x000fe400078e001b */
[----:B------:R-:W2:Y:S03]  /*29e10*/  LDL.LU.64 R26, [R1+0x1330] ;  /* 0x00133000011a7983 */ /* 0x000ea60000300a00 */
[----:B------:R0:W-:Y:S02]  /*29e20*/  STL [R1+0x125c], R0 ;  /* 0x00125c0001007387 */ /* 0x0001e40000100800 */
[----:B0-----:R-:W3:Y:S01]  /*29e30*/  LDL R0, [R1+0x2f4] ;  /* 0x0002f40001007983 */ /* 0x001ee20000100800 */
[----:B------:R0:W-:Y:S01]  /*29e40*/  STL [R1+0x1258], R2 ;  /* 0x0012580201007387 */ /* 0x0001e20000100800 */
[----:B--2---:R-:W-:Y:S01]  /*29e50*/  HMMA.16816.F32 R20, R4, R26, R20 ;  /* 0x0000001a0414723c */ /* 0x004fe20000001814 */
[----:B------:R-:W-:-:S02]  /*29e60*/  IMAD.MOV.U32 R8, RZ, RZ, R26 ;  /* 0x000000ffff087224 */ /* 0x000fc400078e001a */
[----:B0-----:R-:W-:Y:S11]  /*29e70*/  IMAD.MOV.U32 R2, RZ, RZ, R27 ;  /* 0x000000ffff027224 */ /* 0x001ff600078e001b */
[----:B------:R-:W-:Y:S09]  /*29e80*/  @!UPT UIADD3 URZ, URZ, URZ, URZ ;  /* 0x0000003f3f3ff290 */ /* 0x000ff2000fffe03f */
[----:B------:R-:W-:Y:S01]  /*29e90*/  STL.64 [R1+0x80], R20 ;  /* 0x0000801401007387 */ /* 0x000fe20000100a00 */
[----:B------:R0:W-:Y:S03]  /*29ea0*/  STL.64 [R1+0x88], R22 ;  /* 0x0000881601007387 */ /* 0x0001e60000100a00 */
[----:B0-----:R-:W2:Y:S01]  /*29eb0*/  LDL.LU.64 R22, [R1+0x1328] ;  /* 0x0013280001167983 */ /* 0x001ea20000300a00 */
[----:B------:R-:W2:Y:S02]  /*29ec0*/  LDL.LU.64 R20, [R1+0x1320] ;  /* 0x0013200001147983 */ /* 0x000ea40000300a00 */
[----:B------:R-:W2:Y:S02]  /*29ed0*/  LDL.LU.64 R26, [R1+0x1318] ;  /* 0x00131800011a7983 */ /* 0x000ea40000300a00 */
[----:B------:R-:W-:Y:S02]  /*29ee0*/  IMAD.MOV.U32 R16, RZ, RZ, R28 ;  /* 0x000000ffff107224 */ /* 0x000fe400078e001c */
[----:B------:R-:W-:Y:S01]  /*29ef0*/  IMAD.MOV.U32 R17, RZ, RZ, R3 ;  /* 0x000000ffff117224 */ /* 0x000fe200078e0003 */
[----:B--2---:R-:W-:Y:S01]  /*29f00*/  HMMA.16816.F32 R4, R4, R26, R20 ;  /* 0x0000001a0404723c */ /* 0x004fe20000001814 */
[----:B------:R-:W2:Y:S01]  /*29f10*/  LDL.LU.64 R22, [R1+0x1310] ;  /* 0x0013100001167983 */ /* 0x000ea20000300a00 */
[----:B------:R-:W2:Y:S02]  /*29f20*/  LDL.LU.64 R26, [R1+0x1308] ;  /* 0x00130800011a7983 */ /* 0x000ea40000300a00 */
[----:B------:R-:W2:Y:S02]  /*29f30*/  LDL.LU.64 R24, [R1+0x1300] ;  /* 0x0013000001187983 */ /* 0x000ea40000300a00 */
[----:B------:R-:W4:Y:S11]  /*29f40*/  LDL R11, [R1+0x1f4] ;  /* 0x0001f400010b7983 */ /* 0x000f360000100800 */
[----:B------:R-:W-:Y:S06]  /*29f50*/  @!UPT UIADD3 URZ, URZ, URZ, URZ ;  /* 0x0000003f3f3ff290 */ /* 0x000fec000fffe03f */
[----:B------:R-:W-:Y:S01]  /*29f60*/  STL.64 [R1+0x70], R4 ;  /* 0x0000700401007387 */ /* 0x000fe20000100a00 */
[----:B------:R0:W-:Y:S03]  /*29f70*/  STL.64 [R1+0x78], R6 ;  /* 0x0000780601007387 */ /* 0x0001e60000100a00 */
[----:B0-----:R-:W3:Y:S01]  /*29f80*/  LDL R7, [R1+0x2f0] ;  /* 0x0002f00001077983 */ /* 0x001ee20000100800 */
[C---:B--2---:R-:W-:Y:S03]  /*29f90*/  HMMA.16816.F32 R20, R24.reuse, R22, R16 ;  /* 0x000000161814723c */ /* 0x044fe60000001810 */
[----:B------:R-:W2:Y:S01]  /*29fa0*/  LDL.LU.64 R18, [R1+0x12f8] ;  /* 0x0012f80001127983 */ /* 0x000ea20000300a00 */
[----:B------:R-:W2:Y:S11]  /*29fb0*/  LDL.LU.64 R16, [R1+0x12f0] ;  /* 0x0012f00001107983 */ /* 0x000eb60000300a00 */
[----:B------:R-:W-:Y:S08]  /*29fc0*/  @!UPT UIADD3 URZ, URZ, URZ, URZ ;  /* 0x0000003f3f3ff290 */ /* 0x000ff0000fffe03f */
[----:B------:R-:W-:Y:S01]  /*29fd0*/  STL.64 [R1+0x60], R20 ;  /* 0x0000601401007387 */ /* 0x000fe20000100a00 */
[----:B------:R0:W-:Y:S03]  /*29fe0*/  STL.64 [R1+0x68], R22 ;  /* 0x0000681601007387 */ /* 0x0001e60000100a00 */
[----:B0-----:R-:W2:Y:S02]  /*29ff0*/  LDL.LU.64 R22, [R1+0x12e8] ;  /* 0x0012e80001167983 */ /* 0x001ea40000300a00 */
[C---:B--2---:R-:W-:Y:S02]  /*2a000*/  HMMA.16816.F32 R20, R24.reuse, R22, R16 ;  /* 0x000000161814723c */ /* 0x044fe40000001810 */
[----:B------:R-:W2:Y:S01]  /*2a010*/  LDL.LU.64 R18, [R1+0x12e0] ;  /* 0x0012e00001127983 */ /* 0x000ea20000300a00 */
[----:B------:R-:W2:Y:S11]  /*2a020*/  LDL.LU.64 R16, [R1+0x12d8] ;  /* 0x0012d80001107983 */ /* 0x000eb60000300a00 */
[----:B------:R-:W-:Y:S09]  /*2a030*/  @!UPT UIADD3 URZ, URZ, URZ, URZ ;  /* 0x0000003f3f3ff290 */ /* 0x000ff2000fffe03f */
        /* <DEDUP_REMOVED lines=9> */
[----:B0-----:R-:W2:Y:S01]  /*2a0d0*/  LDL.LU.64 R22, [R1+0x12b8] ;  /* 0x0012b80001167983 */ /* 0x001ea20000300a00 */
[----:B------:R-:W2:Y:S02]  /*2a0e0*/  LDL.LU.64 R20, [R1+0x12b0] ;  /* 0x0012b00001147983 */ /* 0x000ea40000300a00 */
[C---:B--2---:R-:W-:Y:S11]  /*2a0f0*/  HMMA.16816.F32 R20, R24.reuse, R18, R20 ;  /* 0x000000121814723c */ /* 0x044ff60000001814 */
[----:B------:R-:W-:Y:S11]  /*2a100*/  @!UPT UIADD3 URZ, URZ, URZ, URZ ;  /* 0x0000003f3f3ff290 */ /* 0x000ff6000fffe03f */
[----:B------:R-:W-:Y:S01]  /*2a110*/  @!UPT UIADD3 URZ, URZ, URZ, URZ ;  /* 0x0000003f3f3ff290 */ /* 0x000fe2000fffe03f */
[----:B------:R-:W-:Y:S01]  /*2a120*/  STL.64 [R1+0x30], R20 ;  /* 0x0000301401007387 */ /* 0x000fe20000100a00 */
[----:B------:R0:W-:Y:S03]  /*2a130*/  STL.64 [R1+0x38], R22 ;  /* 0x0000381601007387 */ /* 0x0001e60000100a00 */
[----:B0-----:R-:W2:Y:S01]  /*2a140*/  LDL.LU.64 R22, [R1+0x12a8] ;  /* 0x0012a80001167983 */ /* 0x001ea20000300a00 */
[----:B------:R-:W2:Y:S02]  /*2a150*/  LDL.LU.64 R20, [R1+0x12a0] ;  /* 0x0012a00001147983 */ /* 0x000ea40000300a00 */
[----:B--2---:R-:W-:Y:S11]  /*2a160*/  HMMA.16816.F32 R20, R24, R14, R20 ;  /* 0x0000000e1814723c */ /* 0x004ff60000001814 */
[----:B------:R-:W-:Y:S11]  /*2a170*/  @!UPT UIADD3 URZ, URZ, URZ, URZ ;  /* 0x0000003f3f3ff290 */ /* 0x000ff6000fffe03f */
[----:B------:R-:W-:Y:S01]  /*2a180*/  @!UPT UIADD3 URZ, URZ, URZ, URZ ;  /* 0x0000003f3f3ff290 */ /* 0x000fe2000fffe03f */
[----:B------:R-:W-:Y:S01]  /*2a190*/  STL [R1+0x160], R20 ;  /* 0x0001601401007387 */ /* 0x000fe20000100800 */
[----:B------:R-:W-:Y:S02]  /*2a1a0*/  IMAD.MOV.U32 R29, RZ, RZ, R21 ;  /* 0x000000ffff1d7224 */ /* 0x000fe400078e0015 */
[----:B------:R-:W-:Y:S02]  /*2a1b0*/  IMAD.MOV.U32 R28, RZ, RZ, R22 ;  /* 0x000000ffff1c7224 */ /* 0x000fe400078e0016 */
[----:B------:R-:W-:Y:S02]  /*2a1c0*/  IMAD.MOV.U32 R3, RZ, RZ, R23 ;  /* 0x000000ffff037224 */ /* 0x000fe400078e0017 */
[----:B---3--:R-:W0:Y:S04]  /*2a1d0*/  LDSM.16.MT88.4 R20, [R7+0x11000] ;  /* 0x011000000714783b */ /* 0x008e280000004200 */
[----:B------:R-:W-:Y:S01]  /*2a1e0*/  STL.64 [R1+0x1298], R26 ;  /* 0x0012981a01007387 */ /* 0x000fe20000100a00 */
[----:B------:R-:W-:Y:S02]  /*2a1f0*/  STL.64 [R1+0x1290], R24 ;  /* 0x0012901801007387 */ /* 0x000fe40000100a00 */
[----:B------:R-:W-:Y:S02]  /*2a200*/  STL [R1+0x11f0], R3 ;  /* 0x0011f00301007387 */ /* 0x000fe40000100800 */
[----:B------:R-:W-:Y:S01]  /*2a210*/  STL [R1+0x11ec], R28 ;  /* 0x0011ec1c01007387 */ /* 0x000fe20000100800 */
[----:B------:R-:W-:Y:S01]  /*2a220*/  STL [R1+0x11e8], R29 ;  /* 0x0011e81d01007387 */ /* 0x000fe20000100800 */
[----:B------:R-:W-:-:S02]  /*2a230*/  IMAD.MOV.U32 R4, RZ, RZ, R17 ;  /* 0x000000ffff047224 */ /* 0x000fc400078e0011 */
[----:B------:R-:W-:Y:S02]  /*2a240*/  IMAD.MOV.U32 R5, RZ, RZ, R16 ;  /* 0x000000ffff057224 */ /* 0x000fe400078e0010 */
[----:B------:R-:W-:Y:S01]  /*2a250*/  IMAD.MOV.U32 R6, RZ, RZ, R8 ;  /* 0x000000ffff067224 */ /* 0x000fe200078e0008 */
[----:B----4-:R-:W1:Y:S04]  /*2a260*/  LDSM.16.M88.4 R16, [R11+0x80] ;  /* 0x000080000b10783b */ /* 0x010e680000000200 */
[----:B------:R-:W2:Y:S04]  /*2a270*/  LDSM.16.M88.4 R24, [R11+0x2080] ;  /* 0x002080000b18783b */ /* 0x000ea80000000200 */
[----:B0-----:R-:W-:Y:S01]  /*2a280*/  STL.64 [R1+0x1270], R22 ;  /* 0x0012701601007387 */ /* 0x001fe20000100a00 */
[----:B------:R0:W-:Y:S03]  /*2a290*/  STL.64 [R1+0x1268], R20 ;  /* 0x0012681401007387 */ /* 0x0001e60000100a00 */
[----:B0-----:R-:W3:Y:S01]  /*2a2a0*/  LDL.LU R20, [R1+0x140] ;  /* 0x0001400001147983 */ /* 0x001ee20000300800 */
[----:B------:R-:W3:Y:S02]  /*2a2b0*/  LDL.LU R21, [R1+0x144] ;  /* 0x0001440001157983 */ /* 0x000ee40000300800 */
[----:B------:R-:W4:Y:S02]  /*2a2c0*/  LDL.LU R22, [R1+0x148] ;  /* 0x0001480001167983 */ /* 0x000f240000300800 */
[----:B------:R-:W4:Y:S02]  /*2a2d0*/  LDL.LU R23, [R1+0x14c] ;  /* 0x00014c0001177983 */ /* 0x000f240000300800 */
[----:B----4-:R-:W-:Y:S01]  /*2a2e0*/  STL.64 [R1+0x1280], R22 ;  /* 0x0012801601007387 */ /* 0x010fe20000100a00 */
[----:B---3--:R-:W-:Y:S02]  /*2a2f0*/  STL.64 [R1+0x1278], R20 ;  /* 0x0012781401007387 */ /* 0x008fe40000100a00 */
[----:B------:R0:W-:Y:S02]  /*2a300*/  STL [R1+0x1260], R7 ;  /* 0x0012600701007387 */ /* 0x0001e40000100800 */
[----:B0-----:R-:W-:-:S05]  /*2a310*/  IMAD.MOV.U32 R7, RZ, RZ, R2 ;  /* 0x000000ffff077224 */ /* 0x001fca00078e0002 */
[----:B------:R0:W-:Y:S01]  /*2a320*/  STL.64 [R1+0x1288], R6 ;  /* 0x0012880601007387 */ /* 0x0001e20000100a00 */
[----:B-1----:R-:W-:Y:S02]  /*2a330*/  STL.64 [R1+0x20], R16 ;  /* 0x0000201001007387 */ /* 0x002fe40000100a00 */
[----:B------:R-:W-:Y:S02]  /*2a340*/  STL.64 [R1+0x28], R18 ;  /* 0x0000281201007387 */ /* 0x000fe40000100a00 */
[----:B------:R-:W1:Y:S01]  /*2a350*/  LDSM.16.M88.4 R16, [R11+0x6080] ;  /* 0x006080000b10783b */ /* 0x000e620000000200 */
[----:B0-----:R-:W-:Y:S02]  /*2a360*/  IMAD.MOV.U32 R6, RZ, RZ, R13 ;  /* 0x000000ffff067224 */ /* 0x001fe400078e000d */
[----:B------:R-:W-:Y:S02]  /*2a370*/  IMAD.MOV.U32 R7, RZ, RZ, R12 ;  /* 0x000000ffff077224 */ /* 0x000fe400078e000c */
[----:B------:R-:W0:Y:S04]  /*2a380*/  LDSM.16.M88.4 R12, [R11+0x4080] ;  /* 0x004080000b0c783b */ /* 0x000e280000000200 */
[----:B--2---:R-:W-:Y:S01]  /*2a390*/  STL.64 [R1+0x10], R24 ;  /* 0x0000101801007387 */ /* 0x004fe20000100a00 */
[----:B------:R-:W-:Y:S02]  /*2a3a0*/  STL.64 [R1+0x18], R26 ;  /* 0x0000181a01007387 */ /* 0x000fe40000100a00 */
[----:B------:R-:W-:Y:S01]  /*2a3b0*/  LDSM.16.M88.4 R24, [R11+0xa080] ;  /* 0x00a080000b18783b */ /* 0x000fe20000000200 */
[----:B-1----:R-:W-:Y:S04]  /*2a3c0*/  STL [R1+0x1178], R18 ;  /* 0x0011781201007387 */ /* 0x002fe80000100800 */
[----:B0-----:R-:W-:Y:S01]  /*2a3d0*/  STL.64 [R1], R12 ;  /* 0x0000000c01007387 */ /* 0x001fe20000100a00 */
[----:B------:R-:W-:Y:S02]  /*2a3e0*/  STL.64 [R1+0x8], R14 ;  /* 0x0000080e01007387 */ /* 0x000fe40000100a00 */
[----:B------:R-:W0:Y:S04]  /*2a3f0*/  LDSM.16.M88.4 R12, [R11+0x8080] ;  /* 0x008080000b0c783b */ /* 0x000e280000000200 */
[----:B------:R-:W-:Y:S01]  /*2a400*/  STL [R1+0x1110], R19 ;  /* 0x0011101301007387 */ /* 0x000fe20000100800 */
[----:B0-----:R-:W-:Y:S01]  /*2a410*/  STL [R1+0x1180], R14 ;  /* 0x0011800e01007387 */ /* 0x001fe20000100800 */
[----:B------:R-:W-:Y:S02]  /*2a420*/  STL [R1+0x117c], R15 ;  /* 0x00117c0f01007387 */ /* 0x000fe40000100800 */
[----:B------:R-:W-:Y:S02]  /*2a430*/  STL.64 [R1+0x110], R24 ;  /* 0x0001101801007387 */ /* 0x000fe40000100a00 */
[----:B------:R-:W-:Y:S02]  /*2a440*/  STL.64 [R1+0x118], R26 ;  /* 0x0001181a01007387 */ /* 0x000fe40000100a00 */
[----:B------:R-:W0:Y:S04]  /*2a450*/  LDSM.16.M88.4 R24, [R11+0xc080] ;  /* 0x00c080000b18783b */ /* 0x000e280000000200 */
[----:B0-----:R-:W-:Y:S01]  /*2a460*/  STL.64 [R1+0x100], R24 ;  /* 0x0001001801007387 */ /* 0x001fe20000100a00 */
[----:B------:R0:W-:Y:S03]  /*2a470*/  STL.64 [R1+0x108], R26 ;  /* 0x0001081a01007387 */ /* 0x0001e60000100a00 */
[----:B0-----:R-:W2:Y:S01]  /*2a480*/  LDL.LU.64 R26, [R1+0x1298] ;  /* 0x00129800011a7983 */ /* 0x001ea20000300a00 */
[----:B------:R-:W2:Y:S02]  /*2a490*/  LDL.LU.64 R24, [R1+0x1290] ;  /* 0x0012900001187983 */ /* 0x000ea40000300a00 */
[----:B------:R-:W-:-:S02]  /*2a4a0*/  IMAD.MOV.U32 R22, RZ, RZ, R10 ;  /* 0x000000ffff167224 */ /* 0x000fc400078e000a */
[----:B------:R-:W-:Y:S02]  /*2a4b0*/  IMAD.MOV.U32 R23, RZ, RZ, R9 ;  /* 0x000000ffff177224 */ /* 0x000fe400078e0009 */
[----:B------:R-:W0:Y:S02]  /*2a4c0*/  LDSM.16.M88.4 R8, [R11+0xe080] ;  /* 0x00e080000b08783b */ /* 0x000e240000000200 */
[----:B0-----:R-:W-:Y:S02]  /*2a4d0*/  IMAD.MOV.U32 R2, RZ, RZ, R8 ;  /* 0x000000ffff027224 */ /* 0x001fe400078e0008 */
[----:B------:R-:W-:Y:S02]  /*2a4e0*/  IMAD.MOV.U32 R29, RZ, RZ, R9 ;  /* 0x000000ffff1d7224 */ /* 0x000fe400078e0009 */
[----:B------:R-:W-:Y:S01]  /*2a4f0*/  IMAD.MOV.U32 R28, RZ, RZ, R10 ;  /* 0x000000ffff1c7224 */ /* 0x000fe200078e000a */
[----:B------:R-:W-:Y:S01]  /*2a500*/  STL.64 [R1+0x138], R10 ;  /* 0x0001380a01007387 */ /* 0x000fe20000100a00 */
[----:B------:R-:W-:-:S02]  /*2a510*/  IMAD.MOV.U32 R3, RZ, RZ, R11 ;  /* 0x000000ffff037224 */ /* 0x000fc400078e000b */
[----:B------:R-:W0:Y:S02]  /*2a520*/  LDSM.16.MT88.4 R8, [R0+0x11000] ;  /* 0x011000000008783b */ /* 0x000e240000004200 */
[----:B0-----:R0:W-:Y:S02]  /*2a530*/  STL.64 [R1+0x11e0], R10 ;  /* 0x0011e00a01007387 */ /* 0x0011e40000100a00 */
[----:B------:R-:W-:Y:S02]  /*2a540*/  STL.64 [R1+0x11d8], R8 ;  /* 0x0011d80801007387 */ /* 0x000fe40000100a00 */
[----:B0-----:R-:W3:Y:S01]  /*2a550*/  LDL.LU R10, [R1+0x128] ;  /* 0x00012800010a7983 */ /* 0x001ee20000300800 */
[----:B------:R-:W3:Y:S01]  /*2a560*/  LDL.LU R11, [R1+0x12c] ;  /* 0x00012c00010b7983 */ /* 0x000ee20000300800 */
[C---:B--2---:R-:W-:Y:S02]  /*2a570*/  HMMA.16816.F32 R20, R24.reuse, R22, R4 ;  /* 0x000000161814723c */ /* 0x044fe40000001804 */
[----:B------:R-:W2:Y:S11]  /*2a580*/  LDL.LU.64 R6, [R1+0x1288] ;  /* 0x0012880001067983 */ /* 0x000eb60000300a00 */
[----:B------:R-:W-:Y:S10]  /*2a590*/  @!UPT UIADD3 URZ, URZ, URZ, URZ ;  /* 0x0000003f3f3ff290 */ /* 0x000ff4000fffe03f */
[----:B------:R-:W-:Y:S01]  /*2a5a0*/  STL.64 [R1+0x150], R20 ;  /* 0x0001501401007387 */ /* 0x000fe20000100a00 */
[----:B------:R0:W-:Y:S03]  /*2a5b0*/  STL.64 [R1+0x158], R22 ;  /* 0x0001581601007387 */ /* 0x0001e60000100a00 */
[----:B0-----:R-:W2:Y:S01]  /*2a5c0*/  LDL.LU.64 R22, [R1+0x1280] ;  /* 0x0012800001167983 */ /* 0x001ea20000300a00 */
[----:B------:R-:W2:Y:S02]  /*2a5d0*/  LDL.LU.64 R20, [R1+0x1278] ;  /* 0x0012780001147983 */ /* 0x000ea40000300a00 */
[C---:B--2---:R-:W-:Y:S01]  /*2a5e0*/  HMMA.16816.F32 R4, R24.reuse, R6, R20 ;  /* 0x000000061804723c */ /* 0x044fe20000001814 */
[----:B------:R-:W2:Y:S01]  /*2a5f0*/  LDL.LU.64 R22, [R1+0x1270] ;  /* 0x0012700001167983 */ /* 0x000ea20000300a00 */
[----:B------:R-:W2:Y:S11]  /*2a600*/  LDL.LU.64 R20, [R1+0x1268] ;  /* 0x0012680001147983 */ /* 0x000eb60000300a00 */
[----:B------:R-:W-:Y:S10]  /*2a610*/  @!UPT UIADD3 URZ, URZ, URZ, URZ ;  /* 0x0000003f3f3ff290 */ /* 0x000ff4000fffe03f */
[----:B------:R-:W-:Y:S01]  /*2a620*/  STL.64 [R1+0x140], R4 ;  /* 0x0001400401007387 */ /* 0x000fe20000100a00 */
[----:B------:R0:W-:Y:S03]  /*2a630*/  STL.64 [R1+0x148], R6 ;  /* 0x0001480601007387 */ /* 0x0001e60000100a00 */
[----:B0-----:R-:W4:Y:S04]  /*2a640*/  LDL.LU R7, [R1+0x1260] ;  /* 0x0012600001077983 */ /* 0x001f280000300800 */
[----:B----4-:R-:W0:Y:S04]  /*2a650*/  LDSM.16.MT88.4 R4, [R7+0x11400] ;  /* 0x011400000704783b */ /* 0x010e280000004200 */
[----:B0-----:R0:W-:Y:S01]  /*2a660*/  STL [R1+0x1134], R4 ;  /* 0x0011340401007387 */ /* 0x0011e20000100800 */
[----:B------:R1:W-:Y:S02]  /*2a670*/  STL [R1+0x1130], R5 ;  /* 0x0011300501007387 */ /* 0x0003e40000100800 */
[----:B------:R4:W-:Y:S02]  /*2a680*/  STL [R1+0x112c], R6 ;  /* 0x00112c0601007387 */ /* 0x0009e40000100800 */
[----:B------:R2:W-:Y:S01]  /*2a690*/  STL [R1+0x1128], R7 ;  /* 0x0011280701007387 */ /* 0x0005e20000100800 */
[----:B0-----:R-:W3:Y:S01]  /*2a6a0*/  LDL.LU R4, [R1+0x170] ;  /* 0x0001700001047983 */ /* 0x001ee20000300800 */
[----:B-1----:R-:W3:Y:S02]  /*2a6b0*/  LDL.LU R5, [R1+0x174] ;  /* 0x0001740001057983 */ /* 0x002ee40000300800 */
[----:B----4-:R-:W3:Y:S02]  /*2a6c0*/  LDL.LU R6, [R1+0x178] ;  /* 0x0001780001067983 */ /* 0x010ee40000300800 */
[----:B--2---:R-:W3:Y:S02]  /*2a6d0*/  LDL.LU R7, [R1+0x17c] ;  /* 0x00017c0001077983 */ /* 0x004ee40000300800 */
[----:B---3--:R-:W-:Y:S01]  /*2a6e0*/  HMMA.16816.F32 R8, R24, R10, R4 ;  /* 0x0000000a1808723c */ /* 0x008fe20000001804 */
[----:B------:R-:W0:Y:S11]  /*2a6f0*/  LDSM.16.MT88.4 R24, [R0+0x11400] ;  /* 0x011400000018783b */ /* 0x000e360000004200 */
[----:B------:R-:W-:Y:S11]  /*2a700*/  @!UPT UIADD3 URZ, URZ, URZ, URZ ;  /* 0x0000003f3f3ff290 */ /* 0x000ff6000fffe03f */
[----:B------:R-:W-:Y:S01]  /*2a710*/  STL [R1+0xf0], R8 ;  /* 0x0000f00801007387 */ /* 0x000fe20000100800 */
[----:B------:R-:W2:Y:S02]  /*2a720*/  LDL.LU.64 R4, [R1] ;  /* 0x0000000001047983 */ /* 0x000ea40000300a00 */
[----:B------:R-:W-:Y:S01]  /*2a730*/  IMAD.MOV.U32 R18, RZ, RZ, R11 ;  /* 0x000000ffff127224 */ /* 0x000fe200078e000b */
[----:B--2---:R1:W-:Y:S04]  /*2a740*/  STL.64 [R1+0x1228], R4 ;  /* 0x0012280401007387 */ /* 0x0043e80000100a00 */
[----:B-1----:R-:W2:Y:S04]  /*2a750*/  LDL.LU.64 R4, [R1+0x10] ;  /* 0x0000100001047983 */ /* 0x002ea80000300a00 */
[----:B--2---:R-:W-:Y:S01]  /*2a760*/  STL.64 [R1+0x1240], R4 ;  /* 0x0012400401007387 */ /* 0x004fe20000100a00 */
[----:B------:R-:W-:Y:S02]  /*2a770*/  STL [R1+0x1220], R18 ;  /* 0x0012201201007387 */ /* 0x000fe40000100800 */
[----:B------:R1:W-:Y:S02]  /*2a780*/  STL.64 [R1+0x1218], R16 ;  /* 0x0012181001007387 */ /* 0x0003e40000100a00 */
[----:B-1----:R-:W2:Y:S01]  /*2a790*/  LDL.LU R16, [R1+0xc0] ;  /* 0x0000c00001107983 */ /* 0x002ea20000300800 */
[----:B------:R-:W2:Y:S02]  /*2a7a0*/  LDL.LU R17, [R1+0xc4] ;  /* 0x0000c40001117983 */ /* 0x000ea40000300800 */
[----:B------:R-:W3:Y:S02]  /*2a7b0*/  LDL.LU R18, [R1+0xc8] ;  /* 0x0000c80001127983 */ /* 0x000ee40000300800 */
[----:B------:R-:W3:Y:S01]  /*2a7c0*/  LDL.LU R19, [R1+0xcc] ;  /* 0x0000cc0001137983 */ /* 0x000ee20000300800 */
[----:B------:R-:W4:Y:S04]  /*2a7d0*/  LDL R4, [R1+0x20] ;  /* 0x0000200001047983 */ /* 0x000f280000100800 */
[----:B------:R-:W4:Y:S04]  /*2a7e0*/  LDL R5, [R1+0x24] ;  /* 0x0000240001057983 */ /* 0x000f280000100800 */
[----:B---3--:R-:W-:Y:S01]  /*2a7f0*/  STL.64 [R1+0x1238], R18 ;  /* 0x0012381201007387 */ /* 0x008fe20000100a00 */
[----:B--2---:R1:W-:Y:S03]  /*2a800*/  STL.64 [R1+0x1230], R16 ;  /* 0x0012301001007387 */ /* 0x0043e60000100a00 */
[----:B-1----:R-:W2:Y:S01]  /*2a810*/  LDL.LU R16, [R1+0x180] ;  /* 0x0001800001107983 */ /* 0x002ea20000300800 */
[----:B------:R-:W2:Y:S02]  /*2a820*/  LDL.LU R17, [R1+0x184] ;  /* 0x0001840001117983 */ /* 0x000ea40000300800 */
[----:B------:R-:W3:Y:S02]  /*2a830*/  LDL.LU R18, [R1+0x188] ;  /* 0x0001880001127983 */ /* 0x000ee40000300800 */
[----:B------:R-:W3:Y:S02]  /*2a840*/  LDL.LU R19, [R1+0x18c] ;  /* 0x00018c0001137983 */ /* 0x000ee40000300800 */
[----:B------:R-:W-:-:S02]  /*2a850*/  IMAD.MOV.U32 R14, RZ, RZ, R9 ;  /* 0x000000ffff0e7224 */ /* 0x000fc400078e0009 */
[----:B------:R-:W-:Y:S01]  /*2a860*/  IMAD.MOV.U32 R15, RZ, RZ, R10 ;  /* 0x000000ffff0f7224 */ /* 0x000fe200078e000a */
[----:B---3--:R-:W-:Y:S01]  /*2a870*/  STL.64 [R1+0x1250], R18 ;  /* 0x0012501201007387 */ /* 0x008fe20000100a00 */
[----:B--2---:R1:W-:Y:S03]  /*2a880*/  STL.64 [R1+0x1248], R16 ;  /* 0x0012481001007387 */ /* 0x0043e60000100a00 */
[----:B-1----:R-:W4:Y:S01]  /*2a890*/  LDL.LU R16, [R1+0x190] ;  /* 0x0001900001107983 */ /* 0x002f220000300800 */
[----:B------:R-:W4:Y:S02]  /*2a8a0*/  LDL.LU R17, [R1+0x194] ;  /* 0x0001940001117983 */ /* 0x000f240000300800 */
[----:B------:R-:W4:Y:S02]  /*2a8b0*/  LDL.LU R18, [R1+0x198] ;  /* 0x0001980001127983 */ /* 0x000f240000300800 */
[----:B------:R-:W4:Y:S01]  /*2a8c0*/  LDL.LU R19, [R1+0x19c] ;  /* 0x00019c0001137983 */ /* 0x000f220000300800 */
[----:B------:R-:W-:Y:S01]  /*2a8d0*/  STL.64 [R1+0x1210], R14 ;  /* 0x0012100e01007387 */ /* 0x000fe20000100a00 */
[----:B------:R1:W-:Y:S02]  /*2a8e0*/  STL.64 [R1+0x1208], R12 ;  /* 0x0012080c01007387 */ /* 0x0003e40000100a00 */
[----:B------:R-:W2:Y:S02]  /*2a8f0*/  LDL.LU R0, [R1+0x125c] ;  /* 0x00125c0001007983 */ /* 0x000ea40000300800 */
[----:B------:R-:W3:Y:S01]  /*2a900*/  LDL.LU R8, [R1+0x80] ;  /* 0x0000800001087983 */ /* 0x000ee20000300800 */
[----:B------:R-:W3:Y:S01]  /*2a910*/  LDL.LU R9, [R1+0x84] ;  /* 0x0000840001097983 */ /* 0x000ee20000300800 */
[----:B------:R-:W2:Y:S02]  /*2a920*/  LDL.LU R10, [R1+0x88] ;  /* 0x00008800010a7983 */ /* 0x000ea40000300800 */
[----:B------:R-:W2:Y:S01]  /*2a930*/  LDL.LU R11, [R1+0x8c] ;  /* 0x00008c00010b7983 */ /* 0x000ea20000300800 */
[----:B-1----:R-:W3:Y:S01]  /*2a940*/  LDL.LU R12, [R1+0xb0] ;  /* 0x0000b000010c7983 */ /* 0x002ee20000300800 */
[----:B------:R-:W3:Y:S02]  /*2a950*/  LDL.LU R13, [R1+0xb4] ;  /* 0x0000b400010d7983 */ /* 0x000ee40000300800 */
[----:B------:R-:W3:Y:S02]  /*2a960*/  LDL.LU R14, [R1+0xb8] ;  /* 0x0000b800010e7983 */ /* 0x000ee40000300800 */
[----:B------:R-:W3:Y:S01]  /*2a970*/  LDL.LU R15, [R1+0xbc] ;  /* 0x0000bc00010f7983 */ /* 0x000ee20000300800 */
[----:B----4-:R-:W-:Y:S01]  /*2a980*/  HMMA.16816.F32 R4, R20, R4, R16 ;  /* 0x000000041404723c */ /* 0x010fe20000001810 */
[----:B--2---:R-:W-:Y:S01]  /*2a990*/  STL.64 [R1+0x1200], R10 ;  /* 0x0012000a01007387 */ /* 0x004fe20000100a00 */
[----:B---3--:R1:W-:Y:S03]  /*2a9a0*/  STL.64 [R1+0x11f8], R8 ;  /* 0x0011f80801007387 */ /* 0x0083e60000100a00 */
[----:B-1----:R-:W2:Y:S01]  /*2a9b0*/  LDL.LU R8, [R1+0xa0] ;  /* 0x0000a00001087983 */ /* 0x002ea20000300800 */
[----:B------:R-:W2:Y:S02]  /*2a9c0*/  LDL.LU R9, [R1+0xa4] ;  /* 0x0000a40001097983 */ /* 0x000ea40000300800 */
[----:B------:R-:W2:Y:S02]  /*2a9d0*/  LDL.LU R10, [R1+0xa8] ;  /* 0x0000a800010a7983 */ /* 0x000ea40000300800 */
[----:B------:R-:W2:Y:S01]  /*2a9e0*/  LDL.LU R11, [R1+0xac] ;  /* 0x0000ac00010b7983 */ /* 0x000ea20000300800 */
[----:B0-----:R0:W-:Y:S01]  /*2a9f0*/  STL.64 [R1+0x10b8], R26 ;  /* 0x0010b81a01007387 */ /* 0x0011e20000100a00 */
[----:B------:R1:W-:Y:S02]  /*2aa00*/  STL.64 [R1+0x10b0], R24 ;  /* 0x0010b01801007387 */ /* 0x0003e40000100a00 */
[----:B0-----:R-:W-:-:S02]  /*2aa10*/  IMAD.MOV.U32 R26, RZ, RZ, R28 ;  /* 0x000000ffff1a7224 */ /* 0x001fc400078e001c */
[----:B-1----:R-:W-:Y:S02]  /*2aa20*/  IMAD.MOV.U32 R24, RZ, RZ, R2 ;  /* 0x000000ffff187224 */ /* 0x002fe400078e0002 */
[----:B------:R-:W-:Y:S01]  /*2aa30*/  IMAD.MOV.U32 R27, RZ, RZ, R3 ;  /* 0x000000ffff1b7224 */ /* 0x000fe200078e0003 */
[----:B------:R-:W3:Y:S02]  /*2aa40*/  LDL.LU R2, [R1+0x1258] ;  /* 0x0012580001027983 */ /* 0x000ee40000300800 */
[----:B------:R-:W-:Y:S02]  /*2aa50*/  STL [R1+0x11f4], R24 ;  /* 0x0011f41801007387 */ /* 0x000fe40000100800 */
[----:B------:R-:W-:Y:S01]  /*2aa60*/  STL [R1+0x1150], R26 ;  /* 0x0011501a01007387 */ /* 0x000fe20000100800 */
[----:B------:R-:W-:Y:S01]  /*2aa70*/  STL [R1+0x1154], R27 ;  /* 0x0011541b01007387 */ /* 0x000fe20000100800 */
[----:B------:R-:W4:Y:S02]  /*2aa80*/  LDL.LU.64 R18, [R1+0x1250] ;  /* 0x0012500001127983 */ /* 0x000f240000300a00 */
[----:B------:R-:W4:Y:S02]  /*2aa90*/  LDL.LU.64 R16, [R1+0x1248] ;  /* 0x0012480001107983 */ /* 0x000f240000300a00 */
[----:B------:R0:W-:Y:S01]  /*2aaa0*/  STL.64 [R1+0xe0], R4 ;  /* 0x0000e00401007387 */ /* 0x0001e20000100a00 */
[----:B------:R-:W-:Y:S04]  /*2aab0*/  STL.64 [R1+0xe8], R6 ;  /* 0x0000e80601007387 */ /* 0x000fe80000100a00 */
[----:B0-----:R-:W4:Y:S01]  /*2aac0*/  LDL.LU.64 R4, [R1+0x1240] ;  /* 0x0012400001047983 */ /* 0x001f220000300a00 */
        /* <DEDUP_REMOVED lines=9> */
[----:B------:R-:W4:Y:S02]  /*2ab60*/  LDL.LU.64 R4, [R1+0x1228] ;  /* 0x0012280001047983 */ /* 0x000f240000300a00 */
[----:B----4-:R-:W-:Y:S01]  /*2ab70*/  HMMA.16816.F32 R16, R20, R4, R16 ;  /* 0x000000041410723c */ /* 0x010fe20000001810 */
[----:B------:R-:W-:-:S02]  /*2ab80*/  IMAD.MOV.U32 R24, RZ, RZ, R4 ;  /* 0x000000ffff187224 */ /* 0x000fc400078e0004 */
[----:B------:R-:W-:Y:S11]  /*2ab90*/  IMAD.MOV.U32 R3, RZ, RZ, R5 ;  /* 0x000000ffff037224 */ /* 0x000ff600078e0005 */
[----:B------:R-:W-:Y:S10]  /*2aba0*/  @!UPT UIADD3 URZ, URZ, URZ, URZ ;  /* 0x0000003f3f3ff290 */ /* 0x000ff4000fffe03f */
[----:B------:R-:W-:Y:S02]  /*2abb0*/  IMAD.MOV.U32 R6, RZ, RZ, R18 ;  /* 0x000000ffff067224 */ /* 0x000fe400078e0012 */
[----:B------:R-:W-:Y:S02]  /*2abc0*/  IMAD.MOV.U32 R4, RZ, RZ, R16 ;  /* 0x000000ffff047224 */ /* 0x000fe400078e0010 */
[----:B------:R-:W-:Y:S01]  /*2abd0*/  IMAD.MOV.U32 R5, RZ, RZ, R17 ;  /* 0x000000ffff057224 */ /* 0x000fe200078e0011 */
[----:B------:R-:W4:Y:S01]  /*2abe0*/  LDL.LU R18, [R1+0x1220] ;  /* 0x0012200001127983 */ /* 0x000f220000300800 */
[----:B------:R-:W2:Y:S02]  /*2abf0*/  LDL.LU.64 R16, [R1+0x1218] ;  /* 0x0012180001107983 */ /* 0x000ea40000300a00 */
[----:B------:R-:W-:Y:S01]  /*2ac00*/  IMAD.MOV.U32 R7, RZ, RZ, R19 ;  /* 0x000000ffff077224 */ /* 0x000fe200078e0013 */
[----:B------:R-:W-:Y:S01]  /*2ac10*/  STL [R1+0x1144], R5 ;  /* 0x0011440501007387 */ /* 0x000fe20000100800 */
[----:B------:R0:W-:Y:S02]  /*2ac20*/  STL [R1+0x1140], R4 ;  /* 0x0011400401007387 */ /* 0x0001e40000100800 */
[----:B------:R-:W-:Y:S02]  /*2ac30*/  STL [R1+0x113c], R6 ;  /* 0x00113c0601007387 */ /* 0x000fe40000100800 */
[----:B------:R-:W-:Y:S01]  /*2ac40*/  STL [R1+0x1138], R7 ;  /* 0x0011380701007387 */ /* 0x000fe20000100800 */
[----:B0-----:R-:W3:Y:S01]  /*2ac50*/  LDL.LU.64 R4, [R1+0x100] ;  /* 0x0001000001047983 */ /* 0x001ee20000300a00 */
[C---:B--2---:R-:W-:Y:S11]  /*2ac60*/  HMMA.16816.F32 R12, R20.reuse, R16, R12 ;  /* 0x00000010140c723c */ /* 0x044ff6000000180c */
[----:B------:R-:W-:Y:S11]  /*2ac70*/  @!UPT UIADD3 URZ, URZ, URZ, URZ ;  /* 0x0000003f3f3ff290 */ /* 0x000ff6000fffe03f */
[----:B------:R-:W-:Y:S01]  /*2ac80*/  @!UPT UIADD3 URZ, URZ, URZ, URZ ;  /* 0x0000003f3f3ff290 */ /* 0x000fe2000fffe03f */
[----:B------:R-:W-:Y:S01]  /*2ac90*/  STL.64 [R1+0xb0], R12 ;  /* 0x0000b00c01007387 */ /* 0x000fe20000100a00 */
[----:B------:R0:W-:Y:S03]  /*2aca0*/  STL.64 [R1+0xb8], R14 ;  /* 0x0000b80e01007387 */ /* 0x0001e60000100a00 */
[----:B0-----:R-:W2:Y:S01]  /*2acb0*/  LDL.LU.64 R14, [R1+0x1210] ;  /* 0x00121000010e7983 */ /* 0x001ea20000300a00 */
[----:B------:R-:W2:Y:S02]  /*2acc0*/  LDL.LU.64 R12, [R1+0x1208] ;  /* 0x00120800010c7983 */ /* 0x000ea40000300a00 */
[----:B----4-:R-:W-:Y:S02]  /*2acd0*/  STL [R1+0x11b8], R18 ;  /* 0x0011b81201007387 */ /* 0x010fe40000100800 */
[----:B------:R0:W-:Y:S02]  /*2ace0*/  STL.64 [R1+0x11b0], R16 ;  /* 0x0011b01001007387 */ /* 0x0001e40000100a00 */
[----:B0-----:R-:W4:Y:S01]  /*2acf0*/  LDL.LU.64 R16, [R1+0x110] ;  /* 0x0001100001107983 */ /* 0x001f220000300a00 */
[----:B--2---:R-:W-:Y:S11]  /*2ad00*/  HMMA.16816.F32 R8, R20, R12, R8 ;  /* 0x0000000c1408723c */ /* 0x004ff60000001808 */
[----:B------:R-:W-:Y:S11]  /*2ad10*/  @!UPT UIADD3 URZ, URZ, URZ, URZ ;  /* 0x0000003f3f3ff290 */ /* 0x000ff6000fffe03f */
[----:B------:R-:W-:Y:S01]  /*2ad20*/  @!UPT UIADD3 URZ, URZ, URZ, URZ ;  /* 0x0000003f3f3ff290 */ /* 0x000fe2000fffe03f */
[----:B------:R-:W-:Y:S01]  /*2ad30*/  STL.64 [R1+0xa0], R8 ;  /* 0x0000a00801007387 */ /* 0x000fe20000100a00 */
[----:B------:R0:W-:Y:S03]  /*2ad40*/  STL.64 [R1+0xa8], R10 ;  /* 0x0000a80a01007387 */ /* 0x0001e60000100a00 */
[----:B0-----:R-:W2:Y:S01]  /*2ad50*/  LDL.LU.64 R10, [R1+0x1200] ;  /* 0x00120000010a7983 */ /* 0x001ea20000300a00 */
[----:B------:R-:W2:Y:S02]  /*2ad60*/  LDL.LU.64 R8, [R1+0x11f8] ;  /* 0x0011f80001087983 */ /* 0x000ea40000300a00 */
[----:B------:R-:W-:Y:S02]  /*2ad70*/  STL.64 [R1+0x1190], R14 ;  /* 0x0011900e01007387 */ /* 0x000fe40000100a00 */
[----:B------:R0:W-:Y:S02]  /*2ad80*/  STL.64 [R1+0x1188], R12 ;  /* 0x0011880c01007387 */ /* 0x0001e40000100a00 */
[----:B0-----:R-:W2:Y:S01]  /*2ad90*/  LDL.LU R12, [R1+0x90] ;  /* 0x00009000010c7983 */ /* 0x001ea20000300800 */
[----:B------:R-:W2:Y:S02]  /*2ada0*/  LDL.LU R13, [R1+0x94] ;  /* 0x00009400010d7983 */ /* 0x000ea40000300800 */
[----:B---3--:R-:W-:-:S02]  /*2adb0*/  IMAD.MOV.U32 R14, RZ, RZ, R2 ;  /* 0x000000ffff0e7224 */ /* 0x008fc400078e0002 */
[----:B------:R-:W-:Y:S02]  /*2adc0*/  IMAD.MOV.U32 R15, RZ, RZ, R0 ;  /* 0x000000ffff0f7224 */ /* 0x000fe400078e0000 */
[----:B----4-:R-:W-:Y:S02]  /*2add0*/  IMAD.MOV.U32 R2, RZ, RZ, R16 ;  /* 0x000000ffff027224 */ /* 0x010fe400078e0010 */
[----:B------:R-:W-:Y:S01]  /*2ade0*/  IMAD.MOV.U32 R0, RZ, RZ, R17 ;  /* 0x000000ffff007224 */ /* 0x000fe200078e0011 */
[C---:B--2---:R-:W-:Y:S08]  /*2adf0*/  HMMA.16816.F32 R8, R20.reuse, R4, R8 ;  /* 0x000000041408723c */ /* 0x044ff00000001808 */
[----:B------:R-:W-:Y:S11]  /*2ae00*/  HMMA.16816.F32 R12, R20, R16, R12 ;  /* 0x00000010140c723c */ /* 0x000ff6000000180c */
[----:B------:R-:W-:Y:S05]  /*2ae10*/  @!UPT UIADD3 URZ, URZ, URZ, URZ ;  /* 0x0000003f3f3ff290 */ /* 0x000fea000fffe03f */
[----:B------:R-:W-:Y:S02]  /*2ae20*/  IMAD.MOV.U32 R6, RZ, RZ, R8 ;  /* 0x000000ffff067224 */ /* 0x000fe400078e0008 */
[----:B------:R-:W-:-:S05]  /*2ae30*/  IMAD.MOV.U32 R7, RZ, RZ, R9 ;  /* 0x000000ffff077224 */ /* 0x000fca00078e0009 */
[----:B------:R-:W-:Y:S01]  /*2ae40*/  STL.64 [R1+0x90], R12 ;  /* 0x0000900c01007387 */ /* 0x000fe20000100a00 */
[----:B------:R-:W-:Y:S02]  /*2ae50*/  STL.64 [R1+0x98], R14 ;  /* 0x0000980e01007387 */ /* 0x000fe40000100a00 */
[----:B------:R0:W-:Y:S02]  /*2ae60*/  STL.64 [R1+0x88], R10 ;  /* 0x0000880a01007387 */ /* 0x0001e40000100a00 */
[----:B------:R-:W2:Y:S01]  /*2ae70*/  LDL.LU R8, [R1+0x70] ;  /* 0x0000700001087983 */ /* 0x000ea20000300800 */
[----:B------:R-:W2:Y:S04]  /*2ae80*/  LDL.LU R9, [R1+0x74] ;  /* 0x0000740001097983 */ /* 0x000ea80000300800 */
[----:B0-----:R-:W2:Y:S01]  /*2ae90*/  LDL.LU R10, [R1+0x78] ;  /* 0x00007800010a7983 */ /* 0x001ea20000300800 */
[----:B------:R-:W2:Y:S02]  /*2aea0*/  LDL.LU R11, [R1+0x7c] ;  /* 0x00007c00010b7983 */ /* 0x000ea40000300800 */
[----:B------:R-:W3:Y:S02]  /*2aeb0*/  LDL.LU R16, [R1+0x50] ;  /* 0x0000500001107983 */ /* 0x000ee40000300800 */
[----:B------:R-:W3:Y:S01]  /*2aec0*/  LDL.LU R17, [R1+0x54] ;  /* 0x0000540001117983 */ /* 0x000ee20000300800 */
[----:B------:R-:W4:Y:S01]  /*2aed0*/  LDL.LU R18, [R1+0x58] ;  /* 0x0000580001127983 */ /* 0x000f220000300800 */
[----:B------:R-:W4:Y:S03]  /*2aee0*/  LDL.LU R19, [R1+0x5c] ;  /* 0x00005c0001137983 */ /* 0x000f260000300800 */
[----:B----4-:R-:W-:Y:S01]  /*2aef0*/  STL.64 [R1+0x11c8], R18 ;  /* 0x0011c81201007387 */ /* 0x010fe20000100a00 */
[----:B---3--:R0:W-:Y:S03]  /*2af00*/  STL.64 [R1+0x11c0], R16 ;  /* 0x0011c01001007387 */ /* 0x0081e60000100a00 */
[----:B0-----:R-:W3:Y:S01]  /*2af10*/  LDL.LU R16, [R1+0x20] ;  /* 0x0000200001107983 */ /* 0x001ee20000300800 */
[----:B------:R-:W3:Y:S02]  /*2af20*/  LDL.LU R17, [R1+0x24] ;  /* 0x0000240001117983 */ /* 0x000ee40000300800 */
[----:B------:R-:W4:Y:S02]  /*2af30*/  LDL.LU R12, [R1+0x30] ;  /* 0x00003000010c7983 */ /* 0x000f240000300800 */
[----:B------:R-:W4:Y:S01]  /*2af40*/  LDL.LU R13, [R1+0x34] ;  /* 0x00003400010d7983 */ /* 0x000f220000300800 */
[----:B------:R-:W2:Y:S01]  /*2af50*/  LDL.LU R14, [R1+0x38] ;  /* 0x00003800010e7983 */ /* 0x000ea20000300800 */
[----:B------:R-:W2:Y:S02]  /*2af60*/  LDL.LU R15, [R1+0x3c] ;  /* 0x00003c00010f7983 */ /* 0x000ea40000300800 */
[----:B------:R-:W-:Y:S01]  /*2af70*/  IMAD.MOV.U32 R27, RZ, RZ, R4 ;  /* 0x000000ffff1b7224 */ /* 0x000fe200078e0004 */
[----:B--2---:R-:W-:Y:S01]  /*2af80*/  STL.64 [R1+0x11a0], R14 ;  /* 0x0011a00e01007387 */ /* 0x004fe20000100a00 */
[----:B----4-:R0:W-:Y:S02]  /*2af90*/  STL.64 [R1+0x1198], R12 ;  /* 0x0011980c01007387 */ /* 0x0101e40000100a00 */
[----:B0-----:R-:W-:-:S02]  /*2afa0*/  IMAD.MOV.U32 R12, RZ, RZ, R24 ;  /* 0x000000ffff0c7224 */ /* 0x001fc400078e0018 */
[----:B------:R-:W2:Y:S01]  /*2afb0*/  LDL.LU R24, [R1+0x11f4] ;  /* 0x0011f40001187983 */ /* 0x000ea20000300800 */
[----:B------:R-:W-:Y:S02]  /*2afc0*/  IMAD.MOV.U32 R13, RZ, RZ, R3 ;  /* 0x000000ffff0d7224 */ /* 0x000fe400078e0003 */
[----:B------:R-:W4:Y:S03]  /*2afd0*/  LDL.LU R3, [R1+0x11f0] ;  /* 0x0011f00001037983 */ /* 0x000f260000300800 */
[----:B------:R0:W-:Y:S02]  /*2afe0*/  STL.64 [R1+0x11a8], R12 ;  /* 0x0011a80c01007387 */ /* 0x0001e40000100a00 */
[----:B0-----:R-:W-:Y:S02]  /*2aff0*/  IMAD.MOV.U32 R12, RZ, RZ, R28 ;  /* 0x000000ffff0c7224 */ /* 0x001fe400078e001c */
[----:B------:R-:W-:Y:S01]  /*2b000*/  IMAD.MOV.U32 R13, RZ, RZ, R29 ;  /* 0x000000ffff0d7224 */ /* 0x000fe200078e001d */
[----:B------:R-:W3:Y:S01]  /*2b010*/  LDL.LU R28, [R1+0x11ec] ;  /* 0x0011ec00011c7983 */ /* 0x000ee20000300800 */
[----:B------:R-:W3:Y:S03]  /*2b020*/  LDL.LU R29, [R1+0x11e8] ;  /* 0x0011e800011d7983 */ /* 0x000ee60000300800 */
[----:B------:R0:W-:Y:S01]  /*2b030*/  STL.64 [R1+0x11d0], R12 ;  /* 0x0011d00c01007387 */ /* 0x0001e20000100a00 */
[----:B------:R-:W-:-:S03]  /*2b040*/  IMAD.MOV.U32 R26, RZ, RZ, R5 ;  /* 0x000000ffff1a7224 */ /* 0x000fc600078e0005 */
[----:B0-----:R-:W3:Y:S01]  /*2b050*/  LDL.LU R12, [R1+0x60] ;  /* 0x00006000010c7983 */ /* 0x001ee20000300800 */
[----:B------:R-:W3:Y:S02]  /*2b060*/  LDL.LU R13, [R1+0x64] ;  /* 0x00006400010d7983 */ /* 0x000ee40000300800 */
[----:B------:R-:W3:Y:S02]  /*2b070*/  LDL.LU R14, [R1+0x68] ;  /* 0x00006800010e7983 */ /* 0x000ee40000300800 */
[----:B------:R-:W4:Y:S01]  /*2b080*/  LDL.LU R15, [R1+0x6c] ;  /* 0x00006c00010f7983 */ /* 0x000f220000300800 */
[----:B------:R-:W-:Y:S01]  /*2b090*/  STL [R1+0x114c], R7 ;  /* 0x00114c0701007387 */ /* 0x000fe20000100800 */
[----:B------:R0:W-:Y:S02]  /*2b0a0*/  STL [R1+0x1148], R6 ;  /* 0x0011480601007387 */ /* 0x0001e40000100800 */
[----:B------:R-:W4:Y:S02]  /*2b0b0*/  LDL.LU R4, [R1+0x40] ;  /* 0x0000400001047983 */ /* 0x000f240000300800 */
[----:B------:R-:W4:Y:S01]  /*2b0c0*/  LDL.LU R5, [R1+0x44] ;  /* 0x0000440001057983 */ /* 0x000f220000300800 */
[----:B0-----:R-:W4:Y:S01]  /*2b0d0*/  LDL.LU R6, [R1+0x48] ;  /* 0x0000480001067983 */ /* 0x001f220000300800 */
[----:B------:R-:W4:Y:S01]  /*2b0e0*/  LDL.LU R7, [R1+0x4c] ;  /* 0x00004c0001077983 */ /* 0x000f220000300800 */
[----:B--2---:R-:W-:Y:S02]  /*2b0f0*/  HMMA.16816.F32 R20, R20, R24, R8 ;  /* 0x000000181414723c */ /* 0x004fe40000001808 */
[----:B------:R-:W2:Y:S01]  /*2b100*/  LDL.LU.64 R10, [R1+0x11e0] ;  /* 0x0011e000010a7983 */ /* 0x000ea20000300a00 */
[----:B------:R-:W2:Y:S11]  /*2b110*/  LDL.LU.64 R8, [R1+0x11d8] ;  /* 0x0011d80001087983 */ /* 0x000eb60000300a00 */
[----:B------:R-:W-:Y:S09]  /*2b120*/  @!UPT UIADD3 URZ, URZ, URZ, URZ ;  /* 0x0000003f3f3ff290 */ /* 0x000ff2000fffe03f */
[----:B------:R0:W-:Y:S01]  /*2b130*/  STL.64 [R1+0x70], R20 ;  /* 0x0000701401007387 */ /* 0x0001e20000100a00 */
[----:B------:R3:W-:Y:S03]  /*2b140*/  STL.64 [R1+0x78], R22 ;  /* 0x0000781601007387 */ /* 0x0007e60000100a00 */
[----:B0-----:R-:W2:Y:S01]  /*2b150*/  LDL.LU R20, [R1+0x160] ;  /* 0x0001600001147983 */ /* 0x001ea20000300800 */
[----:B------:R-:W-:Y:S02]  /*2b160*/  STL.64 [R1+0x1160], R26 ;  /* 0x0011601a01007387 */ /* 0x000fe40000100a00 */
[----:B------:R0:W-:Y:S02]  /*2b170*/  STL.64 [R1+0x1158], R24 ;  /* 0x0011581801007387 */ /* 0x0001e40000100a00 */
[----:B---3--:R-:W-:Y:S02]  /*2b180*/  IMAD.MOV.U32 R22, RZ, RZ, R28 ;  /* 0x000000ffff167224 */ /* 0x008fe400078e001c */
[----:B----4-:R-:W-:-:S02]  /*2b190*/  IMAD.MOV.U32 R23, RZ, RZ, R3 ;  /* 0x000000ffff177224 */ /* 0x010fc400078e0003 */
[----:B0-----:R-:W-:Y:S02]  /*2b1a0*/  IMAD.MOV.U32 R24, RZ, RZ, R2 ;  /* 0x000000ffff187224 */ /* 0x001fe400078e0002 */
[----:B------:R-:W-:Y:S01]  /*2b1b0*/  IMAD.MOV.U32 R25, RZ, RZ, R0 ;  /* 0x000000ffff197224 */ /* 0x000fe200078e0000 */
[C---:B--2---:R-:W-:Y:S01]  /*2b1c0*/  HMMA.16816.F32 R16, R8.reuse, R16, R12 ;  /* 0x000000100810723c */ /* 0x044fe2000000180c */
[----:B------:R-:W2:Y:S11]  /*2b1d0*/  LDL.LU.64 R12, [R1+0x11d0] ;  /* 0x0011d000010c7983 */ /* 0x000eb60000300a00 */
[----:B------:R-:W-:Y:S11]  /*2b1e0*/  @!UPT UIADD3 URZ, URZ, URZ, URZ ;  /* 0x0000003f3f3ff290 */ /* 0x000ff6000fffe03f */
[----:B------:R-:W-:Y:S01]  /*2b1f0*/  @!UPT UIADD3 URZ, URZ, URZ, URZ ;  /* 0x0000003f3f3ff290 */ /* 0x000fe2000fffe03f */
[----:B------:R-:W-:Y:S02]  /*2b200*/  IMAD.MOV.U32 R2, RZ, RZ, R18 ;  /* 0x000000ffff027224 */ /* 0x000fe400078e0012 */
[----:B------:R-:W-:Y:S02]  /*2b210*/  IMAD.MOV.U32 R0, RZ, RZ, R19 ;  /* 0x000000ffff007224 */ /* 0x000fe400078e0013 */
[----:B------:R-:W-:Y:S02]  /*2b220*/  IMAD.MOV.U32 R28, RZ, RZ, R16 ;  /* 0x000000ffff1c7224 */ /* 0x000fe400078e0010 */
[----:B------:R-:W-:Y:S01]  /*2b230*/  IMAD.MOV.U32 R3, RZ, RZ, R17 ;  /* 0x000000ffff037224 */ /* 0x000fe200078e0011 */
[----:B------:R-:W2:Y:S01]  /*2b240*/  LDL.LU.64 R18, [R1+0x11c8] ;  /* 0x0011c80001127983 */ /* 0x000ea20000300a00 */
[----:B------:R-:W2:Y:S02]  /*2b250*/  LDL.LU.64 R16, [R1+0x11c0] ;  /* 0x0011c00001107983 */ /* 0x000ea40000300a00 */
[C---:B--2---:R-:W-:Y:S01]  /*2b260*/  HMMA.16816.F32 R12, R8.reuse, R12, R16 ;  /* 0x0000000c080c723c */ /* 0x044fe20000001810 */
[----:B------:R-:W2:Y:S01]  /*2b270*/  LDL.LU R18, [R1+0x11b8] ;  /* 0x0011b80001127983 */ /* 0x000ea20000300800 */
[----:B------:R-:W3:Y:S11]  /*2b280*/  LDL.LU.64 R16, [R1+0x11b0] ;  /* 0x0011b00001107983 */ /* 0x000ef60000300a00 */
[----:B------:R-:W-:Y:S10]  /*2b290*/  @!UPT UIADD3 URZ, URZ, URZ, URZ ;  /* 0x0000003f3f3ff290 */ /* 0x000ff4000fffe03f */
[----:B------:R0:W-:Y:S01]  /*2b2a0*/  STL [R1+0x54], R13 ;  /* 0x0000540d01007387 */ /* 0x0001e20000100800 */
[----:B------:R-:W-:Y:S02]  /*2b2b0*/  IMAD.MOV.U32 R19, RZ, RZ, R12 ;  /* 0x000000ffff137224 */ /* 0x000fe400078e000c */
[----:B------:R1:W-:Y:S01]  /*2b2c0*/  STL [R1+0x58], R14 ;  /* 0x0000580e01007387 */ /* 0x0003e20000100800 */
[----:B0-----:R-:W1:Y:S01]  /*2b2d0*/  LDL.LU.64 R12, [R1+0x11a8] ;  /* 0x0011a800010c7983 */ /* 0x001e620000300a00 */
[----:B------:R-:W-:Y:S02]  /*2b2e0*/  IMAD.MOV.U32 R21, RZ, RZ, R29 ;  /* 0x000000ffff157224 */ /* 0x000fe400078e001d */
[----:B------:R-:W-:Y:S02]  /*2b2f0*/  IMAD.MOV.U32 R29, RZ, RZ, R15 ;  /* 0x000000ffff1d7224 */ /* 0x000fe400078e000f */
[C---:B-1----:R-:W-:Y:S11]  /*2b300*/  HMMA.16816.F32 R12, R8.reuse, R12, R4 ;  /* 0x0000000c080c723c */ /* 0x042ff60000001804 */
[----:B------:R-:W-:Y:S11]  /*2b310*/  @!UPT UIADD3 URZ, URZ, URZ, URZ ;  /* 0x0000003f3f3ff290 */ /* 0x000ff6000fffe03f */
[----:B------:R-:W-:Y:S02]  /*2b320*/  @!UPT UIADD3 URZ, URZ, URZ, URZ ;  /* 0x0000003f3f3ff290 */ /* 0x000fe4000fffe03f */
[----:B------:R-:W-:Y:S02]  /*2b330*/  IMAD.MOV.U32 R5, RZ, RZ, R14 ;  /* 0x000000ffff057224 */ /* 0x000fe400078e000e */
[----:B------:R-:W-:Y:S02]  /*2b340*/  IMAD.MOV.U32 R4, RZ, RZ, R15 ;  /* 0x000000ffff047224 */ /* 0x000fe400078e000f */
[----:B------:R-:W-:Y:S02]  /*2b350*/  IMAD.MOV.U32 R7, RZ, RZ, R12 ;  /* 0x000000ffff077224 */ /* 0x000fe400078e000c */
[----:B------:R-:W-:Y:S01]  /*2b360*/  IMAD.MOV.U32 R6, RZ, RZ, R13 ;  /* 0x000000ffff067224 */ /* 0x000fe200078e000d */
[----:B------:R-:W3:Y:S01]  /*2b370*/  LDL.LU.64 R14, [R1+0x11a0] ;  /* 0x0011a000010e7983 */ /* 0x000ee20000300a00 */
[----:B------:R-:W3:Y:S03]  /*2b380*/  LDL.LU.64 R12, [R1+0x1198] ;  /* 0x00119800010c7983 */ /* 0x000ee60000300a00 */
[----:B------:R-:W-:Y:S01]  /*2b390*/  STL.64 [R1+0x1170], R6 ;  /* 0x0011700601007387 */ /* 0x000fe20000100a00 */
[----:B------:R0:W-:Y:S03]  /*2b3a0*/  STL.64 [R1+0x1168], R4 ;  /* 0x0011680401007387 */ /* 0x0001e60000100a00 */
[----:B0-----:R-:W4:Y:S01]  /*2b3b0*/  LDL.LU R4, [R1+0x150] ;  /* 0x0001500001047983 */ /* 0x001f220000300800 */
[----:B------:R-:W4:Y:S02]  /*2b3c0*/  LDL.LU R5, [R1+0x154] ;  /* 0x0001540001057983 */ /* 0x000f240000300800 */
[----:B------:R-:W4:Y:S02]  /*2b3d0*/  LDL.LU R6, [R1+0x158] ;  /* 0x0001580001067983 */ /* 0x000f240000300800 */
[----:B------:R-:W4:Y:S01]  /*2b3e0*/  LDL.LU R7, [R1+0x15c] ;  /* 0x00015c0001077983 */ /* 0x000f220000300800 */
[C---:B---3--:R-:W-:Y:S11]  /*2b3f0*/  HMMA.16816.F32 R12, R8.reuse, R16, R12 ;  /* 0x00000010080c723c */ /* 0x048ff6000000180c */
[----:B------:R-:W-:Y:S11]  /*2b400*/  @!UPT UIADD3 URZ, URZ, URZ, URZ ;  /* 0x0000003f3f3ff290 */ /* 0x000ff6000fffe03f */
[----:B------:R-:W-:Y:S02]  /*2b410*/  @!UPT UIADD3 URZ, URZ, URZ, URZ ;  /* 0x0000003f3f3ff290 */ /* 0x000fe4000fffe03f */
[----:B------:R-:W-:Y:S02]  /*2b420*/  IMAD.MOV.U32 R17, RZ, RZ, R14 ;  /* 0x000000ffff117224 */ /* 0x000fe400078e000e */
[----:B------:R-:W-:Y:S02]  /*2b430*/  IMAD.MOV.U32 R16, RZ, RZ, R15 ;  /* 0x000000ffff107224 */ /* 0x000fe400078e000f */
[----:B------:R-:W-:Y:S02]  /*2b440*/  IMAD.MOV.U32 R27, RZ, RZ, R12 ;  /* 0x000000ffff1b7224 */ /* 0x000fe400078e000c */
[----:B------:R-:W-:Y:S01]  /*2b450*/  IMAD.MOV.U32 R26, RZ, RZ, R13 ;  /* 0x000000ffff1a7224 */ /* 0x000fe200078e000d */
[----:B------:R-:W3:Y:S01]  /*2b460*/  LDL.LU.64 R14, [R1+0x1190] ;  /* 0x00119000010e7983 */ /* 0x000ee20000300a00 */
[----:B------:R-:W2:Y:S02]  /*2b470*/  LDL.LU.64 R12, [R1+0x1188] ;  /* 0x00118800010c7983 */ /* 0x000ea40000300a00 */
[C---:B--2---:R-:W-:Y:S11]  /*2b480*/  HMMA.16816.F32 R20, R8.reuse, R12, R20 ;  /* 0x0000000c0814723c */ /* 0x044ff60000001814 */
[----:B------:R-:W-:Y:S11]  /*2b490*/  @!UPT UIADD3 URZ, URZ, URZ, URZ ;  /* 0x0000003f3f3ff290 */ /* 0x000ff6000fffe03f */
[----:B------:R-:W-:Y:S01]  /*2b4a0*/  @!UPT UIADD3 URZ, URZ, URZ, URZ ;  /* 0x0000003f3f3ff290 */ /* 0x000fe2000fffe03f */
[----:B------:R0:W-:Y:S01]  /*2b4b0*/  STL.64 [R1+0x1058], R22 ;  /* 0x0010581601007387 */ /* 0x0001e20000100a00 */
[----:B------:R1:W-:Y:S02]  /*2b4c0*/  STL.64 [R1+0x1050], R20 ;  /* 0x0010501401007387 */ /* 0x0003e40000100a00 */
[----:B0-----:R-:W-:Y:S02]  /*2b4d0*/  IMAD.MOV.U32 R22, RZ, RZ, R17 ;  /* 0x000000ffff167224 */ /* 0x001fe400078e0011 */
[----:B------:R-:W-:Y:S02]  /*2b4e0*/  IMAD.MOV.U32 R23, RZ, RZ, R16 ;  /* 0x000000ffff177224 */ /* 0x000fe400078e0010 */
[----:B-1----:R-:W-:Y:S02]  /*2b4f0*/  IMAD.MOV.U32 R20, RZ, RZ, R27 ;  /* 0x000000ffff147224 */ /* 0x002fe400078e001b */
[----:B------:R-:W-:Y:S01]  /*2b500*/  IMAD.MOV.U32 R21, RZ, RZ, R26 ;  /* 0x000000ffff157224 */ /* 0x000fe200078e001a */
[----:B------:R0:W-:Y:S04]  /*2b510*/  STL.64 [R1+0x1068], R22 ;  /* 0x0010681601007387 */ /* 0x0001e80000100a00 */
[----:B------:R3:W-:Y:S01]  /*2b520*/  STL.64 [R1+0x1060], R20 ;  /* 0x0010601401007387 */ /* 0x0007e20000100a00 */
[----:B0-----:R-:W2:Y:S01]  /*2b530*/  LDL.LU R22, [R1+0x8] ;  /* 0x0000080001167983 */ /* 0x001ea20000300800 */
[----:B------:R-:W2:Y:S01]  /*2b540*/  LDL.LU R23, [R1+0xc] ;  /* 0x00000c0001177983 */ /* 0x000ea20000300800 */
[----:B----4-:R-:W-:Y:S01]  /*2b550*/  HMMA.16816.F32 R24, R8, R24, R4 ;  /* 0x000000180818723c */ /* 0x010fe20000001804 */
[----:B---3--:R-:W-:Y:S11]  /*2b560*/  IMAD.MOV.U32 R21, RZ, RZ, R14 ;  /* 0x000000ffff157224 */ /* 0x008ff600078e000e */
[----:B------:R-:W-:Y:S11]  /*2b570*/  @!UPT UIADD3 URZ, URZ, URZ, URZ ;  /* 0x0000003f3f3ff290 */ /* 0x000ff6000fffe03f */
[----:B------:R-:W-:Y:S01]  /*2b580*/  @!UPT UIADD3 URZ, URZ, URZ, URZ ;  /* 0x0000003f3f3ff290 */ /* 0x000fe2000fffe03f */
[----:B------:R-:W-:Y:S02]  /*2b590*/  IMAD.MOV.U32 R16, RZ, RZ, R26 ;  /* 0x000000ffff107224 */ /* 0x000fe400078e001a */
[----:B------:R-:W-:Y:S01]  /*2b5a0*/  IMAD.MOV.U32 R12, RZ, RZ, R27 ;  /* 0x000000ffff0c7224 */ /* 0x000fe200078e001b */
[----:B--2---:R0:W-:Y:S01]  /*2b5b0*/  STL.64 [R1+0x1120], R22 ;  /* 0x0011201601007387 */ /* 0x0041e20000100a00 */
[----:B------:R-:W2:Y:S02]  /*2b5c0*/  LDL.LU R20, [R1+0xf0] ;  /* 0x0000f00001147983 */ /* 0x000ea40000300800 */
[----:B------:R-:W3:Y:S02]  /*2b5d0*/  LDL.LU R14, [R1+0x1180] ;  /* 0x00118000010e7983 */ /* 0x000ee40000300800 */
[----:B0-----:R-:W-:Y:S02]  /*2b5e0*/  IMAD.MOV.U32 R22, RZ, RZ, R15 ;  /* 0x000000ffff167224 */ /* 0x001fe400078e000f */
[----:B------:R-:W-:Y:S01]  /*2b5f0*/  IMAD.MOV.U32 R23, RZ, RZ, R18 ;  /* 0x000000ffff177224 */ /* 0x000fe200078e0012 */
[----:B------:R-:W3:Y:S01]  /*2b600*/  LDL.LU R15, [R1+0x117c] ;  /* 0x00117c00010f7983 */ /* 0x000ee20000300800 */
[----:B------:R-:W4:Y:S02]  /*2b610*/  LDL.LU R18, [R1+0x1178] ;  /* 0x0011780001127983 */ /* 0x000f240000300800 */
[----:B------:R-:W2:Y:S02]  /*2b620*/  LDL R13, [R1+0xc1c] ;  /* 0x000c1c00010d7983 */ /* 0x000ea40000100800 */
[----:B------:R-:W4:Y:S01]  /*2b630*/  LDL.LU.64 R6, [R1+0x1170] ;  /* 0x0011700001067983 */ /* 0x000f220000300a00 */
[----:B------:R-:W4:Y:S01]  /*2b640*/  LDL.LU.64 R4, [R1+0x1168] ;  /* 0x0011680001047983 */ /* 0x000f220000300a00 */
[----:B------:R0:W-:Y:S02]  /*2b650*/  STL [R1+0x150], R24 ;  /* 0x0001501801007387 */ /* 0x0001e40000100800 */
[----:B------:R-:W4:Y:S02]  /*2b660*/  LDL.LU.64 R26, [R1+0x1160] ;  /* 0x00116000011a7983 */ /* 0x000f240000300a00 */
[----:B------:R-:W-:-:S02]  /*2b670*/  IMAD.MOV.U32 R17, RZ, RZ, R25 ;  /* 0x000000ffff117224 */ /* 0x000fc400078e0019 */
[----:B0-----:R-:W4:Y:S01]  /*2b680*/  LDL.LU.64 R24, [R1+0x1158] ;  /* 0x0011580001187983 */ /* 0x001f220000300a00 */
[----:B------:R4:W-:Y:S03]  /*2b690*/  STL [R1+0x1048], R12 ;  /* 0x0010480c01007387 */ /* 0x0009e60000100800 */
[----:B---3--:R-:W-:Y:S01]  /*2b6a0*/  STL.64 [R1+0x1108], R14 ;  /* 0x0011080e01007387 */ /* 0x008fe20000100a00 */
[----:B--2---:R0:W-:Y:S02]  /*2b6b0*/  STL [R1+0x1100], R13 ;  /* 0x0011000d01007387 */ /* 0x0041e40000100800 */
[----:B----4-:R-:W-:Y:S02]  /*2b6c0*/  IMAD.MOV.U32 R12, RZ, RZ, R27 ;  /* 0x000000ffff0c7224 */ /* 0x010fe400078e001b */
[----:B------:R-:W2:Y:S01]  /*2b6d0*/  LDL.LU R27, [R1+0x1154] ;  /* 0x00115400011b7983 */ /* 0x000ea20000300800 */
[----:B0-----:R-:W-:-:S03]  /*2b6e0*/  IMAD.MOV.U32 R13, RZ, RZ, R26 ;  /* 0x000000ffff0d7224 */ /* 0x001fc600078e001a */
[----:B------:R-:W2:Y:S01]  /*2b6f0*/  LDL.LU R26, [R1+0x1150] ;  /* 0x00115000011a7983 */ /* 0x000ea20000300800 */
[----:B------:R0:W-:Y:S02]  /*2b700*/  STL [R1+0x1044], R16 ;  /* 0x0010441001007387 */ /* 0x0001e40000100800 */
[----:B------:R1:W-:Y:S02]  /*2b710*/  STL [R1+0x1040], R17 ;  /* 0x0010401101007387 */ /* 0x0003e40000100800 */
[----:B------:R3:W-:Y:S01]  /*2b720*/  STL.64 [R1+0x1118], R18 ;  /* 0x0011181201007387 */ /* 0x0007e20000100a00 */
[----:B0-----:R-:W4:Y:S01]  /*2b730*/  LDL.LU R16, [R1+0x140] ;  /* 0x0001400001107983 */ /* 0x001f220000300800 */
[----:B-1----:R-:W4:Y:S03]  /*2b740*/  LDL.LU R17, [R1+0x144] ;  /* 0x0001440001117983 */ /* 0x002f260000300800 */
[----:B---3--:R-:W4:Y:S01]  /*2b750*/  LDL.LU R18, [R1+0x148] ;  /* 0x0001480001127983 */ /* 0x008f220000300800 */
[----:B------:R-:W4:Y:S02]  /*2b760*/  LDL.LU R19, [R1+0x14c] ;  /* 0x00014c0001137983 */ /* 0x000f240000300800 */
[----:B------:R-:W3:Y:S01]  /*2b770*/  LDL.LU.64 R14, [R1+0x28] ;  /* 0x00002800010e7983 */ /* 0x000ee20000300a00 */
[C---:B----4-:R-:W-:Y:S11]  /*2b780*/  HMMA.16816.F32 R16, R8.reuse, R12, R16 ;  /* 0x0000000c0810723c */ /* 0x050ff60000001810 */
[----:B------:R-:W-:Y:S11]  /*2b790*/  @!UPT UIADD3 URZ, URZ, URZ, URZ ;  /* 0x0000003f3f3ff290 */ /* 0x000ff6000fffe03f */
[----:B------:R-:W-:Y:S01]  /*2b7a0*/  @!UPT UIADD3 URZ, URZ, URZ, URZ ;  /* 0x0000003f3f3ff290 */ /* 0x000fe2000fffe03f */
[----:B------:R-:W-:Y:S01]  /*2b7b0*/  STL.64 [R1+0x120], R16 ;  /* 0x0001201001007387 */ /* 0x000fe20000100a00 */
[----:B------:R0:W-:Y:S02]  /*2b7c0*/  STL.64 [R1+0x128], R18 ;  /* 0x0001281201007387 */ /* 0x0001e40000100a00 */
[----:B0-----:R-:W-:Y:S01]  /*2b7d0*/  HMMA.16816.F32 R16, R8, R24, R20 ;  /* 0x000000180810723c */ /* 0x001fe20000001814 */
[----:B------:R-:W4:Y:S01]  /*2b7e0*/  LDL.LU R20, [R1+0xd0] ;  /* 0x0000d00001147983 */ /* 0x000f220000300800 */
[----:B------:R-:W4:Y:S02]  /*2b7f0*/  LDL.LU R21, [R1+0xd4] ;  /* 0x0000d40001157983 */ /* 0x000f240000300800 */
[----:B------:R-:W4:Y:S02]  /*2b800*/  LDL.LU R22, [R1+0xd8] ;  /* 0x0000d80001167983 */ /* 0x000f240000300800 */
[----:B------:R-:W4:Y:S01]  /*2b810*/  LDL.LU R23, [R1+0xdc] ;  /* 0x0000dc0001177983 */ /* 0x000f220000300800 */
[----:B--2---:R-:W-:Y:S11]  /*2b820*/  STL.64 [R1+0x10c8], R26 ;  /* 0x0010c81a01007387 */ /* 0x004ff60000100a00 */
[----:B------:R-:W-:Y:S06]  /*2b830*/  @!UPT UIADD3 URZ, URZ, URZ, URZ ;  /* 0x0000003f3f3ff290 */ /* 0x000fec000fffe03f */
[----:B------:R-:W-:Y:S02]  /*2b840*/  IMAD.MOV.U32 R11, RZ, RZ, R16 ;  /* 0x000000ffff0b7224 */ /* 0x000fe400078e0010 */
[----:B------:R-:W-:Y:S02]  /*2b850*/  IMAD.MOV.U32 R10, RZ, RZ, R17 ;  /* 0x000000ffff0a7224 */ /* 0x000fe400078e0011 */
[----:B------:R-:W-:Y:S02]  /*2b860*/  IMAD.MOV.U32 R9, RZ, RZ, R18 ;  /* 0x000000ffff097224 */ /* 0x000fe400078e0012 */
[----:B------:R-:W-:Y:S01]  /*2b870*/  IMAD.MOV.U32 R8, RZ, RZ, R19 ;  /* 0x000000ffff087224 */ /* 0x000fe200078e0013 */
[----:B------:R-:W-:Y:S04]  /*2b880*/  STL.64 [R1+0x1078], R10 ;  /* 0x0010780a01007387 */ /* 0x000fe80000100a00 */
[----:B------:R0:W-:Y:S02]  /*2b890*/  STL.64 [R1+0x1070], R8 ;  /* 0x0010700801007387 */ /* 0x0001e40000100a00 */
[----:B0-----:R-:W-:-:S02]  /*2b8a0*/  IMAD.MOV.U32 R8, RZ, RZ, R7 ;  /* 0x000000ffff087224 */ /* 0x001fc400078e0007 */
[----:B------:R-:W-:Y:S01]  /*2b8b0*/  IMAD.MOV.U32 R9, RZ, RZ, R6 ;  /* 0x000000ffff097224 */ /* 0x000fe200078e0006 */
[----:B------:R-:W2:Y:S01]  /*2b8c0*/  LDL.LU R7, [R1+0x114c] ;  /* 0x00114c0001077983 */ /* 0x000ea20000300800 */
[----:B------:R-:W3:Y:S02]  /*2b8d0*/  LDL.LU R6, [R1+0x1148] ;  /* 0x0011480001067983 */ /* 0x000ee40000300800 */
[----:B------:R-:W-:Y:S02]  /*2b8e0*/  IMAD.MOV.U32 R10, RZ, RZ, R5 ;  /* 0x000000ffff0a7224 */ /* 0x000fe400078e0005 */
[----:B------:R-:W-:Y:S01]  /*2b8f0*/  IMAD.MOV.U32 R11, RZ, RZ, R4 ;  /* 0x000000ffff0b7224 */ /* 0x000fe200078e0004 */
[----:B------:R-:W4:Y:S01]  /*2b900*/  LDL.LU R5, [R1+0x1144] ;  /* 0x0011440001057983 */ /* 0x000f220000300800 */
[----:B------:R-:W4:Y:S03]  /*2b910*/  LDL.LU R4, [R1+0x1140] ;  /* 0x0011400001047983 */ /* 0x000f260000300800 */
[----:B------:R0:W-:Y:S01]  /*2b920*/  STL.64 [R1+0x1088], R10 ;  /* 0x0010880a01007387 */ /* 0x0001e20000100a00 */
[----:B------:R-:W-:Y:S03]  /*2b930*/  STL.64 [R1+0x1080], R8 ;  /* 0x0010800801007387 */ /* 0x000fe60000100a00 */
[----:B0-----:R-:W4:Y:S01]  /*2b940*/  LDL.LU R10, [R1+0x18] ;  /* 0x00001800010a7983 */ /* 0x001f220000300800 */
[----:B------:R-:W4:Y:S02]  /*2b950*/  LDL.LU R11, [R1+0x1c] ;  /* 0x00001c00010b7983 */ /* 0x000f240000300800 */
[----:B--2---:R-:W-:-:S02]  /*2b960*/  IMAD.MOV.U32 R25, RZ, RZ, R7 ;  /* 0x000000ffff197224 */ /* 0x004fc400078e0007 */
[----:B---3--:R-:W-:Y:S02]  /*2b970*/  IMAD.MOV.U32 R24, RZ, RZ, R6 ;  /* 0x000000ffff187224 */ /* 0x008fe400078e0006 */
[----:B------:R-:W2:Y:S01]  /*2b980*/  LDL.LU R6, [R1+0x113c] ;  /* 0x00113c0001067983 */ /* 0x000ea20000300800 */
[----:B------:R-:W3:Y:S02]  /*2b990*/  LDL.LU R7, [R1+0x1138] ;  /* 0x0011380001077983 */ /* 0x000ee40000300800 */
[----:B------:R-:W3:Y:S02]  /*2b9a0*/  LDL.LU R26, [R1+0x88] ;  /* 0x00008800011a7983 */ /* 0x000ee40000300800 */
[----:B------:R-:W3:Y:S02]  /*2b9b0*/  LDL.LU R27, [R1+0x8c] ;  /* 0x00008c00011b7983 */ /* 0x000ee40000300800 */
[----:B----4-:R-:W-:Y:S02]  /*2b9c0*/  IMAD.MOV.U32 R16, RZ, RZ, R4 ;  /* 0x000000ffff107224 */ /* 0x010fe400078e0004 */
[----:B------:R-:W-:Y:S01]  /*2b9d0*/  IMAD.MOV.U32 R17, RZ, RZ, R5 ;  /* 0x000000ffff117224 */ /* 0x000fe200078e0005 */
[----:B------:R-:W4:Y:S01]  /*2b9e0*/  LDL.LU R4, [R1+0x1134] ;  /* 0x0011340001047983 */ /* 0x000f220000300800 */
[----:B------:R-:W4:Y:S02]  /*2b9f0*/  LDL.LU R5, [R1+0x1130] ;  /* 0x0011300001057983 */ /* 0x000f240000300800 */
[----:B--2---:R-:W-:-:S02]  /*2ba00*/  IMAD.MOV.U32 R18, RZ, RZ, R6 ;  /* 0x000000ffff127224 */ /* 0x004fc400078e0006 */
[----:B---3--:R-:W-:Y:S01]  /*2ba10*/  IMAD.MOV.U32 R19, RZ, RZ, R7 ;  /* 0x000000ffff137224 */ /* 0x008fe200078e0007 */
[----:B------:R-:W4:Y:S01]  /*2ba20*/  LDL.LU R6, [R1+0x112c] ;  /* 0x00112c0001067983 */ /* 0x000f220000300800 */
[----:B------:R-:W4:Y:S02]  /*2ba30*/  LDL.LU R7, [R1+0x1128] ;  /* 0x0011280001077983 */ /* 0x000f240000300800 */
[----:B------:R0:W-:Y:S02]  /*2ba40*/  STL.64 [R1+0x10e8], R26 ;  /* 0x0010e81a01007387 */ /* 0x0001e40000100a00 */
[----:B------:R1:W-:Y:S01]  /*2ba50*/  STL.64 [R1+0x10e0], R24 ;  /* 0x0010e01801007387 */ /* 0x0003e20000100a00 */
[----:B0-----:R-:W2:Y:S04]  /*2ba60*/  LDL.LU.64 R26, [R1+0x118] ;  /* 0x00011800011a7983 */ /* 0x001ea80000300a00 */
[----:B--2---:R0:W-:Y:S01]  /*2ba70*/  STL.64 [R1+0x10f8], R26 ;  /* 0x0010f81a01007387 */ /* 0x0041e20000100a00 */
[----:B-1----:R-:W2:Y:S02]  /*2ba80*/  LDL.LU R24, [R1+0xe0] ;  /* 0x0000e00001187983 */ /* 0x002ea40000300800 */
[----:B------:R-:W2:Y:S01]  /*2ba90*/  LDL.LU R25, [R1+0xe4] ;  /* 0x0000e40001197983 */ /* 0x000ea20000300800 */
[----:B0-----:R-:W2:Y:S01]  /*2baa0*/  LDL.LU R26, [R1+0xe8] ;  /* 0x0000e800011a7983 */ /* 0x001ea20000300800 */
[----:B------:R-:W2:Y:S01]  /*2bab0*/  LDL.LU R27, [R1+0xec] ;  /* 0x0000ec00011b7983 */ /* 0x000ea20000300800 */
[----:B----4-:R-:W-:Y:S01]  /*2bac0*/  HMMA.16816.F32 R20, R4, R10, R20 ;  /* 0x0000000a0414723c */ /* 0x010fe20000001814 */
[----:B------:R-:W-:-:S02]  /*2bad0*/  IMAD.MOV.U32 R9, RZ, RZ, R14 ;  /* 0x000000ffff097224 */ /* 0x000fc400078e000e */
[----:B------:R-:W-:-:S05]  /*2bae0*/  IMAD.MOV.U32 R8, RZ, RZ, R15 ;  /* 0x000000ffff087224 */ /* 0x000fca00078e000f */
[----:B--2---:R-:W-:Y:S11]  /*2baf0*/  HMMA.16816.F32 R24, R4, R14, R24 ;  /* 0x0000000e0418723c */ /* 0x004ff60000001818 */
[----:B------:R-:W-:Y:S11]  /*2bb00*/  @!UPT UIADD3 URZ, URZ, URZ, URZ ;  /* 0x0000003f3f3ff290 */ /* 0x000ff6000fffe03f */
[----:B------:R-:W-:Y:S01]  /*2bb10*/  @!UPT UIADD3 URZ, URZ, URZ, URZ ;  /* 0x0000003f3f3ff290 */ /* 0x000fe2000fffe03f */
[----:B------:R0:W-:Y:S01]  /*2bb20*/  STL.64 [R1+0x140], R24 ;  /* 0x0001401801007387 */ /* 0x0001e20000100a00 */
[----:B------:R1:W-:Y:S02]  /*2bb30*/  STL.64 [R1+0x148], R26 ;  /* 0x0001481a01007387 */ /* 0x0003e40000100a00 */
[----:B------:R-:W2:Y:S02]  /*2bb40*/  LDL.LU R12, [R1+0xb0] ;  /* 0x0000b000010c7983 */ /* 0x000ea40000300800 */
[----:B------:R-:W2:Y:S01]  /*2bb50*/  LDL.LU R13, [R1+0xb4] ;  /* 0x0000b400010d7983 */ /* 0x000ea20000300800 */
[----:B------:R-:W2:Y:S01]  /*2bb60*/  LDL.LU R14, [R1+0xb8] ;  /* 0x0000b800010e7983 */ /* 0x000ea20000300800 */
[----:B------:R-:W2:Y:S03]  /*2bb70*/  LDL.LU R15, [R1+0xbc] ;  /* 0x0000bc00010f7983 */ /* 0x000ea60000300800 */
[----:B0-----:R-:W3:Y:S01]  /*2bb80*/  LDL.LU R24, [R1+0xa0] ;  /* 0x0000a00001187983 */ /* 0x001ee20000300800 */
[----:B------:R-:W3:Y:S02]  /*2bb90*/  LDL.LU R25, [R1+0xa4] ;  /* 0x0000a40001197983 */ /* 0x000ee40000300800 */
[----:B-1----:R-:W3:Y:S02]  /*2bba0*/  LDL.LU R26, [R1+0xa8] ;  /* 0x0000a800011a7983 */ /* 0x002ee40000300800 */
[----:B------:R-:W3:Y:S01]  /*2bbb0*/  LDL.LU R27, [R1+0xac] ;  /* 0x0000ac00011b7983 */ /* 0x000ee20000300800 */
[----:B------:R-:W-:Y:S01]  /*2bbc0*/  STL.64 [R1+0x1a0], R20 ;  /* 0x0001a01401007387 */ /* 0x000fe20000100a00 */
[----:B------:R0:W-:Y:S03]  /*2bbd0*/  STL.64 [R1+0x1a8], R22 ;  /* 0x0001a81601007387 */ /* 0x0001e60000100a00 */
[----:B0-----:R-:W4:Y:S01]  /*2bbe0*/  LDL.LU.64 R22, [R1+0x1120] ;  /* 0x0011200001167983 */ /* 0x001f220000300a00 */
[----:B------:R0:W-:Y:S02]  /*2bbf0*/  STL.64 [R1+0x1098], R10 ;  /* 0x0010980a01007387 */ /* 0x0001e40000100a00 */
[----:B0-----:R-:W-:-:S02]  /*2bc00*/  IMAD.MOV.U32 R10, RZ, RZ, R9 ;  /* 0x000000ffff0a7224 */ /* 0x001fc400078e0009 */
[----:B------:R-:W-:-:S05]  /*2bc10*/  IMAD.MOV.U32 R11, RZ, RZ, R8 ;  /* 0x000000ffff0b7224 */ /* 0x000fca00078e0008 */
[----:B------:R0:W-:Y:S01]  /*2bc20*/  STL.64 [R1+0x10c0], R10 ;  /* 0x0010c00a01007387 */ /* 0x0001e20000100a00 */
[----:B------:R-:W2:Y:S02]  /*2bc30*/  LDL.LU R8, [R1+0x70] ;  /* 0x0000700001087983 */ /* 0x000ea40000300800 */
[----:B------:R-:W2:Y:S01]  /*2bc40*/  LDL.LU R9, [R1+0x74] ;  /* 0x0000740001097983 */ /* 0x000ea20000300800 */
[----:B0-----:R-:W2:Y:S01]  /*2bc50*/  LDL.LU R10, [R1+0x78] ;  /* 0x00007800010a7983 */ /* 0x001ea20000300800 */
[----:B------:R-:W2:Y:S03]  /*2bc60*/  LDL.LU R11, [R1+0x7c] ;  /* 0x00007c00010b7983 */ /* 0x000ea60000300800 */
[----:B--2---:R0:W-:Y:S01]  /*2bc70*/  STL.64 [R1+0x10d8], R10 ;  /* 0x0010d80a01007387 */ /* 0x0041e20000100a00 */
[----:B------:R1:W-:Y:S03]  /*2bc80*/  STL.64 [R1+0x10d0], R8 ;  /* 0x0010d00801007387 */ /* 0x0003e60000100a00 */
[----:B0-----:R-:W2:Y:S01]  /*2bc90*/  LDL.LU.64 R10, [R1+0x108] ;  /* 0x00010800010a7983 */ /* 0x001ea20000300a00 */
[C---:B----4-:R-:W-:Y:S03]  /*2bca0*/  HMMA.16816.F32 R16, R4.reuse, R22, R16 ;  /* 0x000000160410723c */ /* 0x050fe60000001810 */
[----:B--2---:R0:W-:Y:S01]  /*2bcb0*/  STL.64 [R1+0x10f0], R10 ;  /* 0x0010f00a01007387 */ /* 0x0041e20000100a00 */
[----:B-1----:R-:W2:Y:S02]  /*2bcc0*/  LDL.LU R8, [R1+0x90] ;  /* 0x0000900001087983 */ /* 0x002ea40000300800 */
[----:B------:R-:W2:Y:S01]  /*2bcd0*/  LDL.LU R9, [R1+0x94] ;  /* 0x0000940001097983 */ /* 0x000ea20000300800 */
[----:B0-----:R-:W2:Y:S01]  /*2bce0*/  LDL.LU R10, [R1+0x98] ;  /* 0x00009800010a7983 */ /* 0x001ea20000300800 */
[----:B------:R-:W2:Y:S11]  /*2bcf0*/  LDL.LU R11, [R1+0x9c] ;  /* 0x00009c00010b7983 */ /* 0x000eb60000300800 */
[----:B------:R-:W-:Y:S04]  /*2bd00*/  @!UPT UIADD3 URZ, URZ, URZ, URZ ;  /* 0x0000003f3f3ff290 */ /* 0x000fe8000fffe03f */
[----:B------:R-:W-:Y:S02]  /*2bd10*/  STL.64 [R1+0x190], R16 ;  /* 0x0001901001007387 */ /* 0x000fe40000100a00 */
[----:B------:R0:W-:Y:S02]  /*2bd20*/  STL.64 [R1+0x198], R18 ;  /* 0x0001981201007387 */ /* 0x0001e40000100a00 */
[----:B0-----:R-:W4:Y:S01]  /*2bd30*/  LDL.LU.64 R18, [R1+0x1118] ;  /* 0x0011180001127983 */ /* 0x001f220000300a00 */
[----:B------:R0:W-:Y:S02]  /*2bd40*/  STL.64 [R1+0x1090], R22 ;  /* 0x0010901601007387 */ /* 0x0001e40000100a00 */
[----:B----4-:R-:W-:Y:S02]  /*2bd50*/  IMAD.MOV.U32 R20, RZ, RZ, R19 ;  /* 0x000000ffff147224 */ /* 0x010fe400078e0013 */
[----:B------:R-:W4:Y:S01]  /*2bd60*/  LDL.LU R19, [R1+0x1110] ;  /* 0x0011100001137983 */ /* 0x000f220000300800 */
[----:B------:R-:W2:Y:S02]  /*2bd70*/  LDL.LU R21, [R1+0x54] ;  /* 0x0000540001157983 */ /* 0x000ea40000300800 */
[----:B0-----:R-:W2:Y:S02]  /*2bd80*/  LDL.LU R22, [R1+0x58] ;  /* 0x0000580001167983 */ /* 0x001ea40000300800 */
[----:B------:R-:W-:Y:S01]  /*2bd90*/  IMAD.MOV.U32 R23, RZ, RZ, R29 ;  /* 0x000000ffff177224 */ /* 0x000fe200078e001d */
[C---:B----4-:R-:W-:Y:S04]  /*2bda0*/  HMMA.16816.F32 R12, R4.reuse, R18, R12 ;  /* 0x00000012040c723c */ /* 0x050fe8000000180c */
[----:B--2---:R-:W-:Y:S01]  /*2bdb0*/  STL.64 [R1+0x10a8], R22 ;  /* 0x0010a81601007387 */ /* 0x004fe20000100a00 */
[----:B------:R-:W-:Y:S11]  /*2bdc0*/  STL.64 [R1+0x10a0], R20 ;  /* 0x0010a01401007387 */ /* 0x000ff60000100a00 */
[----:B------:R-:W-:Y:S07]  /*2bdd0*/  @!UPT UIADD3 URZ, URZ, URZ, URZ ;  /* 0x0000003f3f3ff290 */ /* 0x000fee000fffe03f */
[----:B------:R-:W-:Y:S01]  /*2bde0*/  STL.64 [R1+0x180], R12 ;  /* 0x0001800c01007387 */ /* 0x000fe20000100a00 */
[----:B------:R0:W-:Y:S03]  /*2bdf0*/  STL.64 [R1+0x188], R14 ;  /* 0x0001880e01007387 */ /* 0x0001e60000100a00 */
[----:B0-----:R-:W3:Y:S01]  /*2be00*/  LDL.LU.64 R14, [R1+0x1108] ;  /* 0x00110800010e7983 */ /* 0x001ee20000300a00 */
[----:B------:R-:W2:Y:S01]  /*2be10*/  LDL.LU R13, [R1+0x1100] ;  /* 0x00110000010d7983 */ /* 0x000ea20000300800 */
[C---:B---3--:R-:W-:Y:S11]  /*2be20*/  HMMA.16816.F32 R24, R4.reuse, R14, R24 ;  /* 0x0000000e0418723c */ /* 0x048ff60000001818 */
[----:B------:R-:W-:Y:S11]  /*2be30*/  @!UPT UIADD3 URZ, URZ, URZ, URZ ;  /* 0x0000003f3f3ff290 */ /* 0x000ff6000fffe03f */
[----:B------:R-:W-:Y:S01]  /*2be40*/  @!UPT UIADD3 URZ, URZ, URZ, URZ ;  /* 0x0000003f3f3ff290 */ /* 0x000fe2000fffe03f */
[----:B------:R-:W-:Y:S01]  /*2be50*/  STL.64 [R1+0x170], R24 ;  /* 0x0001701801007387 */ /* 0x000fe20000100a00 */
[----:B------:R0:W-:Y:S03]  /*2be60*/  STL.64 [R1+0x178], R26 ;  /* 0x0001781a01007387 */ /* 0x0001e60000100a00 */
[----:B0-----:R-:W3:Y:S02]  /*2be70*/  LDL.LU.64 R26, [R1+0x10f8] ;  /* 0x0010f800011a7983 */ /* 0x001ee40000300a00 */
[C---:B---3--:R-:W-:Y:S01]  /*2be80*/  HMMA.16816.F32 R8, R4.reuse, R26, R8 ;  /* 0x0000001a0408723c */ /* 0x048fe20000001808 */
[----:B------:R-:W-:Y:S02]  /*2be90*/  IMAD.MOV.U32 R17, RZ, RZ, R26 ;  /* 0x000000ffff117224 */ /* 0x000fe400078e001a */
[----:B------:R-:W-:Y:S11]  /*2bea0*/  IMAD.MOV.U32 R29, RZ, RZ, R27 ;  /* 0x000000ffff1d7224 */ /* 0x000ff600078e001b */
[----:B------:R-:W-:Y:S09]  /*2beb0*/  @!UPT UIADD3 URZ, URZ, URZ, URZ ;  /* 0x0000003f3f3ff290 */ /* 0x000ff2000fffe03f */
[----:B------:R-:W-:Y:S01]  /*2bec0*/  STL.64 [R1+0x160], R8 ;  /* 0x0001600801007387 */ /* 0x000fe20000100a00 */
[----:B------:R0:W-:Y:S03]  /*2bed0*/  STL.64 [R1+0x168], R10 ;  /* 0x0001680a01007387 */ /* 0x0001e60000100a00 */
[----:B0-----:R-:W3:Y:S01]  /*2bee0*/  LDL.LU.64 R10, [R1+0x10f0] ;  /* 0x0010f000010a7983 */ /* 0x001ee20000300a00 */
[----:B------:R-:W3:Y:S02]  /*2bef0*/  LDL.LU.64 R26, [R1+0x10e8] ;  /* 0x0010e800011a7983 */ /* 0x000ee40000300a00 */
[----:B------:R-:W3:Y:S02]  /*2bf00*/  LDL.LU.64 R24, [R1+0x10e0] ;  /* 0x0010e00001187983 */ /* 0x000ee40000300a00 */
[----:B------:R-:W-:Y:S02]  /*2bf10*/  IMAD.MOV.U32 R22, RZ, RZ, R2 ;  /* 0x000000ffff167224 */ /* 0x000fe400078e0002 */
[----:B------:R-:W-:Y:S01]  /*2bf20*/  IMAD.MOV.U32 R23, RZ, RZ, R0 ;  /* 0x000000ffff177224 */ /* 0x000fe200078e0000 */
[----:B---3--:R-:W-:Y:S01]  /*2bf30*/  HMMA.16816.F32 R24, R4, R10, R24 ;  /* 0x0000000a0418723c */ /* 0x008fe20000001818 */
[----:B------:R-:W-:-:S02]  /*2bf40*/  IMAD.MOV.U32 R12, RZ, RZ, R10 ;  /* 0x000000ffff0c7224 */ /* 0x000fc400078e000a */
[----:B------:R-:W-:Y:S02]  /*2bf50*/  IMAD.MOV.U32 R16, RZ, RZ, R11 ;  /* 0x000000ffff107224 */ /* 0x000fe400078e000b */
[----:B------:R-:W3:Y:S01]  /*2bf60*/  LDL.LU.64 R10, [R1+0x10d8] ;  /* 0x0010d800010a7983 */ /* 0x000ee20000300a00 */
[----:B------:R-:W3:Y:S11]  /*2bf70*/  LDL.LU.64 R8, [R1+0x10d0] ;  /* 0x0010d00001087983 */ /* 0x000ef60000300a00 */
[----:B------:R-:W-:Y:S07]  /*2bf80*/  @!UPT UIADD3 URZ, URZ, URZ, URZ ;  /* 0x0000003f3f3ff290 */ /* 0x000fee000fffe03f */
[----:B------:R-:W-:Y:S02]  /*2bf90*/  IMAD.MOV.U32 R2, RZ, RZ, R26 ;  /* 0x000000ffff027224 */ /* 0x000fe400078e001a */
[----:B------:R-:W-:Y:S02]  /*2bfa0*/  IMAD.MOV.U32 R0, RZ, RZ, R27 ;  /* 0x000000ffff007224 */ /* 0x000fe400078e001b */
[----:B------:R-:W3:Y:S01]  /*2bfb0*/  LDL.LU.64 R26, [R1+0x10c8] ;  /* 0x0010c800011a7983 */ /* 0x000ee20000300a00 */
[----:B------:R-:W-:Y:S02]  /*2bfc0*/  IMAD.MOV.U32 R20, RZ, RZ, R28 ;  /* 0x000000ffff147224 */ /* 0x000fe400078e001c */
[----:B------:R-:W-:Y:S02]  /*2bfd0*/  IMAD.MOV.U32 R21, RZ, RZ, R3 ;  /* 0x000000ffff157224 */ /* 0x000fe400078e0003 */
[----:B------:R-:W-:Y:S02]  /*2bfe0*/  IMAD.MOV.U32 R28, RZ, RZ, R24 ;  /* 0x000000ffff1c7224 */ /* 0x000fe400078e0018 */
[----:B------:R-:W-:Y:S01]  /*2bff0*/  IMAD.MOV.U32 R3, RZ, RZ, R25 ;  /* 0x000000ffff037224 */ /* 0x000fe200078e0019 */
[----:B---3--:R-:W-:Y:S01]  /*2c000*/  HMMA.16816.F32 R4, R4, R26, R8 ;  /* 0x0000001a0404723c */ /* 0x008fe20000001808 */
[----:B------:R-:W3:Y:S01]  /*2c010*/  LDL.LU.64 R10, [R1+0x10c0] ;  /* 0x0010c000010a7983 */ /* 0x000ee20000300a00 */
[----:B------:R-:W3:Y:S02]  /*2c020*/  LDL.LU.64 R26, [R1+0x10b8] ;  /* 0x0010b800011a7983 */ /* 0x000ee40000300a00 */
[----:B------:R-:W3:Y:S11]  /*2c030*/  LDL.LU.64 R24, [R1+0x10b0] ;  /* 0x0010b00001187983 */ /* 0x000ef60000300a00 */
[----:B------:R-:W-:Y:S08]  /*2c040*/  @!UPT UIADD3 URZ, URZ, URZ, URZ ;  /* 0x0000003f3f3ff290 */ /* 0x000ff0000fffe03f */
[----:B------:R-:W-:Y:S01]  /*2c050*/  STL.64 [R1+0xc0], R4 ;  /* 0x0000c00401007387 */ /* 0x000fe20000100a00 */
[----:B------:R0:W-:Y:S03]  /*2c060*/  STL.64 [R1+0xc8], R6 ;  /* 0x0000c80601007387 */ /* 0x0001e60000100a00 */
[----:B0-----:R-:W4:Y:S01]  /*2c070*/  LDL R7, [R1+0x2f0] ;  /* 0x0002f00001077983 */ /* 0x001f220000100800 */
[C---:B---3--:R-:W-:Y:S03]  /*2c080*/  HMMA.16816.F32 R8, R24.reuse, R10, R20 ;  /* 0x0000000a1808723c */ /* 0x048fe60000001814 */
[----:B------:R-:W3:Y:S01]  /*2c090*/  LDL.LU.64 R22, [R1+0x10a8] ;  /* 0x0010a80001167983 */ /* 0x000ee20000300a00 */
[----:B------:R-:W3:Y:S11]  /*2c0a0*/  LDL.LU.64 R20, [R1+0x10a0] ;  /* 0x0010a00001147983 */ /* 0x000ef60000300a00 */
[----:B------:R-:W-:Y:S08]  /*2c0b0*/  @!UPT UIADD3 URZ, URZ, URZ, URZ ;  /* 0x0000003f3f3ff290 */ /* 0x000ff0000fffe03f */
[----:B------:R-:W-:Y:S01]  /*2c0c0*/  STL.64 [R1+0xb0], R8 ;  /* 0x0000b00801007387 */ /* 0x000fe20000100a00 */
[----:B------:R0:W-:Y:S03]  /*2c0d0*/  STL.64 [R1+0xb8], R10 ;  /* 0x0000b80a01007387 */ /* 0x0001e60000100a00 */
[----:B0-----:R-:W3:Y:S02]  /*2c0e0*/  LDL.LU.64 R10, [R1+0x1098] ;  /* 0x00109800010a7983 */ /* 0x001ee40000300a00 */
[C---:B---3--:R-:W-:Y:S02]  /*2c0f0*/  HMMA.16816.F32 R8, R24.reuse, R10, R20 ;  /* 0x0000000a1808723c */ /* 0x048fe40000001814 */
[----:B------:R-:W3:Y:S11]  /*2c100*/  LDL.LU.64 R22, [R1+0x1090] ;  /* 0x0010900001167983 */ /* 0x000ef60000300a00 */
[----:B------:R-:W-:Y:S10]  /*2c110*/  @!UPT UIADD3 URZ, URZ, URZ, URZ ;  /* 0x0000003f3f3ff290 */ /* 0x000ff4000fffe03f */
[----:B------:R-:W-:Y:S01]  /*2c120*/  STL.64 [R1+0xa0], R8 ;  /* 0x0000a00801007387 */ /* 0x000fe20000100a00 */
[----:B------:R0:W-:Y:S03]  /*2c130*/  STL.64 [R1+0xa8], R10 ;  /* 0x0000a80a01007387 */ /* 0x0001e60000100a00 */
[----:B0-----:R-:W3:Y:S01]  /*2c140*/  LDL.LU.64 R10, [R1+0x1088] ;  /* 0x00108800010a7983 */ /* 0x001ee20000300a00 */
[----:B------:R-:W3:Y:S02]  /*2c150*/  LDL.LU.64 R8, [R1+0x1080] ;  /* 0x0010800001087983 */ /* 0x000ee40000300a00 */
[C---:B---3--:R-:W-:Y:S01]  /*2c160*/  HMMA.16816.F32 R20, R24.reuse, R22, R8 ;  /* 0x000000161814723c */ /* 0x048fe20000001808 */
[----:B------:R-:W3:Y:S01]  /*2c170*/  LDL.LU.64 R10, [R1+0x1078] ;  /* 0x00107800010a7983 */ /* 0x000ee20000300a00 */
[----:B------:R-:W2:Y:S11]  /*2c180*/  LDL.LU.64 R8, [R1+0x1070] ;  /* 0x0010700001087983 */ /* 0x000eb60000300a00 */
[----:B------:R-:W-:Y:S10]  /*2c190*/  @!UPT UIADD3 URZ, URZ, URZ, URZ ;  /* 0x0000003f3f3ff290 */ /* 0x000ff4000fffe03f */
        /* <DEDUP_REMOVED lines=11> */
[----:B------:R-:W-:Y:S01]  /*2c250*/  IMAD.MOV.U32 R6, RZ, RZ, R12 ;  /* 0x000000ffff067224 */ /* 0x000fe200078e000c */
[----:B--2---:R-:W-:Y:S11]  /*2c260*/  HMMA.16816.F32 R20, R24, R14, R20 ;  /* 0x0000000e1814723c */ /* 0x004ff60000001814 */
[----:B------:R-:W-:Y:S11]  /*2c270*/  @!UPT UIADD3 URZ, URZ, URZ, URZ ;  /* 0x0000003f3f3ff290 */ /* 0x000ff6000fffe03f */
[----:B------:R-:W-:Y:S01]  /*2c280*/  @!UPT UIADD3 URZ, URZ, URZ, URZ ;  /* 0x0000003f3f3ff290 */ /* 0x000fe2000fffe03f */
[----:B------:R-:W-:Y:S01]  /*2c290*/  STL.64 [R1+0x70], R20 ;  /* 0x0000701401007387 */ /* 0x000fe20000100a00 */
[----:B------:R-:W-:Y:S02]  /*2c2a0*/  STL.64 [R1+0x78], R22 ;  /* 0x0000781601007387 */ /* 0x000fe40000100a00 */
[----:B----4-:R-:W0:Y:S02]  /*2c2b0*/  LDSM.16.MT88.4 R20, [R7+0x11800] ;  /* 0x011800000714783b */ /* 0x010e240000004200 */
[----:B0-----:R-:W-:Y:S02]  /*2c2c0*/  STL.64 [R1+0x1000], R22 ;  /* 0x0010001601007387 */ /* 0x001fe40000100a00 */
[----:B------:R-:W-:Y:S02]  /*2c2d0*/  STL.64 [R1+0xff8], R20 ;  /* 0x000ff81401007387 */ /* 0x000fe40000100a00 */
[----:B------:R-:W0:Y:S02]  /*2c2e0*/  LDSM.16.M88.4 R20, [R13+0x80] ;  /* 0x000080000d14783b */ /* 0x000e240000000200 */
[----:B0-----:R-:W-:Y:S02]  /*2c2f0*/  STL.64 [R1+0x50], R20 ;  /* 0x0000501401007387 */ /* 0x001fe40000100a00 */
[----:B------:R-:W-:-:S02]  /*2c300*/  IMAD.MOV.U32 R5, RZ, RZ, R20 ;  /* 0x000000ffff057224 */ /* 0x000fc400078e0014 */
[----:B------:R-:W-:Y:S02]  /*2c310*/  STL.64 [R1+0x58], R22 ;  /* 0x0000581601007387 */ /* 0x000fe40000100a00 */
[----:B------:R-:W-:Y:S02]  /*2c320*/  IMAD.MOV.U32 R4, RZ, RZ, R21 ;  /* 0x000000ffff047224 */ /* 0x000fe400078e0015 */
[----:B------:R-:W0:Y:S04]  /*2c330*/  LDSM.16.M88.4 R20, [R13+0x2080] ;  /* 0x002080000d14783b */ /* 0x000e280000000200 */
[----:B------:R1:W-:Y:S01]  /*2c340*/  STL [R1+0x1010], R7 ;  /* 0x0010100701007387 */ /* 0x0003e20000100800 */
[----:B------:R-:W-:Y:S02]  /*2c350*/  STL.64 [R1+0x1008], R4 ;  /* 0x0010080401007387 */ /* 0x000fe40000100a00 */
[----:B------:R-:W2:Y:S02]  /*2c360*/  LDL.LU R12, [R1+0x1048] ;  /* 0x00104800010c7983 */ /* 0x000ea40000300800 */
[----:B-1----:R-:W-:-:S02]  /*2c370*/  IMAD.MOV.U32 R7, RZ, RZ, R16 ;  /* 0x000000ffff077224 */ /* 0x002fc400078e0010 */
[----:B------:R-:W4:Y:S03]  /*2c380*/  LDL.LU R16, [R1+0x1044] ;  /* 0x0010440001107983 */ /* 0x000f260000300800 */
[----:B------:R1:W-:Y:S02]  /*2c390*/  STL.64 [R1+0x1028], R6 ;  /* 0x0010280601007387 */ /* 0x0003e40000100a00 */
[----:B-1----:R-:W-:Y:S02]  /*2c3a0*/  IMAD.MOV.U32 R6, RZ, RZ, R17 ;  /* 0x000000ffff067224 */ /* 0x002fe400078e0011 */
[----:B------:R-:W2:Y:S04]  /*2c3b0*/  LDL.LU R17, [R1+0x1040] ;  /* 0x0010400001117983 */ /* 0x000ea80000300800 */
[----:B0-----:R-:W-:Y:S01]  /*2c3c0*/  STL.64 [R1+0x40], R20 ;  /* 0x0000401401007387 */ /* 0x001fe20000100a00 */
[----:B------:R-:W-:Y:S02]  /*2c3d0*/  STL.64 [R1+0x48], R22 ;  /* 0x0000481601007387 */ /* 0x000fe40000100a00 */
[----:B------:R-:W0:Y:S02]  /*2c3e0*/  LDSM.16.M88.4 R20, [R13+0x4080] ;  /* 0x004080000d14783b */ /* 0x000e240000000200 */
[----:B0-----:R-:W-:Y:S02]  /*2c3f0*/  STL.64 [R1+0x30], R20 ;  /* 0x0000301401007387 */ /* 0x001fe40000100a00 */
[----:B------:R-:W-:Y:S02]  /*2c400*/  STL.64 [R1+0x38], R22 ;  /* 0x0000381601007387 */ /* 0x000fe40000100a00 */
[----:B------:R-:W0:Y:S02]  /*2c410*/  LDSM.16.M88.4 R20, [R13+0x6080] ;  /* 0x006080000d14783b */ /* 0x000e240000000200 */
[----:B0-----:R-:W-:Y:S02]  /*2c420*/  STL.64 [R1+0x20], R20 ;  /* 0x0000201401007387 */ /* 0x001fe40000100a00 */
[----:B------:R-:W-:Y:S02]  /*2c430*/  STL.64 [R1+0x28], R22 ;  /* 0x0000281601007387 */ /* 0x000fe40000100a00 */
[----:B------:R-:W0:Y:S04]  /*2c440*/  LDSM.16.M88.4 R20, [R13+0x8080] ;  /* 0x008080000d14783b */ /* 0x000e280000000200 */
[----:B------:R-:W-:Y:S01]  /*2c450*/  IMAD.MOV.U32 R7, RZ, RZ, R29 ;  /* 0x000000ffff077224 */ /* 0x000fe200078e001d */
[----:B0-----:R-:W-:Y:S01]  /*2c460*/  STL.64 [R1+0x10], R20 ;  /* 0x0000101401007387 */ /* 0x001fe20000100a00 */
[----:B------:R-:W-:Y:S02]  /*2c470*/  STL [R1+0x18], R22 ;  /* 0x0000181601007387 */ /* 0x000fe40000100800 */
[----:B------:R-:W-:-:S02]  /*2c480*/  IMAD.MOV.U32 R29, RZ, RZ, R23 ;  /* 0x000000ffff1d7224 */ /* 0x000fc400078e0017 */
[----:B------:R-:W0:Y:S04]  /*2c490*/  LDSM.16.M88.4 R20, [R13+0xa080] ;  /* 0x00a080000d14783b */ /* 0x000e280000000200 */
[----:B------:R1:W-:Y:S04]  /*2c4a0*/  STL [R1+0xe6c], R29 ;  /* 0x000e6c1d01007387 */ /* 0x0003e80000100800 */
[----:B-1----:R-:W2:Y:S04]  /*2c4b0*/  LDL R29, [R1+0x2f4] ;  /* 0x0002f400011d7983 */ /* 0x002ea80000100800 */
[----:B0-----:R3:W-:Y:S01]  /*2c4c0*/  STL.64 [R1], R20 ;  /* 0x0000001401007387 */ /* 0x0017e20000100a00 */
[----:B------:R0:W-:Y:S02]  /*2c4d0*/  STL.64 [R1+0x8], R22 ;  /* 0x0000081601007387 */ /* 0x0001e40000100a00 */
[----:B---3--:R-:W-:-:S02]  /*2c4e0*/  IMAD.MOV.U32 R20, RZ, RZ, R11 ;  /* 0x000000ffff147224 */ /* 0x008fc400078e000b */
[----:B0-----:R-:W-:Y:S02]  /*2c4f0*/  IMAD.MOV.U32 R22, RZ, RZ, R9 ;  /* 0x000000ffff167224 */ /* 0x001fe400078e0009 */
[----:B------:R-:W-:Y:S02]  /*2c500*/  IMAD.MOV.U32 R23, RZ, RZ, R8 ;  /* 0x000000ffff177224 */ /* 0x000fe400078e0008 */
[----:B------:R-:W-:-:S03]  /*2c510*/  IMAD.MOV.U32 R21, RZ, RZ, R10 ;  /* 0x000000ffff157224 */ /* 0x000fc600078e000a */
[----:B------:R-:W-:Y:S02]  /*2c520*/  STL.64 [R1+0x1020], R22 ;  /* 0x0010201601007387 */ /* 0x000fe40000100a00 */
[----:B------:R0:W-:Y:S02]  /*2c530*/  STL.64 [R1+0x1018], R20 ;  /* 0x0010181401007387 */ /* 0x0001e40000100a00 */
[----:B0-----:R-:W3:Y:S01]  /*2c540*/  LDL.LU R20, [R1+0x120] ;  /* 0x0001200001147983 */ /* 0x001ee20000300800 */
[----:B------:R-:W3:Y:S02]  /*2c550*/  LDL.LU R21, [R1+0x124] ;  /* 0x0001240001157983 */ /* 0x000ee40000300800 */
[----:B------:R-:W3:Y:S02]  /*2c560*/  LDL.LU R22, [R1+0x128] ;  /* 0x0001280001167983 */ /* 0x000ee40000300800 */
[----:B------:R-:W3:Y:S01]  /*2c570*/  LDL.LU R23, [R1+0x12c] ;  /* 0x00012c0001177983 */ /* 0x000ee20000300800 */
[----:B--2---:R-:W-:Y:S04]  /*2c580*/  LDSM.16.MT88.4 R8, [R29+0x11800] ;  /* 0x011800001d08783b */ /* 0x004fe80000004200 */
[----:B---3--:R-:W-:Y:S01]  /*2c590*/  STL.64 [R1+0x1038], R22 ;  /* 0x0010381601007387 */ /* 0x008fe20000100a00 */
[----:B------:R0:W-:Y:S03]  /*2c5a0*/  STL.64 [R1+0x1030], R20 ;  /* 0x0010301401007387 */ /* 0x0001e60000100a00 */
[----:B0-----:R-:W2:Y:S01]  /*2c5b0*/  LDL.LU R20, [R1+0x150] ;  /* 0x0001500001147983 */ /* 0x001ea20000300800 */
[----:B------:R-:W-:-:S02]  /*2c5c0*/  IMAD.MOV.U32 R21, RZ, RZ, R17 ;  /* 0x000000ffff157224 */ /* 0x000fc400078e0011 */
[----:B----4-:R-:W-:Y:S02]  /*2c5d0*/  IMAD.MOV.U32 R22, RZ, RZ, R16 ;  /* 0x000000ffff167224 */ /* 0x010fe400078e0010 */
[----:B------:R-:W-:Y:S01]  /*2c5e0*/  IMAD.MOV.U32 R23, RZ, RZ, R12 ;  /* 0x000000ffff177224 */ /* 0x000fe200078e000c */
[----:B------:R-:W0:Y:S02]  /*2c5f0*/  LDSM.16.M88.4 R16, [R13+0xc080] ;  /* 0x00c080000d10783b */ /* 0x000e240000000200 */
[----:B------:R-:W1:Y:S02]  /*2c600*/  LDSM.16.M88.4 R12, [R13+0xe080] ;  /* 0x00e080000d0c783b */ /* 0x000e640000000200 */
[----:B0-----:R-:W-:Y:S02]  /*2c610*/  STL [R1+0xe50], R18 ;  /* 0x000e501201007387 */ /* 0x001fe40000100800 */
[----:B------:R-:W-:Y:S02]  /*2c620*/  STL [R1+0xe4c], R19 ;  /* 0x000e4c1301007387 */ /* 0x000fe40000100800 */
[----:B-1----:R-:W-:Y:S02]  /*2c630*/  STL [R1+0xe54], R14 ;  /* 0x000e540e01007387 */ /* 0x002fe40000100800 */
[----:B------:R-:W-:Y:S01]  /*2c640*/  STL [R1+0xe48], R15 ;  /* 0x000e480f01007387 */ /* 0x000fe20000100800 */
[----:B------:R-:W-:Y:S01]  /*2c650*/  STL [R1+0xf64], R8 ;  /* 0x000f640801007387 */ /* 0x000fe20000100800 */
[----:B------:R-:W-:Y:S02]  /*2c660*/  STL [R1+0xf60], R9 ;  /* 0x000f600901007387 */ /* 0x000fe40000100800 */
[----:B------:R0:W-:Y:S02]  /*2c670*/  STL [R1+0xf5c], R10 ;  /* 0x000f5c0a01007387 */ /* 0x0001e40000100800 */
[----:B------:R1:W-:Y:S01]  /*2c680*/  STL [R1+0xf58], R11 ;  /* 0x000f580b01007387 */ /* 0x0003e20000100800 */
[----:B0-----:R-:W3:Y:S01]  /*2c690*/  LDL.LU R10, [R1+0x138] ;  /* 0x00013800010a7983 */ /* 0x001ee20000300800 */
[----:B-1----:R-:W3:Y:S01]  /*2c6a0*/  LDL.LU R11, [R1+0x13c] ;  /* 0x00013c00010b7983 */ /* 0x002ee20000300800 */
[C---:B--2---:R-:W-:Y:S02]  /*2c6b0*/  HMMA.16816.F32 R4, R24.reuse, R6, R20 ;  /* 0x000000061804723c */ /* 0x044fe40000001814 */
[----:B------:R-:W2:Y:S01]  /*2c6c0*/  LDL.LU.64 R22, [R1+0x1038] ;  /* 0x0010380001167983 */ /* 0x000ea20000300a00 */
[----:B------:R-:W2:Y:S11]  /*2c6d0*/  LDL.LU.64 R20, [R1+0x1030] ;  /* 0x0010300001147983 */ /* 0x000eb60000300a00 */
[----:B------:R-:W-:Y:S09]  /*2c6e0*/  @!UPT UIADD3 URZ, URZ, URZ, URZ ;  /* 0x0000003f3f3ff290 */ /* 0x000ff2000fffe03f */
[----:B------:R-:W-:Y:S01]  /*2c6f0*/  STL.64 [R1+0x60], R4 ;  /* 0x0000600401007387 */ /* 0x000fe20000100a00 */
[----:B------:R0:W-:Y:S03]  /*2c700*/  STL.64 [R1+0x68], R6 ;  /* 0x0000680601007387 */ /* 0x0001e60000100a00 */
[----:B0-----:R-:W2:Y:S02]  /*2c710*/  LDL.LU.64 R6, [R1+0x1028] ;  /* 0x0010280001067983 */ /* 0x001ea40000300a00 */
[----:B--2---:R-:W-:Y:S02]  /*2c720*/  HMMA.16816.F32 R4, R24, R6, R20 ;  /* 0x000000061804723c */ /* 0x004fe40000001814 */
[----:B------:R-:W3:Y:S01]  /*2c730*/  LDL.LU.64 R22, [R1+0x1020] ;  /* 0x0010200001167983 */ /* 0x000ee20000300a00 */
[----:B------:R-:W3:Y:S11]  /*2c740*/  LDL.LU.64 R20, [R1+0x1018] ;  /* 0x0010180001147983 */ /* 0x000ef60000300a00 */
[----:B------:R-:W-:Y:S09]  /*2c750*/  @!UPT UIADD3 URZ, URZ, URZ, URZ ;  /* 0x0000003f3f3ff290 */ /* 0x000ff2000fffe03f */
[----:B------:R0:W-:Y:S01]  /*2c760*/  STL.64 [R1+0x150], R4 ;  /* 0x0001500401007387 */ /* 0x0001e20000100a00 */
[----:B------:R-:W-:Y:S02]  /*2c770*/  IMAD.MOV.U32 R18, RZ, RZ, R7 ;  /* 0x000000ffff127224 */ /* 0x000fe400078e0007 */
[----:B------:R-:W2:Y:S01]  /*2c780*/  LDL.LU R7, [R1+0x1010] ;  /* 0x0010100001077983 */ /* 0x000ea20000300800 */
[----:B0-----:R-:W4:Y:S01]  /*2c790*/  LDL.LU.64 R4, [R1+0x1008] ;  /* 0x0010080001047983 */ /* 0x001f220000300a00 */
[----:B------:R-:W-:-:S05]  /*2c7a0*/  IMAD.MOV.U32 R19, RZ, RZ, R6 ;  /* 0x000000ffff137224 */ /* 0x000fca00078e0006 */
[----:B------:R-:W-:Y:S01]  /*2c7b0*/  STL.64 [R1+0xf90], R18 ;  /* 0x000f901201007387 */ /* 0x000fe20000100a00 */
[----:B------:R4:W-:Y:S02]  /*2c7c0*/  STL.64 [R1+0xf88], R16 ;  /* 0x000f881001007387 */ /* 0x0009e40000100a00 */
[----:B----4-:R-:W-:Y:S02]  /*2c7d0*/  IMAD.MOV.U32 R16, RZ, RZ, R5 ;  /* 0x000000ffff107224 */ /* 0x010fe400078e0005 */
[----:B------:R-:W-:Y:S02]  /*2c7e0*/  IMAD.MOV.U32 R17, RZ, RZ, R4 ;  /* 0x000000ffff117224 */ /* 0x000fe400078e0004 */
[----:B--2---:R-:W0:Y:S01]  /*2c7f0*/  LDSM.16.MT88.4 R4, [R7+0x11c00] ;  /* 0x011c00000704783b */ /* 0x004e220000004200 */
[----:B---3--:R-:W-:Y:S03]  /*2c800*/  HMMA.16816.F32 R24, R24, R10, R20 ;  /* 0x0000000a1818723c */ /* 0x008fe60000001814 */
[----:B0-----:R0:W-:Y:S01]  /*2c810*/  STL [R1+0xec4], R4 ;  /* 0x000ec40401007387 */ /* 0x0011e20000100800 */
[----:B------:R1:W-:Y:S02]  /*2c820*/  STL [R1+0xec0], R5 ;  /* 0x000ec00501007387 */ /* 0x0003e40000100800 */
[----:B------:R2:W-:Y:S02]  /*2c830*/  STL [R1+0xebc], R6 ;  /* 0x000ebc0601007387 */ /* 0x0005e40000100800 */
[----:B------:R3:W-:Y:S01]  /*2c840*/  STL [R1+0xeb8], R7 ;  /* 0x000eb80701007387 */ /* 0x0007e20000100800 */
[----:B0-----:R-:W4:Y:S01]  /*2c850*/  LDL.LU R4, [R1+0x140] ;  /* 0x0001400001047983 */ /* 0x001f220000300800 */
[----:B-1----:R-:W4:Y:S02]  /*2c860*/  LDL.LU R5, [R1+0x144] ;  /* 0x0001440001057983 */ /* 0x002f240000300800 */
[----:B--2---:R-:W4:Y:S02]  /*2c870*/  LDL.LU R6, [R1+0x148] ;  /* 0x0001480001067983 */ /* 0x004f240000300800 */
[----:B---3--:R-:W4:Y:S01]  /*2c880*/  LDL.LU R7, [R1+0x14c] ;  /* 0x00014c0001077983 */ /* 0x008f220000300800 */
[----:B------:R-:W4:Y:S01]  /*2c890*/  LDL.LU.64 R22, [R1+0x1000] ;  /* 0x0010000001167983 */ /* 0x000f220000300a00 */
[----:B------:R-:W4:Y:S08]  /*2c8a0*/  LDL.LU.64 R20, [R1+0xff8] ;  /* 0x000ff80001147983 */ /* 0x000f300000300a00 */
[----:B------:R-:W-:-:S02]  /*2c8b0*/  IMAD.MOV.U32 R8, RZ, RZ, R24 ;  /* 0x000000ffff087224 */ /* 0x000fc400078e0018 */
[----:B------:R-:W-:Y:S02]  /*2c8c0*/  IMAD.MOV.U32 R9, RZ, RZ, R25 ;  /* 0x000000ffff097224 */ /* 0x000fe400078e0019 */
[----:B------:R-:W-:Y:S02]  /*2c8d0*/  IMAD.MOV.U32 R10, RZ, RZ, R26 ;  /* 0x000000ffff0a7224 */ /* 0x000fe400078e001a */
[----:B------:R-:W-:Y:S02]  /*2c8e0*/  IMAD.MOV.U32 R11, RZ, RZ, R27 ;  /* 0x000000ffff0b7224 */ /* 0x000fe400078e001b */
[----:B------:R-:W0:Y:S04]  /*2c8f0*/  LDSM.16.MT88.4 R24, [R29+0x11c00] ;  /* 0x011c00001d18783b */ /* 0x000e280000004200 */
[----:B------:R-:W-:Y:S01]  /*2c900*/  STL [R1+0xf74], R11 ;  /* 0x000f740b01007387 */ /* 0x000fe20000100800 */
[----:B------:R-:W-:Y:S02]  /*2c910*/  STL [R1+0xf70], R10 ;  /* 0x000f700a01007387 */ /* 0x000fe40000100800 */
[----:B------:R-:W-:Y:S02]  /*2c920*/  STL [R1+0xf6c], R9 ;  /* 0x000f6c0901007387 */ /* 0x000fe40000100800 */
[----:B------:R-:W-:Y:S01]  /*2c930*/  STL [R1+0xf68], R8 ;  /* 0x000f680801007387 */ /* 0x000fe20000100800 */
[----:B0-----:R-:W-:Y:S01]  /*2c940*/  STL.64 [R1+0xe30], R26 ;  /* 0x000e301a01007387 */ /* 0x001fe20000100a00 */
[----:B------:R0:W-:Y:S03]  /*2c950*/  STL.64 [R1+0xe28], R24 ;  /* 0x000e281801007387 */ /* 0x0001e60000100a00 */
[----:B0-----:R-:W2:Y:S01]  /*2c960*/  LDL.LU R24, [R1+0xc0] ;  /* 0x0000c00001187983 */ /* 0x001ea20000300800 */
[----:B----4-:R-:W-:Y:S11]  /*2c970*/  HMMA.16816.F32 R4, R20, R16, R4 ;  /* 0x000000101404723c */ /* 0x010ff60000001804 */
[----:B------:R-:W-:Y:S11]  /*2c980*/  @!UPT UIADD3 URZ, URZ, URZ, URZ ;  /* 0x0000003f3f3ff290 */ /* 0x000ff6000fffe03f */
[----:B------:R-:W-:Y:S01]  /*2c990*/  @!UPT UIADD3 URZ, URZ, URZ, URZ ;  /* 0x0000003f3f3ff290 */ /* 0x000fe2000fffe03f */
[----:B------:R-:W-:Y:S01]  /*2c9a0*/  STL.64 [R1+0x140], R4 ;  /* 0x0001400401007387 */ /* 0x000fe20000100a00 */
[----:B------:R-:W-:Y:S02]  /*2c9b0*/  STL.64 [R1+0x148], R6 ;  /* 0x0001480601007387 */ /* 0x000fe40000100a00 */
[----:B------:R-:W2:Y:S02]  /*2c9c0*/  LDL.LU R25, [R1+0xc4] ;  /* 0x0000c40001197983 */ /* 0x000ea40000300800 */
[----:B------:R-:W3:Y:S01]  /*2c9d0*/  LDL.LU R26, [R1+0xc8] ;  /* 0x0000c800011a7983 */ /* 0x000ee20000300800 */
[----:B------:R-:W3:Y:S01]  /*2c9e0*/  LDL.LU R27, [R1+0xcc] ;  /* 0x0000cc00011b7983 */ /* 0x000ee20000300800 */
[----:B------:R-:W4:Y:S02]  /*2c9f0*/  LDL.LU R16, [R1+0x160] ;  /* 0x0001600001107983 */ /* 0x000f240000300800 */
[----:B------:R-:W4:Y:S02]  /*2ca00*/  LDL.LU R17, [R1+0x164] ;  /* 0x0001640001117983 */ /* 0x000f240000300800 */
[----:B------:R-:W2:Y:S01]  /*2ca10*/  LDL.LU R18, [R1+0x168] ;  /* 0x0001680001127983 */ /* 0x000ea20000300800 */
[----:B------:R-:W2:Y:S01]  /*2ca20*/  LDL.LU R19, [R1+0x16c] ;  /* 0x00016c0001137983 */ /* 0x000ea20000300800 */
[----:B------:R-:W2:Y:S02]  /*2ca30*/  LDL.LU R8, [R1+0x190] ;  /* 0x0001900001087983 */ /* 0x000ea40000300800 */
[----:B------:R-:W2:Y:S02]  /*2ca40*/  LDL.LU R9, [R1+0x194] ;  /* 0x0001940001097983 */ /* 0x000ea40000300800 */
[----:B------:R-:W2:Y:S01]  /*2ca50*/  LDL.LU R10, [R1+0x198] ;  /* 0x00019800010a7983 */ /* 0x000ea20000300800 */
[----:B------:R-:W2:Y:S04]  /*2ca60*/  LDL.LU R11, [R1+0x19c] ;  /* 0x00019c00010b7983 */ /* 0x000ea80000300800 */
[----:B--2---:R-:W-:Y:S01]  /*2ca70*/  STL.64 [R1+0xff0], R10 ;  /* 0x000ff00a01007387 */ /* 0x004fe20000100a00 */
[----:B------:R0:W-:Y:S03]  /*2ca80*/  STL.64 [R1+0xfe8], R8 ;  /* 0x000fe80801007387 */ /* 0x0001e60000100a00 */
[----:B0-----:R-:W2:Y:S01]  /*2ca90*/  LDL.LU.64 R8, [R1+0x40] ;  /* 0x0000400001087983 */ /* 0x001ea20000300a00 */
[----:B------:R-:W2:Y:S02]  /*2caa0*/  LDL.LU.64 R4, [R1+0x30] ;  /* 0x0000300001047983 */ /* 0x000ea40000300a00 */
[----:B------:R-:W-:Y:S02]  /*2cab0*/  STL.64 [R1+0xfb0], R18 ;  /* 0x000fb01201007387 */ /* 0x000fe40000100a00 */
[----:B----4-:R0:W-:Y:S02]  /*2cac0*/  STL.64 [R1+0xfa8], R16 ;  /* 0x000fa81001007387 */ /* 0x0101e40000100a00 */
[----:B0-----:R-:W4:Y:S01]  /*2cad0*/  LDL.LU R16, [R1+0x170] ;  /* 0x0001700001107983 */ /* 0x001f220000300800 */
[----:B------:R-:W4:Y:S02]  /*2cae0*/  LDL.LU R17, [R1+0x174] ;  /* 0x0001740001117983 */ /* 0x000f240000300800 */
[----:B------:R-:W2:Y:S02]  /*2caf0*/  LDL.LU R18, [R1+0x178] ;  /* 0x0001780001127983 */ /* 0x000ea40000300800 */
[----:B------:R-:W2:Y:S02]  /*2cb00*/  LDL.LU R19, [R1+0x17c] ;  /* 0x00017c0001137983 */ /* 0x000ea40000300800 */
[----:B--2---:R-:W-:Y:S01]  /*2cb10*/  STL.64 [R1+0xfc8], R18 ;  /* 0x000fc81201007387 */ /* 0x004fe20000100a00 */
[----:B----4-:R0:W-:Y:S03]  /*2cb20*/  STL.64 [R1+0xfc0], R16 ;  /* 0x000fc01001007387 */ /* 0x0101e60000100a00 */
[----:B0-----:R-:W2:Y:S01]  /*2cb30*/  LDL.LU R16, [R1+0x180] ;  /* 0x0001800001107983 */ /* 0x001ea20000300800 */
[----:B------:R-:W2:Y:S02]  /*2cb40*/  LDL.LU R17, [R1+0x184] ;  /* 0x0001840001117983 */ /* 0x000ea40000300800 */
[----:B------:R-:W4:Y:S02]  /*2cb50*/  LDL.LU R18, [R1+0x188] ;  /* 0x0001880001127983 */ /* 0x000f240000300800 */
[----:B------:R-:W4:Y:S02]  /*2cb60*/  LDL.LU R19, [R1+0x18c] ;  /* 0x00018c0001137983 */ /* 0x000f240000300800 */
[----:B----4-:R-:W-:Y:S01]  /*2cb70*/  STL.64 [R1+0xfe0], R18 ;  /* 0x000fe01201007387 */ /* 0x010fe20000100a00 */
[----:B--2---:R0:W-:Y:S03]  /*2cb80*/  STL.64 [R1+0xfd8], R16 ;  /* 0x000fd81001007387 */ /* 0x0041e60000100a00 */
[----:B0-----:R-:W2:Y:S01]  /*2cb90*/  LDL.LU R16, [R1+0x1a0] ;  /* 0x0001a00001107983 */ /* 0x001ea20000300800 */
[----:B------:R-:W2:Y:S02]  /*2cba0*/  LDL.LU R17, [R1+0x1a4] ;  /* 0x0001a40001117983 */ /* 0x000ea40000300800 */
[----:B------:R-:W2:Y:S02]  /*2cbb0*/  LDL.LU R18, [R1+0x1a8] ;  /* 0x0001a80001127983 */ /* 0x000ea40000300800 */
[----:B------:R-:W2:Y:S01]  /*2cbc0*/  LDL.LU R19, [R1+0x1ac] ;  /* 0x0001ac0001137983 */ /* 0x000ea20000300800 */
[----:B---3--:R0:W-:Y:S01]  /*2cbd0*/  STL.64 [R1+0xf80], R26 ;  /* 0x000f801a01007387 */ /* 0x0081e20000100a00 */
[----:B------:R1:W-:Y:S02]  /*2cbe0*/  STL.64 [R1+0xf78], R24 ;  /* 0x000f781801007387 */ /* 0x0003e40000100a00 */
[----:B0-----:R-:W-:-:S02]  /*2cbf0*/  IMAD.MOV.U32 R26, RZ, RZ, R2 ;  /* 0x000000ffff1a7224 */ /* 0x001fc400078e0002 */
[----:B------:R-:W-:Y:S02]  /*2cc00*/  IMAD.MOV.U32 R27, RZ, RZ, R0 ;  /* 0x000000ffff1b7224 */ /* 0x000fe400078e0000 */
[----:B-1----:R-:W-:Y:S02]  /*2cc10*/  IMAD.MOV.U32 R24, RZ, RZ, R28 ;  /* 0x000000ffff187224 */ /* 0x002fe400078e001c */
[----:B------:R-:W-:Y:S01]  /*2cc20*/  IMAD.MOV.U32 R25, RZ, RZ, R3 ;  /* 0x000000ffff197224 */ /* 0x000fe200078e0003 */
[----:B------:R-:W-:Y:S04]  /*2cc30*/  STL.64 [R1+0xfa0], R26 ;  /* 0x000fa01a01007387 */ /* 0x000fe80000100a00 */
[----:B------:R0:W-:Y:S02]  /*2cc40*/  STL.64 [R1+0xf98], R24 ;  /* 0x000f981801007387 */ /* 0x0001e40000100a00 */
[----:B0-----:R-:W3:Y:S04]  /*2cc50*/  LDL.LU.64 R24, [R1] ;  /* 0x0000000001187983 */ /* 0x001ee80000300a00 */
[----:B---3--:R0:W-:Y:S04]  /*2cc60*/  STL.64 [R1+0xfb8], R24 ;  /* 0x000fb81801007387 */ /* 0x0081e80000100a00 */
[----:B0-----:R-:W3:Y:S01]  /*2cc70*/  LDL.LU.64 R24, [R1+0x10] ;  /* 0x0000100001187983 */ /* 0x001ee20000300a00 */
[----:B--2---:R-:W-:Y:S01]  /*2cc80*/  HMMA.16816.F32 R16, R20, R8, R16 ;  /* 0x000000081410723c */ /* 0x004fe20000001810 */
[----:B------:R-:W-:-:S02]  /*2cc90*/  IMAD.MOV.U32 R15, RZ, RZ, R8 ;  /* 0x000000ffff0f7224 */ /* 0x000fc400078e0008 */
[----:B------:R-:W-:Y:S01]  /*2cca0*/  IMAD.MOV.U32 R14, RZ, RZ, R9 ;  /* 0x000000ffff0e7224 */ /* 0x000fe200078e0009 */
[----:B---3--:R0:W-:Y:S04]  /*2ccb0*/  STL.64 [R1+0xfd0], R24 ;  /* 0x000fd01801007387 */ /* 0x0081e80000100a00 */
[----:B0-----:R-:W2:Y:S01]  /*2ccc0*/  LDL.LU.64 R24, [R1+0x20] ;  /* 0x0000200001187983 */ /* 0x001ea20000300a00 */
[----:B------:R-:W3:Y:S02]  /*2ccd0*/  LDL.LU.64 R10, [R1+0xff0] ;  /* 0x000ff000010a7983 */ /* 0x000ee40000300a00 */
[----:B------:R-:W3:Y:S11]  /*2cce0*/  LDL.LU.64 R8, [R1+0xfe8] ;  /* 0x000fe80001087983 */ /* 0x000ef60000300a00 */
[----:B------:R-:W-:Y:S01]  /*2ccf0*/  @!UPT UIADD3 URZ, URZ, URZ, URZ ;  /* 0x0000003f3f3ff290 */ /* 0x000fe2000fffe03f */
[----:B------:R-:W-:Y:S01]  /*2cd00*/  STL.64 [R1+0x130], R16 ;  /* 0x0001301001007387 */ /* 0x000fe20000100a00 */
[----:B------:R3:W-:Y:S01]  /*2cd10*/  STL [R1+0x138], R18 ;  /* 0x0001381201007387 */ /* 0x0007e20000100800 */
[----:B------:R-:W-:-:S05]  /*2cd20*/  IMAD.MOV.U32 R0, RZ, RZ, R19 ;  /* 0x000000ffff007224 */ /* 0x000fca00078e0013 */
[----:B------:R-:W-:Y:S01]  /*2cd30*/  STL [R1+0xec8], R0 ;  /* 0x000ec80001007387 */ /* 0x000fe20000100800 */
[----:B---3--:R-:W-:Y:S07]  /*2cd40*/  HMMA.16816.F32 R16, R20, R4, R8 ;  /* 0x000000041410723c */ /* 0x008fee0000001808 */
[----:B------:R-:W-:Y:S11]  /*2cd50*/  IMAD.MOV.U32 R8, RZ, RZ, R5 ;  /* 0x000000ffff087224 */ /* 0x000ff600078e0005 */
[----:B------:R-:W-:Y:S05]  /*2cd60*/  @!UPT UIADD3 URZ, URZ, URZ, URZ ;  /* 0x0000003f3f3ff290 */ /* 0x000fea000fffe03f */
[----:B------:R0:W-:Y:S01]  /*2cd70*/  STL [R1+0x12c], R19 ;  /* 0x00012c1301007387 */ /* 0x0001e20000100800 */
[----:B------:R-:W-:Y:S02]  /*2cd80*/  IMAD.MOV.U32 R7, RZ, RZ, R18 ;  /* 0x000000ffff077224 */ /* 0x000fe400078e0012 */
[----:B------:R-:W-:Y:S02]  /*2cd90*/  IMAD.MOV.U32 R5, RZ, RZ, R16 ;  /* 0x000000ffff057224 */ /* 0x000fe400078e0010 */
[----:B------:R-:W-:Y:S01]  /*2cda0*/  IMAD.MOV.U32 R6, RZ, RZ, R17 ;  /* 0x000000ffff067224 */ /* 0x000fe200078e0011 */
[----:B0-----:R-:W3:Y:S01]  /*2cdb0*/  LDL.LU.64 R18, [R1+0xfe0] ;  /* 0x000fe00001127983 */ /* 0x001ee20000300a00 */
[----:B------:R-:W3:Y:S02]  /*2cdc0*/  LDL.LU.64 R16, [R1+0xfd8] ;  /* 0x000fd80001107983 */ /* 0x000ee40000300a00 */
[----:B--2---:R-:W-:Y:S02]  /*2cdd0*/  IMAD.MOV.U32 R11, RZ, RZ, R24 ;  /* 0x000000ffff0b7224 */ /* 0x004fe400078e0018 */
[----:B------:R-:W-:-:S02]  /*2cde0*/  IMAD.MOV.U32 R10, RZ, RZ, R25 ;  /* 0x000000ffff0a7224 */ /* 0x000fc400078e0019 */
[----:B------:R-:W-:Y:S01]  /*2cdf0*/  IMAD.MOV.U32 R9, RZ, RZ, R4 ;  /* 0x000000ffff097224 */ /* 0x000fe200078e0004 */
[----:B---3--:R-:W-:Y:S01]  /*2ce00*/  HMMA.16816.F32 R16, R20, R24, R16 ;  /* 0x000000181410723c */ /* 0x008fe20000001810 */
[----:B------:R-:W2:Y:S11]  /*2ce10*/  LDL.LU.64 R24, [R1+0xfd0] ;  /* 0x000fd00001187983 */ /* 0x000eb60000300a00 */
[----:B------:R-:W-:Y:S11]  /*2ce20*/  @!UPT UIADD3 URZ, URZ, URZ, URZ ;  /* 0x0000003f3f3ff290 */ /* 0x000ff6000fffe03f */
[----:B------:R0:W-:Y:S01]  /*2ce30*/  STL.64 [R1+0x110], R16 ;  /* 0x0001101001007387 */ /* 0x0001e20000100a00 */
[----:B------:R-:W-:Y:S02]  /*2ce40*/  IMAD.MOV.U32 R0, RZ, RZ, R18 ;  /* 0x000000ffff007224 */ /* 0x000fe400078e0012 */
[----:B------:R-:W-:Y:S02]  /*2ce50*/  IMAD.MOV.U32 R4, RZ, RZ, R19 ;  /* 0x000000ffff047224 */ /* 0x000fe400078e0013 */
[----:B------:R-:W3:Y:S04]  /*2ce60*/  LDL.LU.64 R18, [R1+0xfc8] ;  /* 0x000fc80001127983 */ /* 0x000ee80000300a00 */
[----:B0-----:R-:W3:Y:S01]  /*2ce70*/  LDL.LU.64 R16, [R1+0xfc0] ;  /* 0x000fc00001107983 */ /* 0x001ee20000300a00 */
[----:B------:R-:W-:Y:S02]  /*2ce80*/  STL.64 [R1+0xed8], R6 ;  /* 0x000ed80601007387 */ /* 0x000fe40000100a00 */
[----:B------:R2:W-:Y:S02]  /*2ce90*/  STL.64 [R1+0xed0], R4 ;  /* 0x000ed00401007387 */ /* 0x0005e40000100a00 */
[----:B--2---:R-:W-:-:S02]  /*2cea0*/  IMAD.MOV.U32 R5, RZ, RZ, R24 ;  /* 0x000000ffff057224 */ /* 0x004fc400078e0018 */
[----:B------:R-:W-:Y:S01]  /*2ceb0*/  IMAD.MOV.U32 R4, RZ, RZ, R25 ;  /* 0x000000ffff047224 */ /* 0x000fe200078e0019 */
[----:B---3--:R-:W-:Y:S01]  /*2cec0*/  HMMA.16816.F32 R16, R20, R24, R16 ;  /* 0x000000181410723c */ /* 0x008fe20000001810 */
[----:B------:R-:W2:Y:S11]  /*2ced0*/  LDL.LU.64 R24, [R1+0xfb8] ;  /* 0x000fb80001187983 */ /* 0x000eb60000300a00 */
[----:B------:R-:W-:Y:S11]  /*2cee0*/  @!UPT UIADD3 URZ, URZ, URZ, URZ ;  /* 0x0000003f3f3ff290 */ /* 0x000ff6000fffe03f */
[----:B------:R0:W-:Y:S01]  /*2cef0*/  STL [R1+0x100], R16 ;  /* 0x0001001001007387 */ /* 0x0001e20000100800 */
[----:B------:R-:W-:Y:S02]  /*2cf00*/  IMAD.MOV.U32 R3, RZ, RZ, R18 ;  /* 0x000000ffff037224 */ /* 0x000fe400078e0012 */
[----:B------:R-:W-:Y:S02]  /*2cf10*/  IMAD.MOV.U32 R2, RZ, RZ, R19 ;  /* 0x000000ffff027224 */ /* 0x000fe400078e0013 */
[----:B------:R-:W-:Y:S01]  /*2cf20*/  IMAD.MOV.U32 R28, RZ, RZ, R17 ;  /* 0x000000ffff1c7224 */ /* 0x000fe200078e0011 */
[----:B------:R-:W3:Y:S04]  /*2cf30*/  LDL.LU.64 R18, [R1+0xfb0] ;  /* 0x000fb00001127983 */ /* 0x000ee80000300a00 */
[----:B0-----:R-:W3:Y:S01]  /*2cf40*/  LDL.LU.64 R16, [R1+0xfa8] ;  /* 0x000fa80001107983 */ /* 0x001ee20000300a00 */
[----:B------:R-:W4:Y:S02]  /*2cf50*/  LDL.LU.64 R26, [R1+0xfa0] ;  /* 0x000fa000011a7983 */ /* 0x000f240000300a00 */
[----:B--2---:R-:W-:-:S02]  /*2cf60*/  IMAD.MOV.U32 R7, RZ, RZ, R24 ;  /* 0x000000ffff077224 */ /* 0x004fc400078e0018 */
[----:B------:R-:W-:Y:S01]  /*2cf70*/  IMAD.MOV.U32 R6, RZ, RZ, R25 ;  /* 0x000000ffff067224 */ /* 0x000fe200078e0019 */
[C---:B---3--:R-:W-:Y:S01]  /*2cf80*/  HMMA.16816.F32 R16, R20.reuse, R24, R16 ;  /* 0x000000181410723c */ /* 0x048fe20000001810 */
[----:B------:R-:W4:Y:S11]  /*2cf90*/  LDL.LU.64 R24, [R1+0xf98] ;  /* 0x000f980001187983 */ /* 0x000f360000300a00 */
[----:B------:R-:W-:Y:S11]  /*2cfa0*/  @!UPT UIADD3 URZ, URZ, URZ, URZ ;  /* 0x0000003f3f3ff290 */ /* 0x000ff6000fffe03f */
[----:B------:R-:W-:Y:S01]  /*2cfb0*/  STL [R1+0xf4], R17 ;  /* 0x0000f41101007387 */ /* 0x000fe20000100800 */
[----:B------:R0:W-:Y:S02]  /*2cfc0*/  STL.64 [R1+0xf8], R18 ;  /* 0x0000f81201007387 */ /* 0x0001e40000100a00 */
[----:B------:R-:W-:Y:S01]  /*2cfd0*/  IMAD.MOV.U32 R29, RZ, RZ, R16 ;  /* 0x000000ffff1d7224 */ /* 0x000fe200078e0010 */
[----:B0-----:R-:W2:Y:S01]  /*2cfe0*/  LDL.LU.64 R18, [R1+0xf90] ;  /* 0x000f900001127983 */ /* 0x001ea20000300a00 */
[----:B------:R-:W4:Y:S02]  /*2cff0*/  LDL.LU.64 R16, [R1+0xf88] ;  /* 0x000f880001107983 */ /* 0x000f240000300a00 */
[C---:B----4-:R-:W-:Y:S11]  /*2d000*/  HMMA.16816.F32 R24, R20.reuse, R16, R24 ;  /* 0x000000101418723c */ /* 0x050ff60000001818 */
[----:B------:R-:W-:Y:S11]  /*2d010*/  @!UPT UIADD3 URZ, URZ, URZ, URZ ;  /* 0x0000003f3f3ff290 */ /* 0x000ff6000fffe03f */
[----:B------:R-:W-:Y:S01]  /*2d020*/  @!UPT UIADD3 URZ, URZ, URZ, URZ ;  /* 0x0000003f3f3ff290 */ /* 0x000fe2000fffe03f */
[----:B------:R-:W-:Y:S01]  /*2d030*/  STL.64 [R1+0xe0], R24 ;  /* 0x0000e01801007387 */ /* 0x000fe20000100a00 */
[----:B------:R0:W-:Y:S03]  /*2d040*/  STL.64 [R1+0xe8], R26 ;  /* 0x0000e81a01007387 */ /* 0x0001e60000100a00 */
[----:B0-----:R-:W3:Y:S01]  /*2d050*/  LDL.LU.64 R26, [R1+0xf80] ;  /* 0x000f8000011a7983 */ /* 0x001ee20000300a00 */
[----:B------:R-:W3:Y:S02]  /*2d060*/  LDL.LU.64 R24, [R1+0xf78] ;  /* 0x000f780001187983 */ /* 0x000ee40000300a00 */
[----:B------:R0:W-:Y:S02]  /*2d070*/  STL.64 [R1+0xf08], R16 ;  /* 0x000f081001007387 */ /* 0x0001e40000100a00 */
[----:B------:R1:W-:Y:S01]  /*2d080*/  STL.64 [R1+0xf40], R12 ;  /* 0x000f400c01007387 */ /* 0x0003e20000100a00 */
[----:B---3--:R-:W-:Y:S01]  /*2d090*/  HMMA.16816.F32 R24, R20, R12, R24 ;  /* 0x0000000c1418723c */ /* 0x008fe20000001818 */
[----:B------:R-:W3:Y:S01]  /*2d0a0*/  LDL.LU R20, [R1+0x150] ;  /* 0x0001500001147983 */ /* 0x000ee20000300800 */
[----:B------:R-:W3:Y:S02]  /*2d0b0*/  LDL.LU R21, [R1+0x154] ;  /* 0x0001540001157983 */ /* 0x000ee40000300800 */
[----:B0-----:R-:W4:Y:S02]  /*2d0c0*/  LDL.LU R16, [R1+0x70] ;  /* 0x0000700001107983 */ /* 0x001f240000300800 */
[----:B------:R-:W4:Y:S02]  /*2d0d0*/  LDL.LU R17, [R1+0x74] ;  /* 0x0000740001117983 */ /* 0x000f240000300800 */
[----:B--2---:R-:W-:-:S02]  /*2d0e0*/  IMAD.MOV.U32 R23, RZ, RZ, R18 ;  /* 0x000000ffff177224 */ /* 0x004fc400078e0012 */
[----:B------:R-:W-:Y:S01]  /*2d0f0*/  IMAD.MOV.U32 R22, RZ, RZ, R19 ;  /* 0x000000ffff167224 */ /* 0x000fe200078e0013 */
[----:B------:R-:W2:Y:S01]  /*2d100*/  LDL.LU R18, [R1+0x78] ;  /* 0x0000780001127983 */ /* 0x000ea20000300800 */
[----:B------:R-:W2:Y:S02]  /*2d110*/  LDL.LU R19, [R1+0x7c] ;  /* 0x00007c0001137983 */ /* 0x000ea40000300800 */
[----:B-1----:R-:W-:Y:S02]  /*2d120*/  IMAD.MOV.U32 R12, RZ, RZ, R15 ;  /* 0x000000ffff0c7224 */ /* 0x002fe400078e000f */
[----:B------:R-:W-:Y:S01]  /*2d130*/  IMAD.MOV.U32 R13, RZ, RZ, R14 ;  /* 0x000000ffff0d7224 */ /* 0x000fe200078e000e */
[----:B--2---:R-:W-:Y:S01]  /*2d140*/  STL.64 [R1+0xf18], R18 ;  /* 0x000f181201007387 */ /* 0x004fe20000100a00 */
[----:B----4-:R0:W-:Y:S02]  /*2d150*/  STL.64 [R1+0xf10], R16 ;  /* 0x000f101001007387 */ /* 0x0101e40000100a00 */
[----:B0-----:R-:W-:-:S02]  /*2d160*/  IMAD.MOV.U32 R16, RZ, RZ, R11 ;  /* 0x000000ffff107224 */ /* 0x001fc400078e000b */
[----:B------:R-:W-:Y:S01]  /*2d170*/  IMAD.MOV.U32 R17, RZ, RZ, R10 ;  /* 0x000000ffff117224 */ /* 0x000fe200078e000a */
[----:B------:R-:W2:Y:S01]  /*2d180*/  LDL.LU R11, [R1+0xf74] ;  /* 0x000f7400010b7983 */ /* 0x000ea20000300800 */
[----:B------:R-:W4:Y:S03]  /*2d190*/  LDL.LU R10, [R1+0xf70] ;  /* 0x000f7000010a7983 */ /* 0x000f260000300800 */
[----:B------:R0:W-:Y:S02]  /*2d1a0*/  STL.64 [R1+0xf28], R16 ;  /* 0x000f281001007387 */ /* 0x0001e40000100a00 */
[----:B0-----:R-:W-:Y:S02]  /*2d1b0*/  IMAD.MOV.U32 R16, RZ, RZ, R9 ;  /* 0x000000ffff107224 */ /* 0x001fe400078e0009 */
[----:B------:R-:W-:Y:S01]  /*2d1c0*/  IMAD.MOV.U32 R17, RZ, RZ, R8 ;  /* 0x000000ffff117224 */ /* 0x000fe200078e0008 */
[----:B------:R-:W4:Y:S01]  /*2d1d0*/  LDL.LU R9, [R1+0xf6c] ;  /* 0x000f6c0001097983 */ /* 0x000f220000300800 */
[----:B------:R-:W4:Y:S03]  /*2d1e0*/  LDL.LU R8, [R1+0xf68] ;  /* 0x000f680001087983 */ /* 0x000f260000300800 */
[----:B------:R0:W-:Y:S01]  /*2d1f0*/  STL.64 [R1+0xf48], R16 ;  /* 0x000f481001007387 */ /* 0x0001e20000100a00 */
[----:B------:R-:W-:Y:S02]  /*2d200*/  STL.64 [R1+0xee8], R22 ;  /* 0x000ee81601007387 */ /* 0x000fe40000100a00 */
[----:B---3--:R1:W-:Y:S02]  /*2d210*/  STL.64 [R1+0xee0], R20 ;  /* 0x000ee01401007387 */ /* 0x0083e40000100a00 */
[----:B------:R3:W-:Y:S01]  /*2d220*/  STL.64 [R1+0xf50], R12 ;  /* 0x000f500c01007387 */ /* 0x0007e20000100a00 */
[----:B0-----:R-:W4:Y:S01]  /*2d230*/  LDL.LU R16, [R1+0xa0] ;  /* 0x0000a00001107983 */ /* 0x001f220000300800 */
[----:B------:R-:W4:Y:S02]  /*2d240*/  LDL.LU R17, [R1+0xa4] ;  /* 0x0000a40001117983 */ /* 0x000f240000300800 */
[----:B------:R-:W4:Y:S02]  /*2d250*/  LDL.LU R18, [R1+0xa8] ;  /* 0x0000a80001127983 */ /* 0x000f240000300800 */
[----:B-1----:R-:W-:-:S02]  /*2d260*/  IMAD.MOV.U32 R20, RZ, RZ, R7 ;  /* 0x000000ffff147224 */ /* 0x002fc400078e0007 */
[----:B------:R-:W-:Y:S01]  /*2d270*/  IMAD.MOV.U32 R21, RZ, RZ, R6 ;  /* 0x000000ffff157224 */ /* 0x000fe200078e0006 */
[----:B------:R-:W4:Y:S01]  /*2d280*/  LDL.LU R19, [R1+0xac] ;  /* 0x0000ac0001137983 */ /* 0x000f220000300800 */
[----:B---3--:R-:W3:Y:S02]  /*2d290*/  LDL.LU R12, [R1+0xb0] ;  /* 0x0000b000010c7983 */ /* 0x008ee40000300800 */
[----:B------:R-:W3:Y:S02]  /*2d2a0*/  LDL.LU R13, [R1+0xb4] ;  /* 0x0000b400010d7983 */ /* 0x000ee40000300800 */
[----:B------:R-:W3:Y:S01]  /*2d2b0*/  LDL.LU R14, [R1+0xb8] ;  /* 0x0000b800010e7983 */ /* 0x000ee20000300800 */
[----:B------:R-:W3:Y:S01]  /*2d2c0*/  LDL.LU R15, [R1+0xbc] ;  /* 0x0000bc00010f7983 */ /* 0x000ee20000300800 */
[----:B------:R0:W-:Y:S02]  /*2d2d0*/  STL.64 [R1+0xf00], R20 ;  /* 0x000f001401007387 */ /* 0x0001e40000100a00 */
[----:B0-----:R-:W-:-:S02]  /*2d2e0*/  IMAD.MOV.U32 R20, RZ, RZ, R5 ;  /* 0x000000ffff147224 */ /* 0x001fc400078e0005 */
[----:B------:R-:W-:-:S05]  /*2d2f0*/  IMAD.MOV.U32 R21, RZ, RZ, R4 ;  /* 0x000000ffff157224 */ /* 0x000fca00078e0004 */
[----:B------:R0:W-:Y:S04]  /*2d300*/  STL.64 [R1+0xf20], R20 ;  /* 0x000f201401007387 */ /* 0x0001e80000100a00 */
[----:B0-----:R-:W3:Y:S01]  /*2d310*/  LDL.LU R20, [R1+0x80] ;  /* 0x0000800001147983 */ /* 0x001ee20000300800 */
[----:B------:R-:W3:Y:S02]  /*2d320*/  LDL.LU R21, [R1+0x84] ;  /* 0x0000840001157983 */ /* 0x000ee40000300800 */
[----:B------:R-:W3:Y:S02]  /*2d330*/  LDL.LU R22, [R1+0x88] ;  /* 0x0000880001167983 */ /* 0x000ee40000300800 */
[----:B------:R-:W3:Y:S02]  /*2d340*/  LDL.LU R23, [R1+0x8c] ;  /* 0x00008c0001177983 */ /* 0x000ee40000300800 */
[----:B--2---:R-:W-:-:S02]  /*2d350*/  IMAD.MOV.U32 R7, RZ, RZ, R11 ;  /* 0x000000ffff077224 */ /* 0x004fc400078e000b */
[----:B----4-:R-:W-:Y:S02]  /*2d360*/  IMAD.MOV.U32 R6, RZ, RZ, R10 ;  /* 0x000000ffff067224 */ /* 0x010fe400078e000a */
[----:B------:R-:W-:Y:S02]  /*2d370*/  IMAD.MOV.U32 R5, RZ, RZ, R9 ;  /* 0x000000ffff057224 */ /* 0x000fe400078e0009 */
[----:B------:R-:W-:Y:S01]  /*2d380*/  IMAD.MOV.U32 R4, RZ, RZ, R8 ;  /* 0x000000ffff047224 */ /* 0x000fe200078e0008 */
[----:B---3--:R-:W-:Y:S01]  /*2d390*/  STL.64 [R1+0xf38], R22 ;  /* 0x000f381601007387 */ /* 0x008fe20000100a00 */
[----:B------:R0:W-:Y:S03]  /*2d3a0*/  STL.64 [R1+0xf30], R20 ;  /* 0x000f301401007387 */ /* 0x0001e60000100a00 */
[----:B0-----:R-:W2:Y:S01]  /*2d3b0*/  LDL.LU R20, [R1+0x90] ;  /* 0x0000900001147983 */ /* 0x001ea20000300800 */
[----:B------:R-:W2:Y:S02]  /*2d3c0*/  LDL.LU R21, [R1+0x94] ;  /* 0x0000940001157983 */ /* 0x000ea40000300800 */
[----:B------:R-:W2:Y:S02]  /*2d3d0*/  LDL.LU R22, [R1+0x98] ;  /* 0x0000980001167983 */ /* 0x000ea40000300800 */
[----:B------:R-:W2:Y:S01]  /*2d3e0*/  LDL.LU R23, [R1+0x9c] ;  /* 0x00009c0001177983 */ /* 0x000ea20000300800 */
[----:B------:R-:W3:Y:S01]  /*2d3f0*/  LDL.LU R8, [R1+0xf64] ;  /* 0x000f640001087983 */ /* 0x000ee20000300800 */
[----:B------:R-:W3:Y:S02]  /*2d400*/  LDL.LU R9, [R1+0xf60] ;  /* 0x000f600001097983 */ /* 0x000ee40000300800 */
[----:B------:R-:W3:Y:S02]  /*2d410*/  LDL.LU R10, [R1+0xf5c] ;  /* 0x000f5c00010a7983 */ /* 0x000ee40000300800 */
[----:B------:R-:W3:Y:S01]  /*2d420*/  LDL.LU R11, [R1+0xf58] ;  /* 0x000f5800010b7983 */ /* 0x000ee20000300800 */
[----:B------:R-:W-:Y:S01]  /*2d430*/  STL.64 [R1+0xef8], R6 ;  /* 0x000ef80601007387 */ /* 0x000fe20000100a00 */
[----:B------:R0:W-:Y:S03]  /*2d440*/  STL.64 [R1+0xef0], R4 ;  /* 0x000ef00401007387 */ /* 0x0001e60000100a00 */
[----:B0-----:R-:W4:Y:S01]  /*2d450*/  LDL.LU R4, [R1+0x60] ;  /* 0x0000600001047983 */ /* 0x001f220000300800 */
[----:B------:R-:W4:Y:S02]  /*2d460*/  LDL.LU R5, [R1+0x64] ;  /* 0x0000640001057983 */ /* 0x000f240000300800 */
[----:B------:R-:W4:Y:S02]  /*2d470*/  LDL.LU R6, [R1+0x68] ;  /* 0x0000680001067983 */ /* 0x000f240000300800 */
[----:B------:R-:W4:Y:S01]  /*2d480*/  LDL.LU R7, [R1+0x6c] ;  /* 0x00006c0001077983 */ /* 0x000f220000300800 */
[----:B------:R-:W-:Y:S01]  /*2d490*/  STL.64 [R1+0xe40], R26 ;  /* 0x000e401a01007387 */ /* 0x000fe20000100a00 */
[----:B------:R0:W-:Y:S03]  /*2d4a0*/  STL.64 [R1+0xe38], R24 ;  /* 0x000e381801007387 */ /* 0x0001e60000100a00 */
[----:B0-----:R-:W3:Y:S01]  /*2d4b0*/  LDL.LU R24, [R1+0x50] ;  /* 0x0000500001187983 */ /* 0x001ee20000300800 */
[----:B------:R-:W3:Y:S02]  /*2d4c0*/  LDL.LU R25, [R1+0x54] ;  /* 0x0000540001197983 */ /* 0x000ee40000300800 */
[----:B------:R-:W2:Y:S02]  /*2d4d0*/  LDL R26, [R1+0x58] ;  /* 0x00005800011a7983 */ /* 0x000ea40000100800 */
[----:B------:R-:W2:Y:S01]  /*2d4e0*/  LDL R27, [R1+0x5c] ;  /* 0x00005c00011b7983 */ /* 0x000ea20000100800 */
[C---:B---3--:R-:W-:Y:S11]  /*2d4f0*/  HMMA.16816.F32 R12, R8.reuse, R24, R12 ;  /* 0x00000018080c723c */ /* 0x048ff6000000180c */
[----:B------:R-:W-:Y:S11]  /*2d500*/  @!UPT UIADD3 URZ, URZ, URZ, URZ ;  /* 0x0000003f3f3ff290 */ /* 0x000ff6000fffe03f */
[----:B------:R-:W-:Y:S01]  /*2d510*/  @!UPT UIADD3 URZ, URZ, URZ, URZ ;  /* 0x0000003f3f3ff290 */ /* 0x000fe2000fffe03f */
[----:B------:R0:W-:Y:S01]  /*2d520*/  STL.64 [R1+0xb0], R12 ;  /* 0x0000b00c01007387 */ /* 0x0001e20000100a00 */
[----:B------:R1:W-:Y:S03]  /*2d530*/  STL.64 [R1+0xb8], R14 ;  /* 0x0000b80e01007387 */ /* 0x0003e60000100a00 */
[----:B0-----:R-:W1:Y:S02]  /*2d540*/  LDL.LU.64 R12, [R1+0xf50] ;  /* 0x000f5000010c7983 */ /* 0x001e640000300a00 */
[C---:B-1----:R-:W-:Y:S02]  /*2d550*/  HMMA.16816.F32 R12, R8.reuse, R12, R16 ;  /* 0x0000000c080c723c */ /* 0x042fe40000001810 */
[----:B------:R-:W2:Y:S11]  /*2d560*/  LDL.LU.64 R16, [R1+0xf48] ;  /* 0x000f480001107983 */ /* 0x000eb60000300a00 */
[----:B------:R-:W-:Y:S10]  /*2d570*/  @!UPT UIADD3 URZ, URZ, URZ, URZ ;  /* 0x0000003f3f3ff290 */ /* 0x000ff4000fffe03f */
[----:B------:R-:W-:Y:S01]  /*2d580*/  STL [R1+0xa4], R13 ;  /* 0x0000a40d01007387 */ /* 0x000fe20000100800 */
[----:B------:R0:W-:Y:S02]  /*2d590*/  STL.64 [R1+0xa8], R14 ;  /* 0x0000a80e01007387 */ /* 0x0001e40000100a00 */
[----:B0-----:R-:W-:Y:S02]  /*2d5a0*/  IMAD.MOV.U32 R15, RZ, RZ, R12 ;  /* 0x000000ffff0f7224 */ /* 0x001fe400078e000c */
[----:B------:R-:W3:Y:S03]  /*2d5b0*/  LDL.LU.64 R12, [R1+0xf40] ;  /* 0x000f4000010c7983 */ /* 0x000ee60000300a00 */
[----:B------:R-:W-:Y:S01]  /*2d5c0*/  STL [R1+0xe68], R15 ;  /* 0x000e680f01007387 */ /* 0x000fe20000100800 */
[C---:B--2---:R-:W-:Y:S01]  /*2d5d0*/  HMMA.16816.F32 R16, R8.reuse, R16, R20 ;  /* 0x000000100810723c */ /* 0x044fe20000001814 */
[----:B------:R-:W2:Y:S01]  /*2d5e0*/  LDL.LU.64 R22, [R1+0xf38] ;  /* 0x000f380001167983 */ /* 0x000ea20000300a00 */
[----:B------:R-:W2:Y:S11]  /*2d5f0*/  LDL.LU.64 R20, [R1+0xf30] ;  /* 0x000f300001147983 */ /* 0x000eb60000300a00 */
[----:B------:R-:W-:Y:S10]  /*2d600*/  @!UPT UIADD3 URZ, URZ, URZ, URZ ;  /* 0x0000003f3f3ff290 */ /* 0x000ff4000fffe03f */
[----:B------:R0:W-:Y:S01]  /*2d610*/  STL.64 [R1+0x90], R16 ;  /* 0x0000901001007387 */ /* 0x0001e20000100a00 */
[----:B------:R2:W-:Y:S03]  /*2d620*/  STL.64 [R1+0x98], R18 ;  /* 0x0000981201007387 */ /* 0x0005e60000100a00 */
[----:B0-----:R-:W2:Y:S02]  /*2d630*/  LDL.LU.64 R16, [R1+0xf28] ;  /* 0x000f280001107983 */ /* 0x001ea40000300a00 */
[C---:B--2---:R-:W-:Y:S02]  /*2d640*/  HMMA.16816.F32 R16, R8.reuse, R16, R20 ;  /* 0x000000100810723c */ /* 0x044fe40000001814 */
[----:B------:R-:W2:Y:S11]  /*2d650*/  LDL.LU.64 R20, [R1+0xf20] ;  /* 0x000f200001147983 */ /* 0x000eb60000300a00 */
[----:B------:R-:W-:Y:S10]  /*2d660*/  @!UPT UIADD3 URZ, URZ, URZ, URZ ;  /* 0x0000003f3f3ff290 */ /* 0x000ff4000fffe03f */
[----:B------:R-:W-:Y:S01]  /*2d670*/  STL.64 [R1+0x80], R16 ;  /* 0x0000801001007387 */ /* 0x000fe20000100a00 */
[----:B------:R0:W-:Y:S02]  /*2d680*/  STL [R1+0x88], R18 ;  /* 0x0000881201007387 */ /* 0x0001e40000100800 */
[----:B------:R-:W-:Y:S02]  /*2d690*/  IMAD.MOV.U32 R15, RZ, RZ, R19 ;  /* 0x000000ffff0f7224 */ /* 0x000fe400078e0013 */
[----:B0-----:R-:W2:Y:S01]  /*2d6a0*/  LDL.LU.64 R18, [R1+0xf18] ;  /* 0x000f180001127983 */ /* 0x001ea20000300a00 */
[----:B------:R-:W2:Y:S02]  /*2d6b0*/  LDL.LU.64 R16, [R1+0xf10] ;  /* 0x000f100001107983 */ /* 0x000ea40000300a00 */
[----:B------:R-:W-:Y:S01]  /*2d6c0*/  STL [R1+0xe70], R15 ;  /* 0x000e700f01007387 */ /* 0x000fe20000100800 */
[----:B--2---:R-:W-:Y:S01]  /*2d6d0*/  HMMA.16816.F32 R20, R8, R20, R16 ;  /* 0x000000140814723c */ /* 0x004fe20000001810 */
[----:B------:R-:W2:Y:S11]  /*2d6e0*/  LDL.LU.64 R16, [R1+0xf08] ;  /* 0x000f080001107983 */ /* 0x000eb60000300a00 */
[----:B------:R-:W-:Y:S11]  /*2d6f0*/  @!UPT UIADD3 URZ, URZ, URZ, URZ ;  /* 0x0000003f3f3ff290 */ /* 0x000ff6000fffe03f */
[----:B------:R0:W-:Y:S01]  /*2d700*/  STL [R1+0x70], R20 ;  /* 0x0000701401007387 */ /* 0x0001e20000100800 */
[----:B------:R-:W-:-:S03]  /*2d710*/  IMAD.MOV.U32 R14, RZ, RZ, R21 ;  /* 0x000000ffff0e7224 */ /* 0x000fc600078e0015 */
[----:B0-----:R-:W4:Y:S01]  /*2d720*/  LDL.LU.64 R20, [R1+0xf00] ;  /* 0x000f000001147983 */ /* 0x001f220000300a00 */
[----:B------:R-:W-:Y:S02]  /*2d730*/  IMAD.MOV.U32 R18, RZ, RZ, R22 ;  /* 0x000000ffff127224 */ /* 0x000fe400078e0016 */
[----:B------:R-:W-:Y:S02]  /*2d740*/  IMAD.MOV.U32 R19, RZ, RZ, R23 ;  /* 0x000000ffff137224 */ /* 0x000fe400078e0017 */
[C---:B----4-:R-:W-:Y:S01]  /*2d750*/  HMMA.16816.F32 R20, R8.reuse, R20, R4 ;  /* 0x000000140814723c */ /* 0x050fe20000001804 */
[----:B------:R-:W3:Y:S01]  /*2d760*/  LDL.LU.64 R6, [R1+0xef8] ;  /* 0x000ef80001067983 */ /* 0x000ee20000300a00 */
[----:B------:R-:W3:Y:S11]  /*2d770*/  LDL.LU.64 R4, [R1+0xef0] ;  /* 0x000ef00001047983 */ /* 0x000ef60000300a00 */
[----:B------:R-:W-:Y:S10]  /*2d780*/  @!UPT UIADD3 URZ, URZ, URZ, URZ ;  /* 0x0000003f3f3ff290 */ /* 0x000ff4000fffe03f */
[----:B------:R-:W-:Y:S01]  /*2d790*/  STL.64 [R1+0x60], R20 ;  /* 0x0000601401007387 */ /* 0x000fe20000100a00 */
[----:B------:R0:W-:Y:S02]  /*2d7a0*/  STL [R1+0x68], R22 ;  /* 0x0000681601007387 */ /* 0x0001e40000100800 */
[----:B------:R-:W-:Y:S02]  /*2d7b0*/  IMAD.MOV.U32 R15, RZ, RZ, R23 ;  /* 0x000000ffff0f7224 */ /* 0x000fe400078e0017 */
[----:B0-----:R-:W2:Y:S01]  /*2d7c0*/  LDL.LU.64 R22, [R1+0xee8] ;  /* 0x000ee80001167983 */ /* 0x001ea20000300a00 */
[----:B------:R-:W2:Y:S02]  /*2d7d0*/  LDL.LU.64 R20, [R1+0xee0] ;  /* 0x000ee00001147983 */ /* 0x000ea40000300a00 */
[----:B------:R0:W-:Y:S01]  /*2d7e0*/  STL.64 [R1+0xeb0], R18 ;  /* 0x000eb01201007387 */ /* 0x0001e20000100a00 */
[C---:B--2---:R-:W-:Y:S08]  /*2d7f0*/  HMMA.16816.F32 R20, R8.reuse, R16, R20 ;  /* 0x000000100814723c */ /* 0x044ff00000001814 */
[----:B---3--:R-:W-:Y:S01]  /*2d800*/  HMMA.16816.F32 R8, R8, R12, R4 ;  /* 0x0000000c0808723c */ /* 0x008fe20000001804 */
[----:B------:R-:W2:Y:S01]  /*2d810*/  LDL.LU R16, [R1+0x140] ;  /* 0x0001400001107983 */ /* 0x000ea20000300800 */
[----:B------:R-:W2:Y:S02]  /*2d820*/  LDL.LU R17, [R1+0x144] ;  /* 0x0001440001117983 */ /* 0x000ea40000300800 */
[----:B0-----:R-:W2:Y:S02]  /*2d830*/  LDL.LU R18, [R1+0x148] ;  /* 0x0001480001127983 */ /* 0x001ea40000300800 */
[----:B------:R-:W2:Y:S09]  /*2d840*/  LDL.LU R19, [R1+0x14c] ;  /* 0x00014c0001137983 */ /* 0x000eb20000300800 */
[----:B------:R0:W-:Y:S01]  /*2d850*/  STL.64 [R1+0xdb8], R22 ;  /* 0x000db81601007387 */ /* 0x0001e20000100a00 */
[----:B------:R-:W-:Y:S03]  /*2d860*/  STL.64 [R1+0xdb0], R20 ;  /* 0x000db01401007387 */ /* 0x000fe60000100a00 */
[----:B0-----:R-:W3:Y:S01]  /*2d870*/  LDL.LU R22, [R1+0x8] ;  /* 0x0000080001167983 */ /* 0x001ee20000300800 */
[----:B------:R-:W3:Y:S02]  /*2d880*/  LDL.LU R23, [R1+0xc] ;  /* 0x00000c0001177983 */ /* 0x000ee40000300800 */
[----:B------:R-:W4:Y:S02]  /*2d890*/  LDL.LU.64 R6, [R1+0xed8] ;  /* 0x000ed80001067983 */ /* 0x000f240000300a00 */
[----:B------:R-:W2:Y:S01]  /*2d8a0*/  LDL.LU.64 R4, [R1+0xed0] ;  /* 0x000ed00001047983 */ /* 0x000ea20000300a00 */
[----:B------:R-:W-:Y:S01]  /*2d8b0*/  STL [R1+0xda8], R11 ;  /* 0x000da80b01007387 */ /* 0x000fe20000100800 */
[----:B------:R-:W-:Y:S02]  /*2d8c0*/  STL [R1+0xdc8], R10 ;  /* 0x000dc80a01007387 */ /* 0x000fe40000100800 */
[----:B------:R0:W-:Y:S02]  /*2d8d0*/  STL.64 [R1+0xdc0], R8 ;  /* 0x000dc00801007387 */ /* 0x0001e40000100a00 */
[----:B0-----:R-:W3:Y:S01]  /*2d8e0*/  LDL.LU R8, [R1+0x110] ;  /* 0x0001100001087983 */ /* 0x001ee20000300800 */
[----:B------:R-:W3:Y:S02]  /*2d8f0*/  LDL.LU R9, [R1+0x114] ;  /* 0x0001140001097983 */ /* 0x000ee40000300800 */
[----:B------:R-:W-:-:S02]  /*2d900*/  IMAD.MOV.U32 R10, RZ, RZ, R0 ;  /* 0x000000ffff0a7224 */ /* 0x000fc400078e0000 */
[----:B------:R-:W4:Y:S01]  /*2d910*/  LDL.LU R0, [R1+0xec8] ;  /* 0x000ec80001007983 */ /* 0x000f220000300800 */
[----:B--2---:R-:W-:-:S03]  /*2d920*/  IMAD.MOV.U32 R11, RZ, RZ, R4 ;  /* 0x000000ffff0b7224 */ /* 0x004fc600078e0004 */
[----:B------:R-:W2:Y:S02]  /*2d930*/  LDL.LU R4, [R1+0xec4] ;  /* 0x000ec40001047983 */ /* 0x000ea40000300800 */
[----:B------:R4:W-:Y:S02]  /*2d940*/  STL.64 [R1+0xe80], R10 ;  /* 0x000e800a01007387 */ /* 0x0009e40000100a00 */
[----:B---3--:R0:W-:Y:S01]  /*2d950*/  STL.64 [R1+0xe78], R8 ;  /* 0x000e780801007387 */ /* 0x0081e20000100a00 */
[----:B----4-:R-:W-:Y:S02]  /*2d960*/  IMAD.MOV.U32 R10, RZ, RZ, R7 ;  /* 0x000000ffff0a7224 */ /* 0x010fe400078e0007 */
[----:B0-----:R-:W-:Y:S02]  /*2d970*/  IMAD.MOV.U32 R8, RZ, RZ, R5 ;  /* 0x000000ffff087224 */ /* 0x001fe400078e0005 */
[----:B------:R-:W-:Y:S01]  /*2d980*/  IMAD.MOV.U32 R9, RZ, RZ, R6 ;  /* 0x000000ffff097224 */ /* 0x000fe200078e0006 */
[----:B------:R-:W2:Y:S01]  /*2d990*/  LDL.LU R5, [R1+0xec0] ;  /* 0x000ec00001057983 */ /* 0x000ea20000300800 */
[----:B------:R-:W2:Y:S02]  /*2d9a0*/  LDL.LU R6, [R1+0xebc] ;  /* 0x000ebc0001067983 */ /* 0x000ea40000300800 */
[----:B------:R-:W2:Y:S02]  /*2d9b0*/  LDL.LU R7, [R1+0xeb8] ;  /* 0x000eb80001077983 */ /* 0x000ea40000300800 */
[----:B------:R-:W3:Y:S01]  /*2d9c0*/  LDL.LU R11, [R1+0x12c] ;  /* 0x00012c00010b7983 */ /* 0x000ee20000300800 */
[----:B--2---:R-:W-:Y:S01]  /*2d9d0*/  HMMA.16816.F32 R24, R4, R26, R16 ;  /* 0x0000001a0418723c */ /* 0x004fe20000001810 */
[----:B---3--:R-:W-:Y:S01]  /*2d9e0*/  STL.64 [R1+0xea0], R10 ;  /* 0x000ea00a01007387 */ /* 0x008fe20000100a00 */
[----:B------:R0:W-:Y:S03]  /*2d9f0*/  STL.64 [R1+0xe98], R8 ;  /* 0x000e980801007387 */ /* 0x0001e60000100a00 */
[----:B0-----:R-:W2:Y:S01]  /*2da00*/  LDL.LU R8, [R1+0x130] ;  /* 0x0001300001087983 */ /* 0x001ea20000300800 */
[----:B------:R-:W2:Y:S02]  /*2da10*/  LDL.LU R9, [R1+0x134] ;  /* 0x0001340001097983 */ /* 0x000ea40000300800 */
[----:B------:R-:W2:Y:S02]  /*2da20*/  LDL.LU R10, [R1+0x138] ;  /* 0x00013800010a7983 */ /* 0x000ea40000300800 */
[----:B------:R-:W3:Y:S02]  /*2da30*/  LDL.LU.64 R18, [R1+0xeb0] ;  /* 0x000eb00001127983 */ /* 0x000ee40000300a00 */
[----:B------:R-:W-:-:S11]  /*2da40*/  IMAD.MOV.U32 R11, RZ, RZ, R0 ;  /* 0x000000ffff0b7224 */ /* 0x000fd600078e0000 */
[----:B------:R0:W-:Y:S01]  /*2da50*/  STL.64 [R1+0x2e0], R24 ;  /* 0x0002e01801007387 */ /* 0x0001e20000100a00 */
[----:B------:R1:W-:Y:S02]  /*2da60*/  STL.64 [R1+0x2e8], R26 ;  /* 0x0002e81a01007387 */ /* 0x0003e40000100a00 */
[----:B------:R-:W-:Y:S02]  /*2da70*/  IMAD.MOV.U32 R0, RZ, RZ, R24 ;  /* 0x000000ffff007224 */ /* 0x000fe400078e0018 */
[----:B0-----:R-:W4:Y:S01]  /*2da80*/  LDL.LU R24, [R1+0x100] ;  /* 0x0001000001187983 */ /* 0x001f220000300800 */
[----:B------:R-:W-:Y:S02]  /*2da90*/  IMAD.MOV.U32 R12, RZ, RZ, R27 ;  /* 0x000000ffff0c7224 */ /* 0x000fe400078e001b */
[----:B------:R-:W-:Y:S02]  /*2daa0*/  IMAD.MOV.U32 R16, RZ, RZ, R26 ;  /* 0x000000ffff107224 */ /* 0x000fe400078e001a */
[----:B-1----:R-:W-:-:S02]  /*2dab0*/  IMAD.MOV.U32 R26, RZ, RZ, R3 ;  /* 0x000000ffff1a7224 */ /* 0x002fc400078e0003 */
[----:B------:R-:W-:Y:S02]  /*2dac0*/  IMAD.MOV.U32 R27, RZ, RZ, R2 ;  /* 0x000000ffff1b7224 */ /* 0x000fe400078e0002 */
[----:B------:R-:W-:-:S03]  /*2dad0*/  IMAD.MOV.U32 R25, RZ, RZ, R28 ;  /* 0x000000ffff197224 */ /* 0x000fc600078e001c */
[----:B------:R0:W-:Y:S04]  /*2dae0*/  STL.64 [R1+0xe90], R26 ;  /* 0x000e901a01007387 */ /* 0x0001e80000100a00 */
[----:B----4-:R-:W-:Y:S01]  /*2daf0*/  STL.64 [R1+0xe88], R24 ;  /* 0x000e881801007387 */ /* 0x010fe20000100a00 */
[----:B0-----:R-:W4:Y:S03]  /*2db00*/  LDL.LU.64 R26, [R1+0x38] ;  /* 0x00003800011a7983 */ /* 0x001f260000300a00 */
[----:B----4-:R0:W-:Y:S04]  /*2db10*/  STL.64 [R1+0xea8], R26 ;  /* 0x000ea81a01007387 */ /* 0x0101e80000100a00 */
[----:B0-----:R-:W2:Y:S01]  /*2db20*/  LDL.LU.64 R26, [R1+0x48] ;  /* 0x00004800011a7983 */ /* 0x001ea20000300a00 */
[----:B------:R-:W-:Y:S02]  /*2db30*/  STL [R1+0xce4], R0 ;  /* 0x000ce40001007387 */ /* 0x000fe40000100800 */
[----:B------:R-:W-:Y:S02]  /*2db40*/  STL [R1+0xce0], R16 ;  /* 0x000ce01001007387 */ /* 0x000fe40000100800 */
[----:B------:R-:W-:Y:S01]  /*2db50*/  STL [R1+0xcdc], R12 ;  /* 0x000cdc0c01007387 */ /* 0x000fe20000100800 */
[----:B--2---:R-:W-:Y:S01]  /*2db60*/  HMMA.16816.F32 R8, R4, R26, R8 ;  /* 0x0000001a0408723c */ /* 0x004fe20000001808 */
[----:B------:R-:W-:-:S02]  /*2db70*/  IMAD.MOV.U32 R21, RZ, RZ, R26 ;  /* 0x000000ffff157224 */ /* 0x000fc400078e001a */
[----:B------:R-:W-:Y:S02]  /*2db80*/  IMAD.MOV.U32 R20, RZ, RZ, R27 ;  /* 0x000000ffff147224 */ /* 0x000fe400078e001b */
[----:B------:R-:W2:Y:S11]  /*2db90*/  LDL.LU.64 R26, [R1+0xea8] ;  /* 0x000ea800011a7983 */ /* 0x000eb60000300a00 */
[----:B------:R-:W-:Y:S07]  /*2dba0*/  @!UPT UIADD3 URZ, URZ, URZ, URZ ;  /* 0x0000003f3f3ff290 */ /* 0x000fee000fffe03f */
[----:B------:R-:W-:Y:S01]  /*2dbb0*/  STL.64 [R1+0x2d0], R8 ;  /* 0x0002d00801007387 */ /* 0x000fe20000100a00 */
[----:B------:R0:W-:Y:S02]  /*2dbc0*/  STL.64 [R1+0x2d8], R10 ;  /* 0x0002d80a01007387 */ /* 0x0001e40000100a00 */
[----:B------:R-:W-:Y:S01]  /*2dbd0*/  IMAD.MOV.U32 R2, RZ, RZ, R8 ;  /* 0x000000ffff027224 */ /* 0x000fe200078e0008 */
[----:B0-----:R-:W4:Y:S01]  /*2dbe0*/  LDL.LU.64 R10, [R1+0xea0] ;  /* 0x000ea000010a7983 */ /* 0x001f220000300a00 */
[----:B------:R-:W4:Y:S03]  /*2dbf0*/  LDL.LU.64 R8, [R1+0xe98] ;  /* 0x000e980001087983 */ /* 0x000f260000300a00 */
[----:B------:R-:W-:Y:S02]  /*2dc00*/  STL [R1+0xce8], R2 ;  /* 0x000ce80201007387 */ /* 0x000fe40000100800 */
[----:B--2---:R-:W-:-:S02]  /*2dc10*/  IMAD.MOV.U32 R16, RZ, RZ, R26 ;  /* 0x000000ffff107224 */ /* 0x004fc400078e001a */
[----:B------:R-:W-:Y:S01]  /*2dc20*/  IMAD.MOV.U32 R12, RZ, RZ, R27 ;  /* 0x000000ffff0c7224 */ /* 0x000fe200078e001b */
[C---:B----4-:R-:W-:Y:S01]  /*2dc30*/  HMMA.16816.F32 R8, R4.reuse, R26, R8 ;  /* 0x0000001a0408723c */ /* 0x050fe20000001808 */
[----:B------:R-:W2:Y:S01]  /*2dc40*/  LDL.LU.64 R26, [R1+0xe90] ;  /* 0x000e9000011a7983 */ /* 0x000ea20000300a00 */
[----:B------:R-:W2:Y:S11]  /*2dc50*/  LDL.LU.64 R24, [R1+0xe88] ;  /* 0x000e880001187983 */ /* 0x000eb60000300a00 */
[----:B------:R-:W-:Y:S10]  /*2dc60*/  @!UPT UIADD3 URZ, URZ, URZ, URZ ;  /* 0x0000003f3f3ff290 */ /* 0x000ff4000fffe03f */
[----:B------:R-:W-:Y:S01]  /*2dc70*/  STL.64 [R1+0x2c0], R8 ;  /* 0x0002c00801007387 */ /* 0x000fe20000100a00 */
[----:B------:R-:W-:Y:S02]  /*2dc80*/  IMAD.MOV.U32 R3, RZ, RZ, R8 ;  /* 0x000000ffff037224 */ /* 0x000fe400078e0008 */
[----:B------:R-:W-:Y:S02]  /*2dc90*/  IMAD.MOV.U32 R17, RZ, RZ, R10 ;  /* 0x000000ffff117224 */ /* 0x000fe400078e000a */
[----:B------:R-:W-:Y:S01]  /*2dca0*/  IMAD.MOV.U32 R13, RZ, RZ, R11 ;  /* 0x000000ffff0d7224 */ /* 0x000fe200078e000b */
[----:B------:R0:W-:Y:S04]  /*2dcb0*/  STL.64 [R1+0x2c8], R10 ;  /* 0x0002c80a01007387 */ /* 0x0001e80000100a00 */
[----:B0-----:R-:W4:Y:S01]  /*2dcc0*/  LDL.LU.64 R10, [R1+0xe80] ;  /* 0x000e8000010a7983 */ /* 0x001f220000300a00 */
[----:B------:R-:W4:Y:S02]  /*2dcd0*/  LDL.LU.64 R8, [R1+0xe78] ;  /* 0x000e780001087983 */ /* 0x000f240000300a00 */
[----:B------:R-:W-:Y:S02]  /*2dce0*/  STL [R1+0xcf4], R3 ;  /* 0x000cf40301007387 */ /* 0x000fe40000100800 */
[----:B------:R-:W-:Y:S01]  /*2dcf0*/  STL [R1+0xcf0], R17 ;  /* 0x000cf01101007387 */ /* 0x000fe20000100800 */
[----:B---3--:R0:W-:Y:S01]  /*2dd00*/  STL.64 [R1+0xe60], R18 ;  /* 0x000e601201007387 */ /* 0x0081e20000100a00 */
[----:B------:R-:W-:Y:S03]  /*2dd10*/  STL [R1+0xe58], R16 ;  /* 0x000e581001007387 */ /* 0x000fe60000100800 */
[----:B0-----:R-:W4:Y:S01]  /*2dd20*/  LDL.LU.64 R18, [R1+0x28] ;  /* 0x0000280001127983 */ /* 0x001f220000300a00 */
[----:B------:R-:W-:Y:S01]  /*2dd30*/  STL [R1+0xcec], R13 ;  /* 0x000cec0d01007387 */ /* 0x000fe20000100800 */
[----:B----4-:R-:W-:Y:S11]  /*2dd40*/  HMMA.16816.F32 R8, R4, R18, R8 ;  /* 0x000000120408723c */ /* 0x010ff60000001808 */
[----:B------:R-:W-:Y:S11]  /*2dd50*/  @!UPT UIADD3 URZ, URZ, URZ, URZ ;  /* 0x0000003f3f3ff290 */ /* 0x000ff6000fffe03f */
[----:B------:R-:W-:Y:S01]  /*2dd60*/  @!UPT UIADD3 URZ, URZ, URZ, URZ ;  /* 0x0000003f3f3ff290 */ /* 0x000fe2000fffe03f */
[----:B------:R0:W-:Y:S01]  /*2dd70*/  STL.64 [R1+0x2b0], R8 ;  /* 0x0002b00801007387 */ /* 0x0001e20000100a00 */
[----:B------:R1:W-:Y:S02]  /*2dd80*/  STL.64 [R1+0x2b8], R10 ;  /* 0x0002b80a01007387 */ /* 0x0003e40000100a00 */
[----:B------:R-:W-:Y:S02]  /*2dd90*/  IMAD.MOV.U32 R28, RZ, RZ, R8 ;  /* 0x000000ffff1c7224 */ /* 0x000fe400078e0008 */
[----:B0-----:R-:W3:Y:S01]  /*2dda0*/  LDL.LU R8, [R1+0x60] ;  /* 0x0000600001087983 */ /* 0x001ee20000300800 */
[----:B------:R-:W3:Y:S02]  /*2ddb0*/  LDL.LU R9, [R1+0x64] ;  /* 0x0000640001097983 */ /* 0x000ee40000300800 */
[----:B-1----:R-:W4:Y:S02]  /*2ddc0*/  LDL.LU R10, [R1+0x68] ;  /* 0x00006800010a7983 */ /* 0x002f240000300800 */
[----:B------:R-:W-:-:S02]  /*2ddd0*/  IMAD.MOV.U32 R11, RZ, RZ, R15 ;  /* 0x000000ffff0b7224 */ /* 0x000fc400078e000f */
[----:B------:R-:W-:Y:S01]  /*2dde0*/  IMAD.MOV.U32 R16, RZ, RZ, R29 ;  /* 0x000000ffff107224 */ /* 0x000fe200078e001d */
[----:B------:R-:W2:Y:S01]  /*2ddf0*/  LDL.LU R15, [R1+0xe70] ;  /* 0x000e7000010f7983 */ /* 0x000ea20000300800 */
[----:B------:R-:W2:Y:S02]  /*2de00*/  LDL.LU R29, [R1+0xe6c] ;  /* 0x000e6c00011d7983 */ /* 0x000ea40000300800 */
[----:B------:R-:W-:Y:S02]  /*2de10*/  IMAD.MOV.U32 R2, RZ, RZ, R18 ;  /* 0x000000ffff027224 */ /* 0x000fe400078e0012 */
[----:B------:R-:W2:Y:S02]  /*2de20*/  LDL.LU R17, [R1+0xf4] ;  /* 0x0000f40001117983 */ /* 0x000ea40000300800 */
[----:B------:R-:W-:Y:S01]  /*2de30*/  IMAD.MOV.U32 R0, RZ, RZ, R19 ;  /* 0x000000ffff007224 */ /* 0x000fe200078e0013 */
[----:B------:R-:W2:Y:S01]  /*2de40*/  LDL.LU R18, [R1+0xf8] ;  /* 0x0000f80001127983 */ /* 0x000ea20000300800 */
[----:B------:R-:W2:Y:S03]  /*2de50*/  LDL.LU R19, [R1+0xfc] ;  /* 0x0000fc0001137983 */ /* 0x000ea60000300800 */
[----:B----4-:R0:W-:Y:S01]  /*2de60*/  STL.64 [R1+0xdd8], R10 ;  /* 0x000dd80a01007387 */ /* 0x0101e20000100a00 */
[----:B---3--:R-:W-:Y:S03]  /*2de70*/  STL.64 [R1+0xdd0], R8 ;  /* 0x000dd00801007387 */ /* 0x008fe60000100a00 */
[----:B0-----:R-:W3:Y:S01]  /*2de80*/  LDL.LU R10, [R1+0x18] ;  /* 0x00001800010a7983 */ /* 0x001ee20000300800 */
[----:B--2---:R-:W-:-:S02]  /*2de90*/  IMAD.MOV.U32 R11, RZ, RZ, R29 ;  /* 0x000000ffff0b7224 */ /* 0x004fc400078e001d */
[----:B------:R-:W-:Y:S05]  /*2dea0*/  STL [R1+0xcf8], R28 ;  /* 0x000cf81c01007387 */ /* 0x000fea0000100800 */
[----:B---3--:R-:W-:Y:S11]  /*2deb0*/  HMMA.16816.F32 R24, R4, R10, R24 ;  /* 0x0000000a0418723c */ /* 0x008ff60000001818 */
[----:B------:R-:W-:Y:S11]  /*2dec0*/  @!UPT UIADD3 URZ, URZ, URZ, URZ ;  /* 0x0000003f3f3ff290 */ /* 0x000ff6000fffe03f */
[----:B------:R-:W-:Y:S01]  /*2ded0*/  @!UPT UIADD3 URZ, URZ, URZ, URZ ;  /* 0x0000003f3f3ff290 */ /* 0x000fe2000fffe03f */
[----:B------:R0:W-:Y:S01]  /*2dee0*/  STL.64 [R1+0x2a0], R24 ;  /* 0x0002a01801007387 */ /* 0x0001e20000100a00 */
[----:B------:R1:W-:Y:S02]  /*2def0*/  STL.64 [R1+0x2a8], R26 ;  /* 0x0002a81a01007387 */ /* 0x0003e40000100a00 */
[----:B------:R-:W-:Y:S02]  /*2df00*/  IMAD.MOV.U32 R29, RZ, RZ, R24 ;  /* 0x000000ffff1d7224 */ /* 0x000fe400078e0018 */
[----:B0-----:R-:W2:Y:S01]  /*2df10*/  LDL.LU R24, [R1+0xe0] ;  /* 0x0000e00001187983 */ /* 0x001ea20000300800 */
[----:B------:R-:W2:Y:S02]  /*2df20*/  LDL.LU R25, [R1+0xe4] ;  /* 0x0000e40001197983 */ /* 0x000ea40000300800 */
[----:B-1----:R-:W2:Y:S02]  /*2df30*/  LDL.LU R26, [R1+0xe8] ;  /* 0x0000e800011a7983 */ /* 0x002ea40000300800 */
[----:B------:R-:W2:Y:S01]  /*2df40*/  LDL.LU R27, [R1+0xec] ;  /* 0x0000ec00011b7983 */ /* 0x000ea20000300800 */
[----:B------:R0:W-:Y:S01]  /*2df50*/  STL.64 [R1+0xde8], R10 ;  /* 0x000de80a01007387 */ /* 0x0001e20000100a00 */
[----:B------:R-:W3:Y:S02]  /*2df60*/  LDL.LU R8, [R1+0x80] ;  /* 0x0000800001087983 */ /* 0x000ee40000300800 */
[----:B------:R-:W3:Y:S01]  /*2df70*/  LDL.LU R9, [R1+0x84] ;  /* 0x0000840001097983 */ /* 0x000ee20000300800 */
[----:B0-----:R-:W4:Y:S01]  /*2df80*/  LDL.LU R10, [R1+0x88] ;  /* 0x00008800010a7983 */ /* 0x001f220000300800 */
[----:B------:R-:W-:-:S02]  /*2df90*/  IMAD.MOV.U32 R11, RZ, RZ, R15 ;  /* 0x000000ffff0b7224 */ /* 0x000fc400078e000f */
[----:B------:R-:W2:Y:S01]  /*2dfa0*/  LDL.LU R15, [R1+0xe68] ;  /* 0x000e6800010f7983 */ /* 0x000ea20000300800 */
[----:B------:R-:W-:Y:S02]  /*2dfb0*/  HMMA.16816.F32 R16, R4, R22, R16 ;  /* 0x000000160410723c */ /* 0x000fe40000001810 */
[----:B----4-:R-:W-:Y:S01]  /*2dfc0*/  STL.64 [R1+0xdf8], R10 ;  /* 0x000df80a01007387 */ /* 0x010fe20000100a00 */
[----:B---3--:R0:W-:Y:S03]  /*2dfd0*/  STL.64 [R1+0xdf0], R8 ;  /* 0x000df00801007387 */ /* 0x0081e60000100a00 */
[----:B0-----:R-:W3:Y:S01]  /*2dfe0*/  LDL.LU R8, [R1+0x90] ;  /* 0x0000900001087983 */ /* 0x001ee20000300800 */
[----:B------:R-:W3:Y:S02]  /*2dff0*/  LDL.LU R9, [R1+0x94] ;  /* 0x0000940001097983 */ /* 0x000ee40000300800 */
[----:B------:R-:W4:Y:S02]  /*2e000*/  LDL.LU R10, [R1+0x98] ;  /* 0x00009800010a7983 */ /* 0x000f240000300800 */
[----:B------:R-:W4:Y:S02]  /*2e010*/  LDL.LU R11, [R1+0x9c] ;  /* 0x00009c00010b7983 */ /* 0x000f240000300800 */
[----:B----4-:R0:W-:Y:S01]  /*2e020*/  STL.64 [R1+0xe08], R10 ;  /* 0x000e080a01007387 */ /* 0x0101e20000100a00 */
[----:B---3--:R1:W-:Y:S02]  /*2e030*/  STL.64 [R1+0xe00], R8 ;  /* 0x000e000801007387 */ /* 0x0083e40000100a00 */
[----:B0-----:R-:W-:-:S02]  /*2e040*/  IMAD.MOV.U32 R10, RZ, RZ, R21 ;  /* 0x000000ffff0a7224 */ /* 0x001fc400078e0015 */
[----:B------:R-:W-:-:S05]  /*2e050*/  IMAD.MOV.U32 R11, RZ, RZ, R20 ;  /* 0x000000ffff0b7224 */ /* 0x000fca00078e0014 */
[----:B------:R0:W-:Y:S01]  /*2e060*/  STL.64 [R1+0xe20], R10 ;  /* 0x000e200a01007387 */ /* 0x0001e20000100a00 */
[----:B-1----:R-:W3:Y:S02]  /*2e070*/  LDL.LU R8, [R1+0xb0] ;  /* 0x0000b00001087983 */ /* 0x002ee40000300800 */
[----:B------:R-:W3:Y:S01]  /*2e080*/  LDL.LU R9, [R1+0xb4] ;  /* 0x0000b40001097983 */ /* 0x000ee20000300800 */
[----:B0-----:R-:W3:Y:S01]  /*2e090*/  LDL.LU R10, [R1+0xb8] ;  /* 0x0000b800010a7983 */ /* 0x001ee20000300800 */
[----:B------:R-:W3:Y:S02]  /*2e0a0*/  LDL.LU R11, [R1+0xbc] ;  /* 0x0000bc00010b7983 */ /* 0x000ee40000300800 */
[----:B------:R-:W-:Y:S02]  /*2e0b0*/  STL [R1+0xcfc], R29 ;  /* 0x000cfc1d01007387 */ /* 0x000fe40000100800 */
[----:B------:R-:W-:Y:S01]  /*2e0c0*/  STL.64 [R1+0x290], R16 ;  /* 0x0002901001007387 */ /* 0x000fe20000100a00 */
[----:B------:R0:W-:Y:S04]  /*2e0d0*/  STL.64 [R1+0x298], R18 ;  /* 0x0002981201007387 */ /* 0x0001e80000100a00 */
[----:B0-----:R-:W4:Y:S01]  /*2e0e0*/  LDL.LU.64 R18, [R1+0xe60] ;  /* 0x000e600001127983 */ /* 0x001f220000300a00 */
[----:B------:R-:W2:Y:S02]  /*2e0f0*/  LDL.LU R16, [R1+0xe58] ;  /* 0x000e580001107983 */ /* 0x000ea40000300800 */
[----:B------:R4:W-:Y:S02]  /*2e100*/  STL.64 [R1+0xde0], R22 ;  /* 0x000de01601007387 */ /* 0x0009e40000100a00 */
[----:B------:R-:W2:Y:S02]  /*2e110*/  LDL.LU R20, [R1+0x70] ;  /* 0x0000700001147983 */ /* 0x000ea40000300800 */
[----:B------:R-:W-:-:S02]  /*2e120*/  IMAD.MOV.U32 R21, RZ, RZ, R14 ;  /* 0x000000ffff157224 */ /* 0x000fc400078e000e */
[----:B------:R-:W2:Y:S01]  /*2e130*/  LDL.LU R14, [R1+0xe54] ;  /* 0x000e5400010e7983 */ /* 0x000ea20000300800 */
[----:B----4-:R-:W-:Y:S02]  /*2e140*/  IMAD.MOV.U32 R22, RZ, RZ, R18 ;  /* 0x000000ffff167224 */ /* 0x010fe400078e0012 */
[----:B------:R-:W-:Y:S01]  /*2e150*/  IMAD.MOV.U32 R23, RZ, RZ, R19 ;  /* 0x000000ffff177224 */ /* 0x000fe200078e0013 */
[----:B------:R-:W4:Y:S01]  /*2e160*/  LDL.LU R18, [R1+0xe50] ;  /* 0x000e500001127983 */ /* 0x000f220000300800 */
[----:B------:R-:W4:Y:S03]  /*2e170*/  LDL.LU R19, [R1+0xe4c] ;  /* 0x000e4c0001137983 */ /* 0x000f260000300800 */
[----:B------:R-:W-:Y:S01]  /*2e180*/  STL.64 [R1+0xe18], R22 ;  /* 0x000e181601007387 */ /* 0x000fe20000100a00 */
[----:B--2---:R0:W-:Y:S02]  /*2e190*/  STL.64 [R1+0xe10], R20 ;  /* 0x000e101401007387 */ /* 0x0041e40000100a00 */
[----:B0-----:R-:W-:-:S02]  /*2e1a0*/  IMAD.MOV.U32 R20, RZ, RZ, R15 ;  /* 0x000000ffff147224 */ /* 0x001fc400078e000f */
[----:B------:R-:W2:Y:S01]  /*2e1b0*/  LDL.LU R15, [R1+0xe48] ;  /* 0x000e4800010f7983 */ /* 0x000ea20000300800 */
[----:B------:R-:W2:Y:S02]  /*2e1c0*/  LDL.LU R21, [R1+0xa4] ;  /* 0x0000a40001157983 */ /* 0x000ea40000300800 */
[----:B------:R-:W2:Y:S02]  /*2e1d0*/  LDL.LU R22, [R1+0xa8] ;  /* 0x0000a80001167983 */ /* 0x000ea40000300800 */
[----:B------:R-:W2:Y:S01]  /*2e1e0*/  LDL.LU R23, [R1+0xac] ;  /* 0x0000ac0001177983 */ /* 0x000ea20000300800 */
[C---:B----4-:R-:W-:Y:S11]  /*2e1f0*/  HMMA.16816.F32 R24, R4.reuse, R18, R24 ;  /* 0x000000120418723c */ /* 0x050ff60000001818 */
[----:B------:R-:W-:Y:S11]  /*2e200*/  @!UPT UIADD3 URZ, URZ, URZ, URZ ;  /* 0x0000003f3f3ff290 */ /* 0x000ff6000fffe03f */
[----:B------:R-:W-:Y:S01]  /*2e210*/  @!UPT UIADD3 URZ, URZ, URZ, URZ ;  /* 0x0000003f3f3ff290 */ /* 0x000fe2000fffe03f */
[----:B------:R-:W-:Y:S01]  /*2e220*/  STL.64 [R1+0x280], R24 ;  /* 0x0002801801007387 */ /* 0x000fe20000100a00 */
[----:B------:R0:W-:Y:S03]  /*2e230*/  STL.64 [R1+0x288], R26 ;  /* 0x0002881a01007387 */ /* 0x0001e60000100a00 */
[----:B0-----:R-:W2:Y:S01]  /*2e240*/  LDL.LU.64 R26, [R1+0xe40] ;  /* 0x000e4000011a7983 */ /* 0x001ea20000300a00 */
[----:B------:R-:W2:Y:S02]  /*2e250*/  LDL.LU.64 R24, [R1+0xe38] ;  /* 0x000e380001187983 */ /* 0x000ea40000300a00 */
[----:B--2---:R-:W-:Y:S01]  /*2e260*/  HMMA.16816.F32 R4, R4, R14, R24 ;  /* 0x0000000e0404723c */ /* 0x004fe20000001818 */
[----:B------:R-:W3:Y:S01]  /*2e270*/  LDL.LU.64 R26, [R1+0xe30] ;  /* 0x000e3000011a7983 */ /* 0x000ee20000300a00 */
[----:B------:R-:W3:Y:S11]  /*2e280*/  LDL.LU.64 R24, [R1+0xe28] ;  /* 0x000e280001187983 */ /* 0x000ef60000300a00 */
[----:B------:R-:W-:Y:S10]  /*2e290*/  @!UPT UIADD3 URZ, URZ, URZ, URZ ;  /* 0x0000003f3f3ff290 */ /* 0x000ff4000fffe03f */
[----:B------:R-:W-:Y:S01]  /*2e2a0*/  STL.64 [R1+0x270], R4 ;  /* 0x0002700401007387 */ /* 0x000fe20000100a00 */
[----:B------:R0:W-:Y:S03]  /*2e2b0*/  STL.64 [R1+0x278], R6 ;  /* 0x0002780601007387 */ /* 0x0001e60000100a00 */
[----:B0-----:R-:W3:Y:S01]  /*2e2c0*/  LDL.LU R6, [R1+0x58] ;  /* 0x0000580001067983 */ /* 0x001ee20000300800 */
[----:B------:R-:W3:Y:S02]  /*2e2d0*/  LDL.LU R7, [R1+0x5c] ;  /* 0x00005c0001077983 */ /* 0x000ee40000300800 */
[----:B---3--:R-:W-:Y:S01]  /*2e2e0*/  HMMA.16816.F32 R4, R24, R6, R8 ;  /* 0x000000061804723c */ /* 0x008fe20000001808 */
[----:B------:R-:W2:Y:S11]  /*2e2f0*/  LDL.LU.64 R10, [R1+0xe20] ;  /* 0x000e2000010a7983 */ /* 0x000eb60000300a00 */
[----:B------:R-:W-:Y:S11]  /*2e300*/  @!UPT UIADD3 URZ, URZ, URZ, URZ ;  /* 0x0000003f3f3ff290 */ /* 0x000ff6000fffe03f */
[----:B------:R0:W-:Y:S01]  /*2e310*/  STL.64 [R1+0x260], R4 ;  /* 0x0002600401007387 */ /* 0x0001e20000100a00 */
[----:B------:R-:W-:Y:S02]  /*2e320*/  STL.64 [R1+0x268], R6 ;  /* 0x0002680601007387 */ /* 0x000fe40000100a00 */
[----:B0-----:R-:W-:-:S05]  /*2e330*/  IMAD.MOV.U32 R4, RZ, RZ, R5 ;  /* 0x000000ffff047224 */ /* 0x001fca00078e0005 */
[----:B------:R-:W-:Y:S01]  /*2e340*/  STL [R1+0xd00], R4 ;  /* 0x000d000401007387 */ /* 0x000fe20000100800 */
[----:B--2---:R-:W-:Y:S03]  /*2e350*/  HMMA.16816.F32 R8, R24, R10, R20 ;  /* 0x0000000a1808723c */ /* 0x004fe60000001814 */
[----:B------:R-:W2:Y:S01]  /*2e360*/  LDL.LU.64 R22, [R1+0xe18] ;  /* 0x000e180001167983 */ /* 0x000ea20000300a00 */
[----:B------:R-:W2:Y:S11]  /*2e370*/  LDL.LU.64 R20, [R1+0xe10] ;  /* 0x000e100001147983 */ /* 0x000eb60000300a00 */
[----:B------:R-:W-:Y:S08]  /*2e380*/  @!UPT UIADD3 URZ, URZ, URZ, URZ ;  /* 0x0000003f3f3ff290 */ /* 0x000ff0000fffe03f */
[----:B------:R-:W-:Y:S01]  /*2e390*/  STL.64 [R1+0x250], R8 ;  /* 0x0002500801007387 */ /* 0x000fe20000100a00 */
[----:B------:R0:W-:Y:S03]  /*2e3a0*/  STL.64 [R1+0x258], R10 ;  /* 0x0002580a01007387 */ /* 0x0001e60000100a00 */
[----:B0-----:R-:W3:Y:S01]  /*2e3b0*/  LDL.LU.64 R10, [R1+0xe08] ;  /* 0x000e0800010a7983 */ /* 0x001ee20000300a00 */
[----:B------:R-:W3:Y:S02]  /*2e3c0*/  LDL.LU.64 R8, [R1+0xe00] ;  /* 0x000e000001087983 */ /* 0x000ee40000300a00 */
[----:B------:R-:W-:Y:S02]  /*2e3d0*/  IMAD.MOV.U32 R6, RZ, RZ, R16 ;  /* 0x000000ffff067224 */ /* 0x000fe400078e0010 */
[----:B------:R-:W-:-:S07]  /*2e3e0*/  IMAD.MOV.U32 R7, RZ, RZ, R12 ;  /* 0x000000ffff077224 */ /* 0x000fce00078e000c */
[----:B---3--:R-:W-:Y:S01]  /*2e3f0*/  HMMA.16816.F32 R4, R24, R6, R8 ;  /* 0x000000061804723c */ /* 0x008fe20000001808 */
[----:B------:R-:W3:Y:S01]  /*2e400*/  LDL.LU.64 R10, [R1+0xdf8] ;  /* 0x000df800010a7983 */ /* 0x000ee20000300a00 */
[----:B------:R-:W3:Y:S11]  /*2e410*/  LDL.LU.64 R8, [R1+0xdf0] ;  /* 0x000df00001087983 */ /* 0x000ef60000300a00 */
[----:B------:R-:W-:Y:S10]  /*2e420*/  @!UPT UIADD3 URZ, URZ, URZ, URZ ;  /* 0x0000003f3f3ff290 */ /* 0x000ff4000fffe03f */
[----:B------:R-:W-:Y:S01]  /*2e430*/  STL.64 [R1+0x240], R4 ;  /* 0x0002400401007387 */ /* 0x000fe20000100a00 */
[----:B------:R0:W-:Y:S02]  /*2e440*/  STL.64 [R1+0x248], R6 ;  /* 0x0002480601007387 */ /* 0x0001e40000100a00 */
[----:B------:R3:W-:Y:S02]  /*2e450*/  STL [R1+0xd04], R5 ;  /* 0x000d040501007387 */ /* 0x0007e40000100800 */
[----:B0-----:R-:W-:Y:S02]  /*2e460*/  IMAD.MOV.U32 R6, RZ, RZ, R2 ;  /* 0x000000ffff067224 */ /* 0x001fe400078e0002 */
[----:B------:R-:W-:-:S07]  /*2e470*/  IMAD.MOV.U32 R7, RZ, RZ, R0 ;  /* 0x000000ffff077224 */ /* 0x000fce00078e0000 */
[C---:B---3--:R-:W-:Y:S01]  /*2e480*/  HMMA.16816.F32 R4, R24.reuse, R6, R8 ;  /* 0x000000061804723c */ /* 0x048fe20000001808 */
[----:B------:R-:W2:Y:S11]  /*2e490*/  LDL.LU.64 R10, [R1+0xde8] ;  /* 0x000de800010a7983 */ /* 0x000eb60000300a00 */
[----:B------:R-:W-:Y:S11]  /*2e4a0*/  @!UPT UIADD3 URZ, URZ, URZ, URZ ;  /* 0x0000003f3f3ff290 */ /* 0x000ff6000fffe03f */
[----:B------:R0:W-:Y:S01]  /*2e4b0*/  STL.64 [R1+0x230], R4 ;  /* 0x0002300401007387 */ /* 0x0001e20000100a00 */
[----:B------:R1:W-:Y:S03]  /*2e4c0*/  STL.64 [R1+0x238], R6 ;  /* 0x0002380601007387 */ /* 0x0003e60000100a00 */
[----:B0-----:R-:W3:Y:S01]  /*2e4d0*/  LDL.LU R5, [R1+0x3e0] ;  /* 0x0003e00001057983 */ /* 0x001ee20000300800 */
[----:B------:R-:W4:Y:S02]  /*2e4e0*/  LDL.LU R4, [R1+0x35c] ;  /* 0x00035c0001047983 */ /* 0x000f240000300800 */
[----:B------:R-:W3:Y:S02]  /*2e4f0*/  LDL.LU R29, [R1+0x3d8] ;  /* 0x0003d800011d7983 */ /* 0x000ee40000300800 */
[----:B------:R-:W3:Y:S01]  /*2e500*/  LDL.LU R28, [R1+0x364] ;  /* 0x00036400011c7983 */ /* 0x000ee20000300800 */
[----:B------:R-:W3:Y:S01]  /*2e510*/  LDL.LU R13, [R1+0x3d0] ;  /* 0x0003d000010d7983 */ /* 0x000ee20000300800 */
[----:B------:R-:W3:Y:S02]  /*2e520*/  LDL.LU R17, [R1+0x360] ;  /* 0x0003600001117983 */ /* 0x000ee40000300800 */
[----:B------:R-:W3:Y:S02]  /*2e530*/  LDL.LU R3, [R1+0x3c8] ;  /* 0x0003c80001037983 */ /* 0x000ee40000300800 */
[----:B------:R-:W3:Y:S01]  /*2e540*/  LDL.LU R2, [R1+0x358] ;  /* 0x0003580001027983 */ /* 0x000ee20000300800 */
[----:B------:R-:W3:Y:S01]  /*2e550*/  LDL.LU R12, [R1+0x3c0] ;  /* 0x0003c000010c7983 */ /* 0x000ee20000300800 */
[----:B------:R-:W3:Y:S02]  /*2e560*/  LDL.LU R16, [R1+0x3e4] ;  /* 0x0003e40001107983 */ /* 0x000ee40000300800 */
[----:B------:R-:W3:Y:S01]  /*2e570*/  LDL.LU R0, [R1+0x3b8] ;  /* 0x0003b80001007983 */ /* 0x000ee20000300800 */
[C---:B--2---:R-:W-:Y:S01]  /*2e580*/  HMMA.16816.F32 R8, R24.reuse, R10, R20 ;  /* 0x0000000a1808723c */ /* 0x044fe20000001814 */
[----:B------:R-:W2:Y:S11]  /*2e590*/  LDL.LU.64 R22, [R1+0xde0] ;  /* 0x000de00001167983 */ /* 0x000eb60000300a00 */
[----:B------:R-:W-:Y:S11]  /*2e5a0*/  @!UPT UIADD3 URZ, URZ, URZ, URZ ;  /* 0x0000003f3f3ff290 */ /* 0x000ff6000fffe03f */
[----:B------:R-:W-:Y:S01]  /*2e5b0*/  STL.64 [R1+0x220], R8 ;  /* 0x0002200801007387 */ /* 0x000fe20000100a00 */
[----:B------:R0:W-:Y:S02]  /*2e5c0*/  STL.64 [R1+0x228], R10 ;  /* 0x0002280a01007387 */ /* 0x0001e40000100a00 */
[----:B-1----:R-:W-:Y:S01]  /*2e5d0*/  IMAD.MOV.U32 R6, RZ, RZ, R9 ;  /* 0x000000ffff067224 */ /* 0x002fe200078e0009 */
[----:B0-----:R-:W2:Y:S01]  /*2e5e0*/  LDL.LU.64 R10, [R1+0xdd8] ;  /* 0x000dd800010a7983 */ /* 0x001ea20000300a00 */
[----:B------:R-:W2:Y:S03]  /*2e5f0*/  LDL.LU.64 R8, [R1+0xdd0] ;  /* 0x000dd00001087983 */ /* 0x000ea60000300a00 */
[----:B------:R0:W-:Y:S02]  /*2e600*/  STL [R1+0xd08], R6 ;  /* 0x000d080601007387 */ /* 0x0001e40000100800 */
[----:B0-----:R-:W3:Y:S01]  /*2e610*/  LDL.LU R6, [R1+0x3f8] ;  /* 0x0003f80001067983 */ /* 0x001ee20000300800 */
[----:B--2---:R-:W-:Y:S03]  /*2e620*/  HMMA.16816.F32 R20, R24, R22, R8 ;  /* 0x000000161814723c */ /* 0x004fe60000001808 */
[----:B------:R-:W2:Y:S01]  /*2e630*/  LDL.LU R10, [R1+0xdc8] ;  /* 0x000dc800010a7983 */ /* 0x000ea20000300800 */
[----:B------:R-:W2:Y:S11]  /*2e640*/  LDL.LU.64 R8, [R1+0xdc0] ;  /* 0x000dc00001087983 */ /* 0x000eb60000300a00 */
[----:B------:R-:W-:Y:S08]  /*2e650*/  @!UPT UIADD3 URZ, URZ, URZ, URZ ;  /* 0x0000003f3f3ff290 */ /* 0x000ff0000fffe03f */
[----:B------:R-:W-:Y:S01]  /*2e660*/  STL.64 [R1+0x210], R20 ;  /* 0x0002101401007387 */ /* 0x000fe20000100a00 */
[----:B------:R0:W-:Y:S03]  /*2e670*/  STL.64 [R1+0x218], R22 ;  /* 0x0002181601007387 */ /* 0x0001e60000100a00 */
[----:B0-----:R-:W2:Y:S01]  /*2e680*/  LDL.LU.64 R22, [R1+0xdb8] ;  /* 0x000db80001167983 */ /* 0x001ea20000300a00 */
[----:B------:R-:W2:Y:S02]  /*2e690*/  LDL.LU.64 R20, [R1+0xdb0] ;  /* 0x000db00001147983 */ /* 0x000ea40000300a00 */
[----:B------:R-:W-:-:S05]  /*2e6a0*/  IMAD.MOV.U32 R11, RZ, RZ, 0x7f ;  /* 0x0000007fff0b7424 */ /* 0x000fca00078e00ff */
[----:B------:R-:W-:Y:S01]  /*2e6b0*/  IADD3 R11, R11, c[0x0][0x180], RZ ;  /* 0x000060000b0b7a10 */ /* 0x000fe20007ffe0ff */
[----:B--2---:R-:W-:Y:S11]  /*2e6c0*/  HMMA.16816.F32 R20, R24, R18, R20 ;  /* 0x000000121814723c */ /* 0x004ff60000001814 */
[----:B------:R-:W-:Y:S11]  /*2e6d0*/  @!UPT UIADD3 URZ, URZ, URZ, URZ ;  /* 0x0000003f3f3ff290 */ /* 0x000ff6000fffe03f */
[----:B------:R-:W-:Y:S01]  /*2e6e0*/  @!UPT UIADD3 URZ, URZ, URZ, URZ ;  /* 0x0000003f3f3ff290 */ /* 0x000fe2000fffe03f */
[----:B------:R0:W-:Y:S01]  /*2e6f0*/  STL.64 [R1+0x200], R20 ;  /* 0x0002001401007387 */ /* 0x0001e20000100a00 */
[----:B------:R1:W-:Y:S02]  /*2e700*/  STL.64 [R1+0x208], R22 ;  /* 0x0002081601007387 */ /* 0x0003e40000100a00 */
[----:B------:R-:W-:Y:S02]  /*2e710*/  IMAD.MOV.U32 R7, RZ, RZ, R21 ;  /* 0x000000ffff077224 */ /* 0x000fe400078e0015 */
[----:B------:R-:W2:Y:S02]  /*2e720*/  LDL.LU R19, [R1+0x368] ;  /* 0x0003680001137983 */ /* 0x000ea40000300800 */
[----:B------:R-:W-:Y:S01]  /*2e730*/  IMAD.MOV.U32 R18, RZ, RZ, R23 ;  /* 0x000000ffff127224 */ /* 0x000fe200078e0017 */
[----:B0-----:R-:W3:Y:S01]  /*2e740*/  LDL.LU R20, [R1+0x3f4] ;  /* 0x0003f40001147983 */ /* 0x001ee20000300800 */
[----:B------:R-:W4:Y:S02]  /*2e750*/  LDL.LU R21, [R1+0x3f0] ;  /* 0x0003f00001157983 */ /* 0x000f240000300800 */
[----:B-1----:R-:W4:Y:S02]  /*2e760*/  LDL.LU R22, [R1+0x3ec] ;  /* 0x0003ec0001167983 */ /* 0x002f240000300800 */
[----:B------:R-:W4:Y:S01]  /*2e770*/  LDL.LU R23, [R1+0x3e8] ;  /* 0x0003e80001177983 */ /* 0x000f220000300800 */
[----:B------:R0:W-:Y:S04]  /*2e780*/  STL [R1+0xd10], R7 ;  /* 0x000d100701007387 */ /* 0x0001e80000100800 */
[----:B0-----:R-:W4:Y:S01]  /*2e790*/  LDL.LU R7, [R1+0x3fc] ;  /* 0x0003fc0001077983 */ /* 0x001f220000300800 */
[----:B------:R0:W-:Y:S02]  /*2e7a0*/  STL [R1+0xd0c], R18 ;  /* 0x000d0c1201007387 */ /* 0x0001e40000100800 */
[----:B0-----:R-:W-:-:S04]  /*2e7b0*/  SHF.R.S32.HI R18, RZ, 0x1f, R11 ;  /* 0x0000001fff127819 */ /* 0x001fc8000001140b */
[----:B------:R-:W-:Y:S02]  /*2e7c0*/  LEA.HI R18, R18, R11, RZ, 0x7 ;  /* 0x0000000b12127211 */ /* 0x000fe400078f38ff */
[----:B------:R-:W4:Y:S01]  /*2e7d0*/  LDL.LU R11, [R1+0xda8] ;  /* 0x000da800010b7983 */ /* 0x000f220000300800 */
[----:B--2---:R-:W-:Y:S02]  /*2e7e0*/  IADD3 R19, P5, R19, UR12, RZ ;  /* 0x0000000c13137c10 */ /* 0x004fe4000ffbe0ff */
[----:B---3--:R-:W-:Y:S02]  /*2e7f0*/  IADD3 R20, P6, R20, UR12, RZ ;  /* 0x0000000c14147c10 */ /* 0x008fe4000ffde0ff */
[----:B----4-:R-:W-:Y:S02]  /*2e800*/  IADD3 R21, P1, R21, UR12, RZ ;  /* 0x0000000c15157c10 */ /* 0x010fe4000ff3e0ff */
[----:B------:R-:W-:Y:S01]  /*2e810*/  IADD3 R22, P2, R22, UR12, RZ ;  /* 0x0000000c16167c10 */ /* 0x000fe2000ff5e0ff */
[----:B------:R-:W-:Y:S01]  /*2e820*/  HMMA.16816.F32 R8, R24, R14, R8 ;  /* 0x0000000e1808723c */ /* 0x000fe20000001808 */
[----:B------:R-:W-:-:S02]  /*2e830*/  IADD3 R7, P4, R7, UR12, RZ ;  /* 0x0000000c07077c10 */ /* 0x000fc4000ff9e0ff */
[----:B------:R-:W-:Y:S02]  /*2e840*/  IADD3 R23, P3, R23, UR12, RZ ;  /* 0x0000000c17177c10 */ /* 0x000fe4000ff7e0ff */
[----:B------:R-:W-:Y:S02]  /*2e850*/  IADD3.X R4, R4, UR6, RZ, P5, !PT ;  /* 0x0000000604047c10 */ /* 0x000fe4000affe4ff */
[----:B------:R-:W-:Y:S01]  /*2e860*/  IADD3.X R6, R6, UR6, RZ, P4, !PT ;  /* 0x0000000606067c10 */ /* 0x000fe2000a7fe4ff */
[----:B------:R-:W-:Y:S01]  /*2e870*/  IADD3 R5, P4, R5, UR12, RZ ;  /* 0x0000000c05057c10 */ /* 0x000fe2000ff9e0ff */
[----:B------:R-:W-:Y:S02]  /*2e880*/  IADD3 R29, P5, R29, UR12, RZ ;  /* 0x0000000c1d1d7c10 */ /* 0x000fe4000ffbe0ff */
[----:B------:R-:W-:Y:S01]  /*2e890*/  IADD3.X R28, R28, UR6, RZ, P6, !PT ;  /* 0x000000061c1c7c10 */ /* 0x000fe2000b7fe4ff */
[----:B------:R-:W-:-:S11]  /*2e8a0*/  IADD3 R13, P6, R13, UR12, RZ ;  /* 0x0000000c0d0d7c10 */ /* 0x000fd6000ffde0ff */
[----:B------:R0:W-:Y:S01]  /*2e8b0*/  STL.64 [R1+0x1e0], R8 ;  /* 0x0001e00801007387 */ /* 0x0001e20000100a00 */
[----:B------:R-:W-:Y:S02]  /*2e8c0*/  STL.64 [R1+0x1e8], R10 ;  /* 0x0001e80a01007387 */ /* 0x000fe40000100a00 */
[----:B0-----:R-:W-:-:S05]  /*2e8d0*/  IMAD.MOV.U32 R8, RZ, RZ, R11 ;  /* 0x000000ffff087224 */ /* 0x001fca00078e000b */
[----:B------:R0:W-:Y:S01]  /*2e8e0*/  STL [R1+0xd14], R8 ;  /* 0x000d140801007387 */ /* 0x0001e20000100800 */
[----:B------:R-:W-:Y:S02]  /*2e8f0*/  STL [R1+0x3fc], R7 ;  /* 0x0003fc0701007387 */ /* 0x000fe40000100800 */
[----:B------:R-:W-:Y:S02]  /*2e900*/  STL [R1+0x368], R19 ;  /* 0x0003681301007387 */ /* 0x000fe40000100800 */
[----:B------:R-:W-:Y:S01]  /*2e910*/  STL [R1+0x3f4], R20 ;  /* 0x0003f41401007387 */ /* 0x000fe20000100800 */
[----:B------:R-:W-:Y:S01]  /*2e920*/  STL [R1+0x3f0], R21 ;  /* 0x0003f01501007387 */ /* 0x000fe20000100800 */
[----:B------:R-:W-:Y:S02]  /*2e930*/  STL [R1+0x3ec], R22 ;  /* 0x0003ec1601007387 */ /* 0x000fe40000100800 */
[----:B------:R-:W-:Y:S02]  /*2e940*/  STL [R1+0x3e8], R23 ;  /* 0x0003e81701007387 */ /* 0x000fe40000100800 */
[----:B------:R-:W-:Y:S01]  /*2e950*/  STL [R1+0x3f8], R6 ;  /* 0x0003f80601007387 */ /* 0x000fe20000100800 */
[----:B------:R-:W-:Y:S01]  /*2e960*/  STL [R1+0x3e0], R5 ;  /* 0x0003e00501007387 */ /* 0x000fe20000100800 */
[----:B------:R-:W-:Y:S01]  /*2e970*/  IADD3.X R17, R17, UR6, RZ, P1, !PT ;  /* 0x0000000611117c10 */ /* 0x000fe20008ffe4ff */
[----:B------:R-:W-:Y:S01]  /*2e980*/  STL [R1+0x35c], R4 ;  /* 0x00035c0401007387 */ /* 0x000fe20000100800 */
[----:B------:R-:W-:Y:S01]  /*2e990*/  IADD3 R3, P1, R3, UR12, RZ ;  /* 0x0000000c03037c10 */ /* 0x000fe2000ff3e0ff */
[----:B------:R-:W-:Y:S01]  /*2e9a0*/  STL [R1+0x3d8], R29 ;  /* 0x0003d81d01007387 */ /* 0x000fe20000100800 */
[----:B------:R-:W-:Y:S01]  /*2e9b0*/  IADD3.X R2, R2, UR6, RZ, P2, !PT ;  /* 0x0000000602027c10 */ /* 0x000fe200097fe4ff */
[----:B------:R-:W-:Y:S02]  /*2e9c0*/  STL [R1+0x364], R28 ;  /* 0x0003641c01007387 */ /* 0x000fe40000100800 */
[----:B------:R-:W-:Y:S01]  /*2e9d0*/  STL [R1+0x3d0], R13 ;  /* 0x0003d00d01007387 */ /* 0x000fe20000100800 */
[----:B------:R-:W-:Y:S01]  /*2e9e0*/  STL [R1+0x360], R17 ;  /* 0x0003601101007387 */ /* 0x000fe20000100800 */
[----:B------:R-:W-:Y:S02]  /*2e9f0*/  STL [R1+0x3c8], R3 ;  /* 0x0003c80301007387 */ /* 0x000fe40000100800 */
[----:B------:R-:W-:Y:S02]  /*2ea00*/  STL [R1+0x358], R2 ;  /* 0x0003580201007387 */ /* 0x000fe40000100800 */
[----:B0-----:R-:W2:Y:S01]  /*2ea10*/  LDL.LU R8, [R1+0x3d4] ;  /* 0x0003d40001087983 */ /* 0x001ea20000300800 */
[----:B------:R-:W-:-:S02]  /*2ea20*/  IADD3 R12, P2, R12, UR12, RZ ;  /* 0x0000000c0c0c7c10 */ /* 0x000fc4000ff5e0ff */
[----:B------:R-:W-:-:S03]  /*2ea30*/  IADD3.X R16, R16, UR6, RZ, P3, !PT ;  /* 0x0000000610107c10 */ /* 0x000fc60009ffe4ff */
[----:B------:R-:W-:Y:S04]  /*2ea40*/  STL [R1+0x3c0], R12 ;  /* 0x0003c00c01007387 */ /* 0x000fe80000100800 */
[----:B--2---:R0:W-:Y:S01]  /*2ea50*/  STL [R1+0xda0], R8 ;  /* 0x000da00801007387 */ /* 0x0041e20000100800 */
[----:B------:R-:W-:Y:S03]  /*2ea60*/  STL [R1+0x3e4], R16 ;  /* 0x0003e41001007387 */ /* 0x000fe60000100800 */
[----:B0-----:R-:W2:Y:S01]  /*2ea70*/  LDL.LU R8, [R1+0x3b0] ;  /* 0x0003b00001087983 */ /* 0x001ea20000300800 */
[----:B------:R-:W-:-:S05]  /*2ea80*/  IADD3 R0, P3, R0, UR12, RZ ;  /* 0x0000000c00007c10 */ /* 0x000fca000ff7e0ff */
[----:B------:R-:W-:Y:S01]  /*2ea90*/  STL [R1+0x3b8], R0 ;  /* 0x0003b80001007387 */ /* 0x000fe20000100800 */
[----:B------:R-:W-:Y:S01]  /*2eaa0*/  UIADD3 UR4, UR4, 0x1, URZ ;  /* 0x0000000104047890 */ /* 0x000fe2000fffe03f */
[----:B------:R-:W-:-:S05]  /*2eab0*/  SHF.R.S32.HI R18, RZ, 0x7, R18 ;  /* 0x00000007ff127819 */ /* 0x000fca0000011412 */
[----:B------:R-:W-:Y:S01]  /*2eac0*/  ISETP.NE.U32.AND P0, PT, R18, UR4, PT ;  /* 0x0000000412007c0c */ /* 0x000fe2000bf05070 */
[----:B--2---:R0:W-:Y:S04]  /*2ead0*/  STL [R1+0xda4], R8 ;  /* 0x000da40801007387 */ /* 0x0041e80000100800 */
[----:B0-----:R-:W2:Y:S01]  /*2eae0*/  LDL.LU R8, [R1+0x3dc] ;  /* 0x0003dc0001087983 */ /* 0x001ea20000300800 */
[----:B------:R-:W3:Y:S02]  /*2eaf0*/  LDL.LU R24, [R1+0x3a8] ;  /* 0x0003a80001187983 */ /* 0x000ee40000300800 */
[----:B------:R-:W4:Y:S02]  /*2eb00*/  LDL.LU R25, [R1+0x3cc] ;  /* 0x0003cc0001197983 */ /* 0x000f240000300800 */
[----:B------:R-:W3:Y:S01]  /*2eb10*/  LDL.LU R26, [R1+0x3a0] ;  /* 0x0003a000011a7983 */ /* 0x000ee20000300800 */
[----:B------:R-:W3:Y:S01]  /*2eb20*/  LDL.LU R27, [R1+0x3c4] ;  /* 0x0003c400011b7983 */ /* 0x000ee20000300800 */
[----:B------:R-:W3:Y:S02]  /*2eb30*/  LDL.LU R14, [R1+0x398] ;  /* 0x00039800010e7983 */ /* 0x000ee40000300800 */
        /* <DEDUP_REMOVED lines=23> */
[----:B--2---:R-:W-:-:S05]  /*2ecb0*/  IADD3.X R8, R8, UR6, RZ, P4, !PT ;  /* 0x0000000608087c10 */ /* 0x004fca000a7fe4ff */
[----:B------:R0:W-:Y:S04]  /*2ecc0*/  STL [R1+0x3dc], R8 ;  /* 0x0003dc0801007387 */ /* 0x0001e80000100800 */
[----:B0-----:R-:W2:Y:S02]  /*2ecd0*/  LDL.LU R8, [R1+0xda4] ;  /* 0x000da40001087983 */ /* 0x001ea40000300800 */
[----:B--2---:R-:W-:-:S05]  /*2ece0*/  IADD3 R8, P4, R8, UR12, RZ ;  /* 0x0000000c08087c10 */ /* 0x004fca000ff9e0ff */
[----:B------:R0:W-:Y:S04]  /*2ecf0*/  STL [R1+0x3b0], R8 ;  /* 0x0003b00801007387 */ /* 0x0001e80000100800 */
[----:B0-----:R-:W2:Y:S01]  /*2ed00*/  LDL.LU R8, [R1+0xda0] ;  /* 0x000da00001087983 */ /* 0x001ea20000300800 */
[----:B----4-:R-:W-:Y:S01]  /*2ed10*/  IADD3.X R25, R25, UR6, RZ, P6, !PT ;  /* 0x0000000619197c10 */ /* 0x010fe2000b7fe4ff */
[----:B---3--:R-:W-:Y:S01]  /*2ed20*/  IADD3 R26, P6, R26, UR12, RZ ;  /* 0x0000000c1a1a7c10 */ /* 0x008fe2000ffde0ff */
[----:B------:R-:W-:Y:S01]  /*2ed30*/  IADD3.X R27, R27, UR6, RZ, P1, !PT ;  /* 0x000000061b1b7c10 */ /* 0x000fe20008ffe4ff */
[----:B------:R-:W-:Y:S01]  /*2ed40*/  IADD3 R14, P1, R14, UR12, RZ ;  /* 0x0000000c0e0e7c10 */ /* 0x000fe2000ff3e0ff */
        /* <DEDUP_REMOVED lines=16> */
[----:B--2---:R-:W-:Y:S01]  /*2ee50*/  IADD3.X R8, R8, UR6, RZ, P5, !PT ;  /* 0x0000000608087c10 */ /* 0x004fe2000affe4ff */
[----:B------:R-:W-:-:S04]  /*2ee60*/  IADD3 R24, P5, R24, UR12, RZ ;  /* 0x0000000c18187c10 */ /* 0x000fc8000ffbe0ff */
        /* <DEDUP_REMOVED lines=8> */
[----:B------:R-:W-:Y:S01]  /*2eef0*/  IADD3.X R19, R19, UR6, RZ, P5, !PT ;  /* 0x0000000613137c10 */ /* 0x000fe2000affe4ff */
[----:B------:R-:W-:Y:S01]  /*2ef00*/  STL [R1+0x3b4], R10 ;  /* 0x0003b40a01007387 */ /* 0x000fe20000100800 */
[----:B------:R-:W-:Y:S01]  /*2ef10*/  IADD3 R20, P5, R20, UR12, RZ ;  /* 0x0000000c14147c10 */ /* 0x000fe2000ffbe0ff */
[----:B------:R-:W-:Y:S02]  /*2ef20*/  STL [R1+0x388], R11 ;  /* 0x0003880b01007387 */ /* 0x000fe40000100800 */
[----:B------:R-:W-:Y:S01]  /*2ef30*/  STL [R1+0x3ac], R18 ;  /* 0x0003ac1201007387 */ /* 0x000fe20000100800 */
[----:B------:R-:W-:Y:S01]  /*2ef40*/  STL [R1+0x380], R7 ;  /* 0x0003800701007387 */ /* 0x000fe20000100800 */
        /* <DEDUP_REMOVED lines=12> */
[----:B------:R-:W-:Y:S02]  /*2f010*/  STL [R1+0x37c], R13 ;  /* 0x00037c0d01007387 */ /* 0x000fe40000100800 */
[----:B------:R-:W-:Y:S02]  /*2f020*/  STL [R1+0x33c], R17 ;  /* 0x00033c1101007387 */ /* 0x000fe40000100800 */
[----:B------:R-:W-:Y:S01]  /*2f030*/  STL [R1+0x374], R3 ;  /* 0x0003740301007387 */ /* 0x000fe20000100800 */
[----:B------:R-:W-:Y:S01]  /*2f040*/  STL [R1+0x334], R2 ;  /* 0x0003340201007387 */ /* 0x000fe20000100800 */
[----:B0-----:R-:W2:Y:S01]  /*2f050*/  LDL.LU R8, [R1+0x31c] ;  /* 0x00031c0001087983 */ /* 0x001ea20000300800 */
[----:B------:R-:W-:Y:S01]  /*2f060*/  IADD3.X R12, R12, UR6, RZ, P6, !PT ;  /* 0x000000060c0c7c10 */ /* 0x000fe2000b7fe4ff */
[----:B------:R-:W-:-:S04]  /*2f070*/  IADD3 R16, P6, R16, UR12, RZ ;  /* 0x0000000c10107c10 */ /* 0x000fc8000ffde0ff */
[----:B------:R-:W-:Y:S04]  /*2f080*/  STL [R1+0x36c], R12 ;  /* 0x00036c0c01007387 */ /* 0x000fe80000100800 */
[----:B--2---:R0:W-:Y:S01]  /*2f090*/  STL [R1+0xd98], R8 ;  /* 0x000d980801007387 */ /* 0x0041e20000100800 */
[----:B------:R-:W-:Y:S03]  /*2f0a0*/  STL [R1+0x32c], R16 ;  /* 0x00032c1001007387 */ /* 0x000fe60000100800 */
[----:B0-----:R-:W2:Y:S01]  /*2f0b0*/  LDL.LU R8, [R1+0x348] ;  /* 0x0003480001087983 */ /* 0x001ea20000300800 */
[----:B------:R-:W-:-:S05]  /*2f0c0*/  IADD3.X R0, R0, UR6, RZ, P1, !PT ;  /* 0x0000000600007c10 */ /* 0x000fca0008ffe4ff */
[----:B------:R-:W-:Y:S04]  /*2f0d0*/  STL [R1+0x350], R0 ;  /* 0x0003500001007387 */ /* 0x000fe80000100800 */
        /* <DEDUP_REMOVED lines=30> */
[----:B--2---:R-:W-:-:S05]  /*2f2c0*/  IADD3 R8, P1, R8, UR12, RZ ;  /* 0x0000000c08087c10 */ /* 0x004fca000ff3e0ff */
[----:B------:R0:W-:Y:S04]  /*2f2d0*/  STL [R1+0x324], R8 ;  /* 0x0003240801007387 */ /* 0x0001e80000100800 */
[----:B0-----:R-:W2:Y:S02]  /*2f2e0*/  LDL.LU R8, [R1+0xd9c] ;  /* 0x000d9c0001087983 */ /* 0x001ea40000300800 */
[----:B--2---:R-:W-:-:S05]  /*2f2f0*/  IADD3.X R8, R8, UR6, RZ, P2, !PT ;  /* 0x0000000608087c10 */ /* 0x004fca00097fe4ff */
[----:B------:R0:W-:Y:S04]  /*2f300*/  STL [R1+0x348], R8 ;  /* 0x0003480801007387 */ /* 0x0001e80000100800 */
[----:B0-----:R-:W2:Y:S01]  /*2f310*/  LDL.LU R8, [R1+0xd98] ;  /* 0x000d980001087983 */ /* 0x001ea20000300800 */
[----:B---3--:R-:W-:Y:S01]  /*2f320*/  IADD3.X R24, R24, UR6, RZ, P3, !PT ;  /* 0x0000000618187c10 */ /* 0x008fe20009ffe4ff */
[----:B----4-:R-:W-:Y:S01]  /*2f330*/  IADD3 R25, P3, R25, UR12, RZ ;  /* 0x0000000c19197c10 */ /* 0x010fe2000ff7e0ff */
        /* <DEDUP_REMOVED lines=18> */
[----:B------:R-:W-:-:S02]  /*2f460*/  IADD3.X R2, R2, UR7, RZ, P3, !PT ;  /* 0x0000000702027c10 */ /* 0x000fc40009ffe4ff */
[----:B--2---:R-:W-:-:S05]  /*2f470*/  IADD3 R8, P2, R8, UR12, RZ ;  /* 0x0000000c08087c10 */ /* 0x004fca000ff5e0ff */
[----:B------:R0:W-:Y:S01]  /*2f480*/  STL [R1+0x31c], R8 ;  /* 0x00031c0801007387 */ /* 0x0001e20000100800 */
[----:B------:R-:W-:Y:S02]  /*2f490*/  STL [R1+0x340], R24 ;  /* 0x0003401801007387 */ /* 0x000fe40000100800 */
[----:B------:R-:W-:Y:S02]  /*2f4a0*/  STL [R1+0x314], R25 ;  /* 0x0003141901007387 */ /* 0x000fe40000100800 */
[----:B------:R-:W-:Y:S01]  /*2f4b0*/  STL [R1+0x338], R26 ;  /* 0x0003381a01007387 */ /* 0x000fe20000100800 */
[----:B------:R-:W-:Y:S01]  /*2f4c0*/  STL [R1+0x30c], R27 ;  /* 0x00030c1b01007387 */ /* 0x000fe20000100800 */
        /* <DEDUP_REMOVED lines=1546> */
[----:B------:R-:W-:Y:S02]  /*35570*/  IADD3.X R20, R20, UR7, RZ, P6, !PT ;  /* 0x0000000714147c10 */ /* 0x000fe4000b7fe4ff */
[----:B------:R-:W-:Y:S02]  /*35580*/  IADD3.X R21, R21, UR7, RZ, P1, !PT ;  /* 0x0000000715157c10 */ /* 0x000fe40008ffe4ff */
[----:B------:R-:W-:Y:S02]  /*35590*/  IADD3.X R23, R23, UR7, RZ, P3, !PT ;  /* 0x0000000717177c10 */ /* 0x000fe40009ffe4ff */
[----:B------:R-:W-:Y:S02]  /*355a0*/  IADD3.X R22, R22, UR7, RZ, P2, !PT ;  /* 0x0000000716167c10 */ /* 0x000fe400097fe4ff */
[----:B--2---:R-:W-:-:S05]  /*355b0*/  IADD3 R8, P4, R8, UR9, RZ ;  /* 0x0000000908087c10 */ /* 0x004fca000ff9e0ff */
[----:B------:R0:W-:Y:S04]  /*355c0*/  STL [R1+0x478], R8 ;  /* 0x0004780801007387 */ /* 0x0001e80000100800 */
[----:B0-----:R0:W5:Y:S01]  /*355d0*/  LDL.LU R8, [R1+0xd14] ;  /* 0x000d140001087983 */ /* 0x0011620000300800 */
[----:B------:R1:W-:Y:S03]  /*355e0*/  STL [R1+0x49c], R7 ;  /* 0x00049c0701007387 */ /* 0x0003e60000100800 */
[----:B-1----:R0:W5:Y:S01]  /*355f0*/  LDL.LU R7, [R1+0xd10] ;  /* 0x000d100001077983 */ /* 0x0021620000300800 */
[----:B------:R1:W-:Y:S03]  /*35600*/  STL [R1+0x470], R18 ;  /* 0x0004701201007387 */ /* 0x0003e60000100800 */
[----:B-1----:R0:W5:Y:S01]  /*35610*/  LDL.LU R18, [R1+0xd0c] ;  /* 0x000d0c0001127983 */ /* 0x0021620000300800 */
[----:B------:R1:W-:Y:S03]  /*35620*/  STL [R1+0x494], R6 ;  /* 0x0004940601007387 */ /* 0x0003e60000100800 */
[----:B-1----:R0:W5:Y:S01]  /*35630*/  LDL.LU R6, [R1+0xd08] ;  /* 0x000d080001067983 */ /* 0x0021620000300800 */
[----:B------:R1:W-:Y:S01]  /*35640*/  STL [R1+0x468], R5 ;  /* 0x0004680501007387 */ /* 0x0003e20000100800 */
[----:B------:R-:W-:-:S02]  /*35650*/  IADD3.X R2, R2, UR7, RZ, P4, !PT ;  /* 0x0000000702027c10 */ /* 0x000fc4000a7fe4ff */
[----:B-1----:R0:W5:Y:S01]  /*35660*/  LDL.LU R5, [R1+0xd04] ;  /* 0x000d040001057983 */ /* 0x0021620000300800 */
[----:B------:R1:W-:Y:S01]  /*35670*/  STL [R1+0x48c], R4 ;  /* 0x00048c0401007387 */ /* 0x0003e20000100800 */
[----:B------:R-:W-:Y:S02]  /*35680*/  IADD3 R0, P4, R0, UR9, RZ ;  /* 0x0000000900007c10 */ /* 0x000fe4000ff9e0ff */
[----:B-1----:R0:W5:Y:S01]  /*35690*/  LDL.LU R4, [R1+0xd00] ;  /* 0x000d000001047983 */ /* 0x0021620000300800 */
[----:B------:R1:W-:Y:S03]  /*356a0*/  STL [R1+0x460], R29 ;  /* 0x0004601d01007387 */ /* 0x0003e60000100800 */
        /* <DEDUP_REMOVED lines=14> */
[----:B------:R1:W-:Y:S03]  /*35790*/  STL [R1+0x46c], R16 ;  /* 0x00046c1001007387 */ /* 0x0003e60000100800 */
[----:B-1----:R0:W5:Y:S01]  /*357a0*/  LDL.LU R16, [R1+0xce0] ;  /* 0x000ce00001107983 */ /* 0x0021620000300800 */
[----:B------:R1:W-:Y:S03]  /*357b0*/  STL [R1+0x440], R12 ;  /* 0x0004400c01007387 */ /* 0x0003e60000100800 */
[----:B-1----:R0:W5:Y:S01]  /*357c0*/  LDL.LU R12, [R1+0xcdc] ;  /* 0x000cdc00010c7983 */ /* 0x0021620000300800 */
[----:B------:R0:W-:Y:S02]  /*357d0*/  STL [R1+0x464], R24 ;  /* 0x0004641801007387 */ /* 0x0001e40000100800 */
[----:B------:R0:W-:Y:S02]  /*357e0*/  STL [R1+0x438], R25 ;  /* 0x0004381901007387 */ /* 0x0001e40000100800 */
[----:B------:R0:W-:Y:S01]  /*357f0*/  STL [R1+0x45c], R26 ;  /* 0x00045c1a01007387 */ /* 0x0001e20000100800 */
[----:B------:R0:W-:Y:S01]  /*35800*/  STL [R1+0x430], R27 ;  /* 0x0004301b01007387 */ /* 0x0001e20000100800 */
        /* <DEDUP_REMOVED lines=9> */
[----:B------:R0:W-:Y:S01]  /*358a0*/  STL [R1+0x424], R22 ;  /* 0x0004241601007387 */ /* 0x0001e20000100800 */
[----:B------:R-:W-:Y:S01]  /*358b0*/  @!P0 CALL.REL.NOINC `(.L_x_2) ;  /* 0x0000001000008944 */ /* 0x000fe20003c00000 */
[----:B------:R-:W-:Y:S05]  /*358c0*/  BRA `(.L_x_3) ;  /* 0xfffe457000007947 */ /* 0x000fea000383ffff */
.L_x_2:
[----:B-----5:R1:W-:Y:S04]  /*358d0*/  STL [R1+0xd28], R7 ;  /* 0x000d280701007387 */ /* 0x0203e80000100800 */
[----:B-1----:R-:W2:Y:S04]  /*358e0*/  LDL.LU R7, [R1+0x268] ;  /* 0x0002680001077983 */ /* 0x002ea80000300800 */
[----:B--2---:R1:W-:Y:S04]  /*358f0*/  STL [R1+0xd30], R7 ;  /* 0x000d300701007387 */ /* 0x0043e80000100800 */
        /* <DEDUP_REMOVED lines=12> */
[----:B------:R2:W-:Y:S01]  /*359c0*/  STL [R1+0xd24], R6 ;  /* 0x000d240601007387 */ /* 0x0005e20000100800 */
[----:B-1----:R-:W-:-:S03]  /*359d0*/  IMAD.MOV.U32 R7, RZ, RZ, R18 ;  /* 0x000000ffff077224 */ /* 0x002fc600078e0012 */
[----:B--2---:R-:W2:Y:S04]  /*359e0*/  LDL.LU R6, [R1+0x1e4] ;  /* 0x0001e40001067983 */ /* 0x004ea80000300800 */
        /* <DEDUP_REMOVED lines=18> */
[----:B------:R1:W-:Y:S04]  /*35b10*/  STL [R1+0xd1c], R4 ;  /* 0x000d1c0401007387 */ /* 0x0003e80000100800 */
[----:B-1----:R-:W3:Y:S04]  /*35b20*/  LDL.LU R4, [R1+0x234] ;  /* 0x0002340001047983 */ /* 0x002ee80000300800 */
[----:B0-----:R-:W4:Y:S04]  /*35b30*/  LDL.LU R11, [R1+0x200] ;  /* 0x00020000010b7983 */ /* 0x001f280000300800 */
[----:B----4-:R0:W-:Y:S04]  /*35b40*/  STL [R1+0xd18], R11 ;  /* 0x000d180b01007387 */ /* 0x0101e80000100800 */
[----:B0-----:R-:W4:Y:S04]  /*35b50*/  LDL.LU R11, [R1+0x254] ;  /* 0x00025400010b7983 */ /* 0x001f280000300800 */
[----:B------:R-:W2:Y:S04]  /*35b60*/  LDL.LU R10, [R1+0x220] ;  /* 0x00022000010a7983 */ /* 0x000ea80000300800 */
[----:B--2---:R0:W-:Y:S04]  /*35b70*/  STL [R1+0xd14], R10 ;  /* 0x000d140a01007387 */ /* 0x0041e80000100800 */
[----:B0-----:R-:W2:Y:S04]  /*35b80*/  LDL.LU R10, [R1+0x1e0] ;  /* 0x0001e000010a7983 */ /* 0x001ea80000300800 */
        /* <DEDUP_REMOVED lines=9> */
[----:B------:R0:W-:Y:S04]  /*35c20*/  STL [R1+0xd00], R13 ;  /* 0x000d000d01007387 */ /* 0x0001e80000100800 */
[----:B0-----:R-:W2:Y:S04]  /*35c30*/  LDL.LU R13, [R1+0x29c] ;  /* 0x00029c00010d7983 */ /* 0x001ea80000300800 */
[----:B--2---:R0:W-:Y:S04]  /*35c40*/  STL [R1+0xd04], R13 ;  /* 0x000d040d01007387 */ /* 0x0041e80000100800 */
[----:B0-----:R-:W2:Y:S04]  /*35c50*/  LDL.LU R13, [R1+0x27c] ;  /* 0x00027c00010d7983 */ /* 0x001ea80000300800 */
[----:B------:R-:W2:Y:S04]  /*35c60*/  LDL.LU R14, [R1+0x2ac] ;  /* 0x0002ac00010e7983 */ /* 0x000ea80000300800 */
[----:B------:R0:W-:Y:S04]  /*35c70*/  STL [R1+0xcfc], R12 ;  /* 0x000cfc0c01007387 */ /* 0x0001e80000100800 */
[----:B0-----:R-:W2:Y:S04]  /*35c80*/  LDL.LU R12, [R1+0x2bc] ;  /* 0x0002bc00010c7983 */ /* 0x001ea80000300800 */
[----:B------:R0:W-:Y:S04]  /*35c90*/  STL [R1+0xcf4], R17 ;  /* 0x000cf41101007387 */ /* 0x0001e80000100800 */
[----:B0-----:R-:W2:Y:S01]  /*35ca0*/  LDL.LU R17, [R1+0x278] ;  /* 0x0002780001117983 */ /* 0x001ea20000300800 */
[----:B------:R-:W-:-:S03]  /*35cb0*/  F2FP.PACK_AB R7, R6, R7 ;  /* 0x000000070607723e */ /* 0x000fc600000000ff */
[----:B--2---:R0:W-:Y:S04]  /*35cc0*/  STL [R1+0xcf8], R17 ;  /* 0x000cf81101007387 */ /* 0x0041e80000100800 */
[----:B0-----:R-:W2:Y:S04]  /*35cd0*/  LDL.LU R17, [R1+0x2dc] ;  /* 0x0002dc0001117983 */ /* 0x001ea80000300800 */
[----:B------:R-:W2:Y:S04]  /*35ce0*/  LDL.LU R19, [R1+0x288] ;  /* 0x0002880001137983 */ /* 0x000ea80000300800 */
[----:B------:R0:W-:Y:S04]  /*35cf0*/  STL [R1+0xcf0], R16 ;  /* 0x000cf01001007387 */ /* 0x0001e80000100800 */
[----:B0-----:R-:W2:Y:S04]  /*35d00*/  LDL.LU R16, [R1+0x298] ;  /* 0x0002980001107983 */ /* 0x001ea80000300800 */
[----:B------:R-:W2:Y:S04]  /*35d10*/  LDL.LU R18, [R1+0x2a8] ;  /* 0x0002a80001127983 */ /* 0x000ea80000300800 */
[----:B------:R0:W-:Y:S04]  /*35d20*/  STL [R1+0xcec], R29 ;  /* 0x000cec1d01007387 */ /* 0x0001e80000100800 */
[----:B0-----:R-:W2:Y:S04]  /*35d30*/  LDL.LU R29, [R1+0x2b8] ;  /* 0x0002b800011d7983 */ /* 0x001ea80000300800 */
[----:B------:R0:W-:Y:S04]  /*35d40*/  STL [R1+0xce8], R3 ;  /* 0x000ce80301007387 */ /* 0x0001e80000100800 */
[----:B0-----:R-:W2:Y:S04]  /*35d50*/  LDL.LU R3, [R1+0x2d8] ;  /* 0x0002d80001037983 */ /* 0x001ea80000300800 */
[----:B------:R0:W-:Y:S04]  /*35d60*/  STL [R1+0xce4], R28 ;  /* 0x000ce41c01007387 */ /* 0x0001e80000100800 */
[----:B0-----:R-:W2:Y:S04]  /*35d70*/  LDL.LU R28, [R1+0x274] ;  /* 0x00027400011c7983 */ /* 0x001ea80000300800 */
[----:B------:R-:W2:Y:S04]  /*35d80*/  LDL.LU R23, [R1+0x284] ;  /* 0x0002840001177983 */ /* 0x000ea80000300800 */
[----:B------:R0:W-:Y:S04]  /*35d90*/  STL [R1+0xce0], R0 ;  /* 0x000ce00001007387 */ /* 0x0001e80000100800 */
[----:B0-----:R-:W2:Y:S04]  /*35da0*/  LDL.LU R0, [R1+0x294] ;  /* 0x0002940001007983 */ /* 0x001ea80000300800 */
[----:B------:R-:W2:Y:S04]  /*35db0*/  LDL.LU R22, [R1+0x2a4] ;  /* 0x0002a40001167983 */ /* 0x000ea80000300800 */
[----:B------:R0:W-:Y:S04]  /*35dc0*/  STL [R1+0xcdc], R2 ;  /* 0x000cdc0201007387 */ /* 0x0001e80000100800 */
[----:B0-----:R-:W2:Y:S04]  /*35dd0*/  LDL.LU R2, [R1+0x2b4] ;  /* 0x0002b40001027983 */ /* 0x001ea80000300800 */
[----:B------:R-:W2:Y:S04]  /*35de0*/  LDL.LU R21, [R1+0x2c4] ;  /* 0x0002c40001157983 */ /* 0x000ea80000300800 */
[----:B------:R-:W2:Y:S04]  /*35df0*/  LDL.LU R24, [R1+0x2d4] ;  /* 0x0002d40001187983 */ /* 0x000ea80000300800 */
[----:B------:R-:W2:Y:S04]  /*35e00*/  LDL.LU R20, [R1+0x2e4] ;  /* 0x0002e40001147983 */ /* 0x000ea80000300800 */
[----:B------:R-:W2:Y:S04]  /*35e10*/  LDL.LU R25, [R1+0x270] ;  /* 0x0002700001197983 */ /* 0x000ea80000300800 */
[----:B------:R-:W2:Y:S04]  /*35e20*/  LDL.LU R27, [R1+0x280] ;  /* 0x00028000011b7983 */ /* 0x000ea80000300800 */
[----:B------:R-:W2:Y:S04]  /*35e30*/  LDL.LU R26, [R1+0x290] ;  /* 0x00029000011a7983 */ /* 0x000ea80000300800 */
[----:B------:R-:W2:Y:S04]  /*35e40*/  LDL.LU R6, [R1+0xd64] ;  /* 0x000d640001067983 */ /* 0x000ea80000300800 */
[----:B------:R0:W-:Y:S04]  /*35e50*/  STL [R1+0x1c], R7 ;  /* 0x00001c0701007387 */ /* 0x0001e80000100800 */
[----:B0-----:R-:W2:Y:S02]  /*35e60*/  LDL.LU R7, [R1+0xd60] ;  /* 0x000d600001077983 */ /* 0x001ea40000300800 */
[----:B--2---:R-:W-:-:S02]  /*35e70*/  F2FP.PACK_AB R7, R6, R7 ;  /* 0x000000070607723e */ /* 0x004fc400000000ff */
        /* <DEDUP_REMOVED lines=25> */
[----:B------:R0:W-:Y:S04]  /*36010*/  STL [R1], R7 ;  /* 0x0000000701007387 */ /* 0x0001e80000100800 */
[----:B0-----:R-:W2:Y:S02]  /*36020*/  LDL.LU R7, [R1+0xd28] ;  /* 0x000d280001077983 */ /* 0x001ea40000300800 */
[----:B--2---:R-:W-:-:S02]  /*36030*/  F2FP.PACK_AB R7, R6, R7 ;  /* 0x000000070607723e */ /* 0x004fc400000000ff */
[----:B------:R-:W2:Y:S02]  /*36040*/  LDL.LU R6, [R1+0xd24] ;  /* 0x000d240001067983 */ /* 0x000ea40000300800 */
[----:B--2---:R-:W-:Y:S02]  /*36050*/  F2FP.PACK_AB R6, R5, R6 ;  /* 0x000000060506723e */ /* 0x004fe400000000ff */
[----:B------:R-:W3:Y:S02]  /*36060*/  LDL.LU R5, [R1+0xd20] ;  /* 0x000d200001057983 */ /* 0x000ee40000300800 */
[----:B---3--:R-:W-:Y:S02]  /*36070*/  F2FP.PACK_AB R5, R4, R5 ;  /* 0x000000050405723e */ /* 0x008fe400000000ff */
[----:B------:R-:W4:Y:S02]  /*36080*/  LDL.LU R4, [R1+0xd1c] ;  /* 0x000d1c0001047983 */ /* 0x000f240000300800 */
[----:B----4-:R-:W-:-:S02]  /*36090*/  F2FP.PACK_AB R4, R11, R4 ;  /* 0x000000040b04723e */ /* 0x010fc400000000ff */
[----:B------:R-:W2:Y:S02]  /*360a0*/  LDL.LU R11, [R1+0xd18] ;  /* 0x000d1800010b7983 */ /* 0x000ea40000300800 */
[----:B--2---:R-:W-:Y:S02]  /*360b0*/  F2FP.PACK_AB R11, R10, R11 ;  /* 0x0000000b0a0b723e */ /* 0x004fe400000000ff */
[----:B------:R-:W2:Y:S02]  /*360c0*/  LDL.LU R10, [R1+0xd14] ;  /* 0x000d1400010a7983 */ /* 0x000ea40000300800 */
[----:B--2---:R-:W-:Y:S02]  /*360d0*/  F2FP.PACK_AB R10, R9, R10 ;  /* 0x0000000a090a723e */ /* 0x004fe400000000ff */
[----:B------:R-:W2:Y:S02]  /*360e0*/  LDL.LU R9, [R1+0xd10] ;  /* 0x000d100001097983 */ /* 0x000ea40000300800 */
[----:B--2---:R-:W-:-:S02]  /*360f0*/  F2FP.PACK_AB R9, R8, R9 ;  /* 0x000000090809723e */ /* 0x004fc400000000ff */
        /* <DEDUP_REMOVED lines=10> */
[----:B------:R-:W2:Y:S01]  /*361a0*/  LDL.LU R17, [R1+0xcf8] ;  /* 0x000cf80001117983 */ /* 0x000ea20000300800 */
[----:B------:R-:W-:Y:S02]  /*361b0*/  F2FP.PACK_AB R18, R16, R18 ;  /* 0x000000121012723e */ /* 0x000fe400000000ff */
[----:B--2---:R-:W-:-:S02]  /*361c0*/  F2FP.PACK_AB R19, R17, R19 ;  /* 0x000000131113723e */ /* 0x004fc400000000ff */
[----:B------:R-:W2:Y:S04]  /*361d0*/  LDL.LU R17, [R1+0xcf4] ;  /* 0x000cf40001117983 */ /* 0x000ea80000300800 */
[----:B------:R-:W3:Y:S01]  /*361e0*/  LDL.LU R16, [R1+0xcf0] ;  /* 0x000cf00001107983 */ /* 0x000ee20000300800 */
[----:B------:R-:W-:Y:S02]  /*361f0*/  F2FP.PACK_AB R23, R28, R23 ;  /* 0x000000171c17723e */ /* 0x000fe400000000ff */
[----:B------:R-:W-:Y:S02]  /*36200*/  F2FP.PACK_AB R22, R0, R22 ;  /* 0x000000160016723e */ /* 0x000fe400000000ff */
[----:B------:R-:W-:Y:S02]  /*36210*/  F2FP.PACK_AB R21, R2, R21 ;  /* 0x000000150215723e */ /* 0x000fe400000000ff */
[----:B--2---:R-:W-:-:S02]  /*36220*/  F2FP.PACK_AB R17, R29, R17 ;  /* 0x000000111d11723e */ /* 0x004fc400000000ff */
[----:B------:R-:W2:Y:S01]  /*36230*/  LDL.LU R29, [R1+0xcec] ;  /* 0x000cec00011d7983 */ /* 0x000ea20000300800 */
[----:B---3--:R-:W-:-:S03]  /*36240*/  F2FP.PACK_AB R16, R3, R16 ;  /* 0x000000100310723e */ /* 0x008fc600000000ff */
[----:B------:R-:W3:Y:S04]  /*36250*/  LDL.LU R3, [R1+0xce8] ;  /* 0x000ce80001037983 */ /* 0x000ee80000300800 */
[----:B------:R-:W3:Y:S04]  /*36260*/  LDL.LU R28, [R1+0xce4] ;  /* 0x000ce400011c7983 */ /* 0x000ee80000300800 */
[----:B------:R-:W4:Y:S04]  /*36270*/  LDL.LU R0, [R1+0xce0] ;  /* 0x000ce00001007983 */ /* 0x000f280000300800 */
[----:B------:R-:W4:Y:S01]  /*36280*/  LDL.LU R2, [R1+0xcdc] ;  /* 0x000cdc0001027983 */ /* 0x000f220000300800 */
[----:B------:R-:W-:-:S02]  /*36290*/  F2FP.PACK_AB R20, R24, R20 ;  /* 0x000000141814723e */ /* 0x000fc400000000ff */
[----:B------:R-:W-:Y:S02]  /*362a0*/  F2FP.PACK_AB R27, R25, R27 ;  /* 0x0000001b191b723e */ /* 0x000fe400000000ff */
[----:B--2---:R-:W-:Y:S02]  /*362b0*/  F2FP.PACK_AB R26, R26, R29 ;  /* 0x0000001d1a1a723e */ /* 0x004fe400000000ff */
[----:B---3--:R-:W-:Y:S02]  /*362c0*/  F2FP.PACK_AB R25, R28, R3 ;  /* 0x000000031c19723e */ /* 0x008fe400000000ff */
[----:B----4-:R-:W-:Y:S02]  /*362d0*/  F2FP.PACK_AB R24, R2, R0 ;  /* 0x000000000218723e */ /* 0x010fe400000000ff */
.L_x_1:
[----:B------:R-:W2:Y:S04]  /*362e0*/  LDL.LU R29, [R1+0xc24] ;  /* 0x000c2400011d7983 */ /* 0x000ea80000300800 */
[----:B------:R-:W1:Y:S02]  /*362f0*/  S2R R28, SR_TID.X ;  /* 0x00000000001c7919 */ /* 0x000e640000002100 */
[----:B01----:R-:W-:-:S02]  /*36300*/  IMAD.SHL.U32 R0, R28, 0x200, RZ ;  /* 0x000002001c007824 */ /* 0x003fc400078e00ff */
[C---:B------:R-:W-:Y:S02]  /*36310*/  IMAD.SHL.U32 R3, R28.reuse, 0x800, RZ ;  /* 0x000008001c037824 */ /* 0x040fe400078e00ff */
[----:B------:R-:W-:Y:S01]  /*36320*/  IMAD.SHL.U32 R2, R28, 0x10, RZ ;  /* 0x000000101c027824 */ /* 0x000fe200078e00ff */
[----:B------:R-:W-:Y:S01]  /*36330*/  LOP3.LUT R0, R0, 0x3000, RZ, 0xc0, !PT ;  /* 0x0000300000007812 */ /* 0x000fe200078ec0ff */
[----:B------:R-:W-:Y:S01]  /*36340*/  IMAD.SHL.U32 R28, R28, 0x4, RZ ;  /* 0x000000041c1c7824 */ /* 0x000fe200078e00ff */
[----:B------:R-:W-:Y:S01]  /*36350*/  LOP3.LUT R3, R3, 0x3000, RZ, 0xc0, !PT ;  /* 0x0000300003037812 */ /* 0x000fe200078ec0ff */
[----:B------:R-:W-:Y:S01]  /*36360*/  BAR.SYNC.DEFER_BLOCKING 0x0 ;  /* 0x0000000000007b1d */ /* 0x000fe20000010000 */
[----:B--2---:R-:W-:-:S05]  /*36370*/  LOP3.LUT R0, R0, 0xc60, R29, 0xf8, !PT ;  /* 0x00000c6000007812 */ /* 0x004fca00078ef81d */
[----:B------:R-:W2:Y:S01]  /*36380*/  LDL.LU R29, [R1+0x1f8] ;  /* 0x0001f800011d7983 */ /* 0x000ea20000300800 */
[----:B------:R-:W-:Y:S02]  /*36390*/  LOP3.LUT R3, R3, 0x3f0, R2, 0xf8, !PT ;  /* 0x000003f003037812 */ /* 0x000fe400078ef802 */
[----:B------:R-:W-:Y:S01]  /*363a0*/  LOP3.LUT R0, R0, 0x70, R28, 0x78, !PT ;  /* 0x0000007000007812 */ /* 0x000fe200078e781c */
[----:B------:R-:W0:Y:S04]  /*363b0*/  S2R R2, SR_TID.X ;  /* 0x0000000000027919 */ /* 0x000e280000002100 */
[----:B------:R-:W3:Y:S04]  /*363c0*/  LDL.LU R28, [R1+0xc58] ;  /* 0x000c5800011c7983 */ /* 0x000ee80000300800 */
[----:B------:R1:W-:Y:S04]  /*363d0*/  STS.128 [R0], R24 ;  /* 0x0000001800007388 */ /* 0x0003e80000000c00 */
[----:B------:R4:W-:Y:S04]  /*363e0*/  STS.128 [R0+0x200], R20 ;  /* 0x0002001400007388 */ /* 0x0009e80000000c00 */
[----:B-1----:R-:W5:Y:S01]  /*363f0*/  LDL.LU R24, [R1+0x10] ;  /* 0x0000100001187983 */ /* 0x002f620000300800 */
[----:B0-----:R-:W-:-:S03]  /*36400*/  SHF.R.U32.HI R2, RZ, 0x1, R2 ;  /* 0x00000001ff027819 */ /* 0x001fc60000011602 */
[----:B------:R-:W5:Y:S04]  /*36410*/  LDL.LU R25, [R1+0x14] ;  /* 0x0000140001197983 */ /* 0x000f680000300800 */
[----:B------:R-:W5:Y:S04]  /*36420*/  LDL.LU R26, [R1+0x18] ;  /* 0x00001800011a7983 */ /* 0x000f680000300800 */
[----:B------:R-:W5:Y:S04]  /*36430*/  LDL.LU R27, [R1+0x1c] ;  /* 0x00001c00011b7983 */ /* 0x000f680000300800 */
[----:B----4-:R-:W4:Y:S04]  /*36440*/  LDL.LU R20, [R1] ;  /* 0x0000000001147983 */ /* 0x010f280000300800 */
[----:B------:R-:W4:Y:S04]  /*36450*/  LDL.LU R21, [R1+0x4] ;  /* 0x0000040001157983 */ /* 0x000f280000300800 */
[----:B------:R-:W4:Y:S04]  /*36460*/  LDL.LU R22, [R1+0x8] ;  /* 0x0000080001167983 */ /* 0x000f280000300800 */
[----:B------:R-:W4:Y:S01]  /*36470*/  LDL.LU R23, [R1+0xc] ;  /* 0x00000c0001177983 */ /* 0x000f220000300800 */
[----:B------:R-:W-:-:S03]  /*36480*/  LOP3.LUT R3, R3, 0x20, R2, 0x78, !PT ;  /* 0x0000002003037812 */ /* 0x000fc600078e7802 */
[----:B------:R-:W0:Y:S04]  /*36490*/  S2R R2, SR_TID.X ;  /* 0x0000000000027919 */ /* 0x000e280000002100 */
[----:B------:R-:W-:Y:S04]  /*364a0*/  STS.128 [R0+0x300], R4 ;  /* 0x0003000400007388 */ /* 0x000fe80000000c00 */
[----:B------:R-:W-:Y:S04]  /*364b0*/  STS.128 [R0+0x80], R16 ;  /* 0x0000801000007388 */ /* 0x000fe80000000c00 */
[----:B------:R-:W-:Y:S04]  /*364c0*/  STS.128 [R0+0x280], R12 ;  /* 0x0002800c00007388 */ /* 0x000fe80000000c00 */
[----:B------:R-:W-:Y:S04]  /*364d0*/  STS.128 [R0+0x100], R8 ;  /* 0x0001000800007388 */ /* 0x000fe80000000c00 */
[----:B-----5:R-:W-:Y:S04]  /*364e0*/  STS.128 [R0+0x380], R24 ;  /* 0x0003801800007388 */ /* 0x020fe80000000c00 */
[----:B----4-:R0:W-:Y:S04]  /*364f0*/  STS.128 [R0+0x180], R20 ;  /* 0x0001801400007388 */ /* 0x0101e80000000c00 */
[----:B------:R-:W-:Y:S01]  /*36500*/  BAR.SYNC.DEFER_BLOCKING 0x0 ;  /* 0x0000000000007b1d */ /* 0x000fe20000010000 */
[----:B0-----:R-:W-:-:S04]  /*36510*/  SHF.R.U32.HI R23, RZ, 0x5, R2 ;  /* 0x00000005ff177819 */ /* 0x001fc80000011602 */
[----:B------:R-:W-:-:S04]  /*36520*/  SGXT.U32 R23, R23, 0x2 ;  /* 0x000000021717781a */ /* 0x000fc80000000000 */
[C-C-:B--2---:R-:W-:Y:S02]  /*36530*/  LOP3.LUT R4, R29.reuse, 0x14, R23.reuse, 0xfe, !PT ;  /* 0x000000141d047812 */ /* 0x144fe400078efe17 */
[C-C-:B------:R-:W-:Y:S02]  /*36540*/  LOP3.LUT R0, R29.reuse, 0x18, R23.reuse, 0xfe, !PT ;  /* 0x000000181d007812 */ /* 0x140fe400078efe17 */
[C-C-:B------:R-:W-:Y:S01]  /*36550*/  LOP3.LUT R5, R29.reuse, 0x1c, R23.reuse, 0xfe, !PT ;  /* 0x0000001c1d057812 */ /* 0x140fe200078efe17 */
[----:B------:R0:W-:Y:S04]  /*36560*/  STL [R1+0x30], R4 ;  /* 0x0000300401007387 */ /* 0x0001e80000100800 */
[----:B------:R1:W-:Y:S04]  /*36570*/  STL [R1+0x34], R0 ;  /* 0x0000340001007387 */ /* 0x0003e80000100800 */
[----:B------:R-:W2:Y:S01]  /*36580*/  LDS.128 R8, [R3] ;  /* 0x0000000003087984 */ /* 0x000ea20000000c00 */
[----:B0-----:R-:W-:-:S03]  /*36590*/  LOP3.LUT R4, R29, 0x20, R23, 0xfe, !PT ;  /* 0x000000201d047812 */ /* 0x001fc600078efe17 */
[----:B------:R-:W-:Y:S01]  /*365a0*/  LDS.128 R12, [R3+0x800] ;  /* 0x00080000030c7984 */ /* 0x000fe20000000c00 */
[----:B-1----:R-:W-:-:S03]  /*365b0*/  LOP3.LUT R0, R29, 0x24, R23, 0xfe, !PT ;  /* 0x000000241d007812 */ /* 0x002fc600078efe17 */
[----:B------:R0:W-:Y:S04]  /*365c0*/  STL [R1+0x38], R5 ;  /* 0x0000380501007387 */ /* 0x0001e80000100800 */
[----:B------:R1:W-:Y:S04]  /*365d0*/  STL [R1+0x3c], R4 ;  /* 0x00003c0401007387 */ /* 0x0003e80000100800 */
[----:B------:R4:W-:Y:S01]  /*365e0*/  STL [R1+0x40], R0 ;  /* 0x0000400001007387 */ /* 0x0009e20000100800 */
[C-C-:B0-----:R-:W-:Y:S02]  /*365f0*/  LOP3.LUT R5, R29.reuse, 0x28, R23.reuse, 0xfe, !PT ;  /* 0x000000281d057812 */ /* 0x141fe400078efe17 */
[----:B-1----:R-:W-:-:S03]  /*36600*/  LOP3.LUT R4, R29, 0x2c, R23, 0xfe, !PT ;  /* 0x0000002c1d047812 */ /* 0x002fc600078efe17 */
[----:B------:R0:W-:Y:S01]  /*36610*/  STL [R1+0x48], R5 ;  /* 0x0000480501007387 */ /* 0x0001e20000100800 */
[----:B----4-:R-:W-:-:S03]  /*36620*/  LOP3.LUT R0, R29, 0x30, R23, 0xfe, !PT ;  /* 0x000000301d007812 */ /* 0x010fc600078efe17 */
        /* <DEDUP_REMOVED lines=62> */
[----:B0-----:R-:W-:-:S03]  /*36a10*/  LOP3.LUT R5, R29, 0xb4, R23, 0xfe, !PT ;  /* 0x000000b41d057812 */ /* 0x001fc600078efe17 */
[----:B--2---:R-:W-:Y:S01]  /*36a20*/  STL.64 [R1+0x10], R8 ;  /* 0x0000100801007387 */ /* 0x004fe20000100a00 */
[C-C-:B-1----:R-:W-:Y:S02]  /*36a30*/  LOP3.LUT R4, R29.reuse, 0xb0, R23.reuse, 0xfe, !PT ;  /* 0x000000b01d047812 */ /* 0x142fe400078efe17 */
[C-C-:B----4-:R-:W-:Y:S01]  /*36a40*/  LOP3.LUT R0, R29.reuse, 0xac, R23.reuse, 0xfe, !PT ;  /* 0x000000ac1d007812 */ /* 0x150fe200078efe17 */
[----:B------:R-:W-:Y:S04]  /*36a50*/  STL.64 [R1+0x18], R10 ;  /* 0x0000180a01007387 */ /* 0x000fe80000100a00 */
[----:B------:R0:W-:Y:S04]  /*36a60*/  STL [R1+0xd0], R0 ;  /* 0x0000d00001007387 */ /* 0x0001e80000100800 */
[----:B------:R-:W-:Y:S01]  /*36a70*/  STL [R1+0xd4], R4 ;  /* 0x0000d40401007387 */ /* 0x000fe20000100800 */
[----:B0-----:R-:W-:-:S03]  /*36a80*/  LOP3.LUT R0, R29, 0xb8, R23, 0xfe, !PT ;  /* 0x000000b81d007812 */ /* 0x001fc600078efe17 */
[----:B------:R-:W-:Y:S04]  /*36a90*/  STL [R1+0xd8], R5 ;  /* 0x0000d80501007387 */ /* 0x000fe80000100800 */
[----:B------:R0:W-:Y:S02]  /*36aa0*/  STL [R1+0xdc], R0 ;  /* 0x0000dc0001007387 */ /* 0x0001e40000100800 */
[----:B0-----:R-:W-:-:S05]  /*36ab0*/  LOP3.LUT R0, R3, 0x40, RZ, 0x3c, !PT ;  /* 0x0000004003007812 */ /* 0x001fca00078e3cff */
[----:B------:R-:W0:Y:S01]  /*36ac0*/  LDS.128 R8, [R0] ;  /* 0x0000000000087984 */ /* 0x000e220000000c00 */
[C-C-:B------:R-:W-:Y:S02]  /*36ad0*/  LOP3.LUT R4, R29.reuse, 0xbc, R23.reuse, 0xfe, !PT ;  /* 0x000000bc1d047812 */ /* 0x140fe400078efe17 */
[----:B------:R-:W-:-:S03]  /*36ae0*/  LOP3.LUT R5, R29, 0xc0, R23, 0xfe, !PT ;  /* 0x000000c01d057812 */ /* 0x000fc600078efe17 */
[----:B------:R1:W-:Y:S01]  /*36af0*/  STL [R1+0xe0], R4 ;  /* 0x0000e00401007387 */ /* 0x0003e20000100800 */
[----:B------:R-:W-:-:S03]  /*36b00*/  LOP3.LUT R6, R29, 0xc8, R23, 0xfe, !PT ;  /* 0x000000c81d067812 */ /* 0x000fc600078efe17 */
[----:B------:R2:W-:Y:S01]  /*36b10*/  STL [R1+0xe4], R5 ;  /* 0x0000e40501007387 */ /* 0x0005e20000100800 */
[C-C-:B-1----:R-:W-:Y:S02]  /*36b20*/  LOP3.LUT R4, R29.reuse, 0xc4, R23.reuse, 0xfe, !PT ;  /* 0x000000c41d047812 */ /* 0x142fe400078efe17 */
[----:B--2---:R-:W-:-:S03]  /*36b30*/  LOP3.LUT R5, R29, 0xcc, R23, 0xfe, !PT ;  /* 0x000000cc1d057812 */ /* 0x004fc600078efe17 */
[----:B------:R1:W-:Y:S04]  /*36b40*/  STL [R1+0xe8], R4 ;  /* 0x0000e80401007387 */ /* 0x0003e80000100800 */
[----:B------:R-:W-:Y:S01]  /*36b50*/  STL [R1+0xec], R6 ;  /* 0x0000ec0601007387 */ /* 0x000fe20000100800 */
[----:B-1----:R-:W-:-:S03]  /*36b60*/  LOP3.LUT R4, R29, 0xd0, R23, 0xfe, !PT ;  /* 0x000000d01d047812 */ /* 0x002fc600078efe17 */
[----:B------:R-:W-:Y:S04]  /*36b70*/  STL [R1+0xf0], R5 ;  /* 0x0000f00501007387 */ /* 0x000fe80000100800 */
[----:B0-----:R-:W-:Y:S04]  /*36b80*/  STL [R1+0xd10], R9 ;  /* 0x000d100901007387 */ /* 0x001fe80000100800 */
[----:B------:R0:W-:Y:S04]  /*36b90*/  STL [R1+0xf4], R4 ;  /* 0x0000f40401007387 */ /* 0x0001e80000100800 */
[----:B------:R1:W-:Y:S01]  /*36ba0*/  STL [R1+0xce0], R10 ;  /* 0x000ce00a01007387 */ /* 0x0003e20000100800 */
[----:B0-----:R-:W-:-:S03]  /*36bb0*/  LOP3.LUT R4, R29, 0xd4, R23, 0xfe, !PT ;  /* 0x000000d41d047812 */ /* 0x001fc600078efe17 */
[----:B------:R-:W-:Y:S04]  /*36bc0*/  STL [R1+0xcdc], R11 ;  /* 0x000cdc0b01007387 */ /* 0x000fe80000100800 */
[----:B------:R-:W-:Y:S04]  /*36bd0*/  STL [R1+0xf8], R4 ;  /* 0x0000f80401007387 */ /* 0x000fe80000100800 */
[----:B------:R-:W0:Y:S01]  /*36be0*/  LDS.128 R4, [R3+0x400] ;  /* 0x0004000003047984 */ /* 0x000e220000000c00 */
[C-C-:B------:R-:W-:Y:S02]  /*36bf0*/  LOP3.LUT R9, R29.reuse, 0xd8, R23.reuse, 0xfe, !PT ;  /* 0x000000d81d097812 */ /* 0x140fe400078efe17 */
[----:B-1----:R-:W-:-:S03]  /*36c00*/  LOP3.LUT R10, R29, 0xdc, R23, 0xfe, !PT ;  /* 0x000000dc1d0a7812 */ /* 0x002fc600078efe17 */
[----:B------:R-:W-:Y:S04]  /*36c10*/  STL [R1+0xfc], R9 ;  /* 0x0000fc0901007387 */ /* 0x000fe80000100800 */
[----:B------:R0:W-:Y:S02]  /*36c20*/  STL [R1+0x100], R10 ;  /* 0x0001000a01007387 */ /* 0x0001e40000100800 */
[----:B0-----:R-:W-:Y:S01]  /*36c30*/  IMAD.MOV.U32 R10, RZ, RZ, R5 ;  /* 0x000000ffff0a7224 */ /* 0x001fe200078e0005 */
[C-C-:B------:R-:W-:Y:S01]  /*36c40*/  LOP3.LUT R5, R29.reuse, 0xe0, R23.reuse, 0xfe, !PT ;  /* 0x000000e01d057812 */ /* 0x140fe200078efe17 */
[----:B------:R-:W-:Y:S02]  /*36c50*/  IMAD.MOV.U32 R11, RZ, RZ, R6 ;  /* 0x000000ffff0b7224 */ /* 0x000fe400078e0006 */
[----:B------:R-:W-:Y:S01]  /*36c60*/  IMAD.MOV.U32 R9, RZ, RZ, R4 ;  /* 0x000000ffff097224 */ /* 0x000fe200078e0004 */
[C-C-:B------:R-:W-:Y:S01]  /*36c70*/  LOP3.LUT R4, R29.reuse, 0xe4, R23.reuse, 0xfe, !PT ;  /* 0x000000e41d047812 */ /* 0x140fe200078efe17 */
[----:B------:R-:W-:Y:S04]  /*36c80*/  STL [R1+0xc], R7 ;  /* 0x00000c0701007387 */ /* 0x000fe80000100800 */
[----:B------:R0:W-:Y:S04]  /*36c90*/  STL.64 [R1+0xd00], R10 ;  /* 0x000d000a01007387 */ /* 0x0001e80000100a00 */
[----:B------:R-:W-:Y:S04]  /*36ca0*/  STL [R1+0x104], R5 ;  /* 0x0001040501007387 */ /* 0x000fe80000100800 */
[----:B------:R-:W-:Y:S04]  /*36cb0*/  STL [R1+0x108], R4 ;  /* 0x0001080401007387 */ /* 0x000fe80000100800 */
[----:B------:R-:W1:Y:S01]  /*36cc0*/  LDS.128 R4, [R0+0x400] ;  /* 0x0004000000047984 */ /* 0x000e620000000c00 */
[----:B0-----:R-:W-:-:S02]  /*36cd0*/  LOP3.LUT R11, R29, 0xe8, R23, 0xfe, !PT ;  /* 0x000000e81d0b7812 */ /* 0x001fc400078efe17 */
[----:B------:R-:W-:-:S03]  /*36ce0*/  LOP3.LUT R10, R29, 0xec, R23, 0xfe, !PT ;  /* 0x000000ec1d0a7812 */ /* 0x000fc600078efe17 */
[----:B------:R-:W-:Y:S04]  /*36cf0*/  STL [R1+0x10c], R11 ;  /* 0x00010c0b01007387 */ /* 0x000fe80000100800 */
[----:B-1----:R-:W-:Y:S04]  /*36d00*/  STL.64 [R1+0xd20], R4 ;  /* 0x000d200401007387 */ /* 0x002fe80000100a00 */
[----:B------:R-:W-:Y:S04]  /*36d10*/  STL [R1+0x110], R10 ;  /* 0x0001100a01007387 */ /* 0x000fe80000100800 */
[----:B------:R0:W-:Y:S04]  /*36d20*/  STL.64 [R1+0xce8], R6 ;  /* 0x000ce80601007387 */ /* 0x0001e80000100a00 */
[----:B0-----:R-:W2:Y:S01]  /*36d30*/  LDL.LU R7, [R1+0x10] ;  /* 0x0000100001077983 */ /* 0x001ea20000300800 */
[C---:B---3--:R-:W-:Y:S01]  /*36d40*/  ISETP.GE.AND P0, PT, R28.reuse, c[0x0][0x178], PT ;  /* 0x00005e001c007a0c */ /* 0x048fe20003f06270 */
[----:B------:R-:W-:Y:S01]  /*36d50*/  IMAD R2, R28, c[0x0][0x194], RZ ;  /* 0x000065001c027a24 */ /* 0x000fe200078e02ff */
[----:B------:R-:W-:-:S02]  /*36d60*/  LOP3.LUT R0, R29, 0xf0, R23, 0xfe, !PT ;  /* 0x000000f01d007812 */ /* 0x000fc400078efe17 */
[----:B------:R-:W-:-:S03]  /*36d70*/  LOP3.LUT R28, R29, R23, RZ, 0xfc, !PT ;  /* 0x000000171d1c7212 */ /* 0x000fc600078efcff */
[----:B------:R0:W-:Y:S02]  /*36d80*/  STL [R1+0x114], R0 ;  /* 0x0001140001007387 */ /* 0x0001e40000100800 */
[----:B------:R-:W-:Y:S01]  /*36d90*/  IMAD R16, R28, c[0x0][0x198], RZ ;  /* 0x000066001c107a24 */ /* 0x000fe200078e02ff */
[C-C-:B------:R-:W-:Y:S01]  /*36da0*/  LOP3.LUT R17, R29.reuse, 0x10, R23.reuse, 0xfe, !PT ;  /* 0x000000101d117812 */ /* 0x140fe200078efe17 */
[----:B------:R1:W-:Y:S01]  /*36db0*/  STL.64 [R1+0xd18], R12 ;  /* 0x000d180c01007387 */ /* 0x0003e20000100a00 */
[C-C-:B------:R-:W-:Y:S02]  /*36dc0*/  LOP3.LUT R5, R29.reuse, 0xf4, R23.reuse, 0xfe, !PT ;  /* 0x000000f41d057812 */ /* 0x140fe400078efe17 */
[C---:B0-----:R-:W-:Y:S02]  /*36dd0*/  LEA R0, P2, R2.reuse, c[0x0][0x170], 0x1 ;  /* 0x00005c0002007a11 */ /* 0x041fe400078408ff */
[----:B------:R-:W-:Y:S02]  /*36de0*/  LOP3.LUT R4, R29, 0xf8, R23, 0xfe, !PT ;  /* 0x000000f81d047812 */ /* 0x000fe400078efe17 */
[----:B------:R-:W-:-:S02]  /*36df0*/  LEA.HI.X.SX32 R2, R2, c[0x0][0x174], 0x1, P2 ;  /* 0x00005d0002027a11 */ /* 0x000fc400010f0eff */
[C---:B------:R-:W-:Y:S02]  /*36e00*/  LEA R24, P2, R16.reuse, R0, 0x1 ;  /* 0x0000000010187211 */ /* 0x040fe400078408ff */
[----:B-1----:R-:W-:Y:S01]  /*36e10*/  LOP3.LUT R12, R3, 0x40, RZ, 0x3c, !PT ;  /* 0x00000040030c7812 */ /* 0x002fe200078e3cff */
[----:B------:R0:W-:Y:S01]  /*36e20*/  STL.64 [R1+0xcf0], R14 ;  /* 0x000cf00e01007387 */ /* 0x0001e20000100a00 */
[C---:B------:R-:W-:Y:S01]  /*36e30*/  LOP3.LUT R20, R29.reuse, 0x8, R23, 0xfe, !PT ;  /* 0x000000081d147812 */ /* 0x040fe200078efe17 */
[----:B------:R-:W-:Y:S01]  /*36e40*/  IMAD.MOV.U32 R13, RZ, RZ, R17 ;  /* 0x000000ffff0d7224 */ /* 0x000fe200078e0011 */
[----:B------:R-:W-:Y:S01]  /*36e50*/  LEA.HI.X.SX32 R25, R16, R2, 0x1, P2 ;  /* 0x0000000210197211 */ /* 0x000fe200010f0eff */
[----:B------:R-:W3:Y:S01]  /*36e60*/  LDL.LU R10, [R1+0x30] ;  /* 0x00003000010a7983 */ /* 0x000ee20000300800 */
[----:B------:R-:W-:-:S03]  /*36e70*/  LOP3.LUT R26, R29, 0x4, R23, 0xfe, !PT ;  /* 0x000000041d1a7812 */ /* 0x000fc600078efe17 */
[----:B------:R-:W-:Y:S01]  /*36e80*/  STL [R1+0x118], R5 ;  /* 0x0001180501007387 */ /* 0x000fe20000100800 */
[----:B------:R-:W-:Y:S02]  /*36e90*/  LOP3.LUT R27, R29, 0xc, R23, 0xfe, !PT ;  /* 0x0000000c1d1b7812 */ /* 0x000fe400078efe17 */
[C---:B------:R-:W-:Y:S01]  /*36ea0*/  ISETP.LT.AND P4, PT, R20.reuse, c[0x0][0x17c], !P0 ;  /* 0x00005f0014007a0c */ /* 0x040fe20004781270 */
[----:B------:R1:W-:Y:S01]  /*36eb0*/  STL [R1+0x11c], R4 ;  /* 0x00011c0401007387 */ /* 0x0003e20000100800 */
[----:B0-----:R-:W-:-:S03]  /*36ec0*/  IMAD R14, R20, c[0x0][0x198], RZ ;  /* 0x00006600140e7a24 */ /* 0x001fc600078e02ff */
[----:B------:R-:W0:Y:S01]  /*36ed0*/  LDS.128 R16, [R12+0x800] ;  /* 0x000800000c107984 */ /* 0x000e220000000c00 */
[----:B------:R-:W-:Y:S02]  /*36ee0*/  ISETP.LT.AND P1, PT, R28, c[0x0][0x17c], !P0 ;  /* 0x00005f001c007a0c */ /* 0x000fe40004721270 */
[C---:B------:R-:W-:Y:S02]  /*36ef0*/  ISETP.LT.AND P3, PT, R26.reuse, c[0x0][0x17c], !P0 ;  /* 0x00005f001a007a0c */ /* 0x040fe40004761270 */
[----:B-1----:R-:W-:Y:S01]  /*36f00*/  LOP3.LUT R4, R29, 0xfc, R23, 0xfe, !PT ;  /* 0x000000fc1d047812 */ /* 0x002fe200078efe17 */
[----:B------:R-:W4:Y:S04]  /*36f10*/  LDL.LU R15, [R1+0x34] ;  /* 0x00003400010f7983 */ /* 0x000f280000300800 */
[----:B------:R-:W1:Y:S01]  /*36f20*/  LDS.128 R20, [R3+0xc00] ;  /* 0x000c000003147984 */ /* 0x000e620000000c00 */
[----:B------:R-:W-:-:S03]  /*36f30*/  IMAD R26, R26, c[0x0][0x198], RZ ;  /* 0x000066001a1a7a24 */ /* 0x000fc600078e02ff */
[----:B------:R-:W5:Y:S04]  /*36f40*/  LDL.LU R11, [R1+0x3c] ;  /* 0x00003c00010b7983 */ /* 0x000f680000300800 */
[----:B------:R0:W-:Y:S02]  /*36f50*/  STL [R1+0xac], R4 ;  /* 0x0000ac0401007387 */ /* 0x0001e40000100800 */
[----:B0-----:R-:W-:-:S04]  /*36f60*/  LEA R4, P5, R14, R0, 0x1 ;  /* 0x000000000e047211 */ /* 0x001fc800078a08ff */
[----:B------:R-:W-:Y:S01]  /*36f70*/  LEA.HI.X.SX32 R5, R14, R2, 0x1, P5 ;  /* 0x000000020e057211 */ /* 0x000fe200028f0eff */
[----:B------:R0:W-:Y:S04]  /*36f80*/  STL.64 [R1+0xcf8], R18 ;  /* 0x000cf81201007387 */ /* 0x0001e80000100a00 */
[----:B0-----:R-:W3:Y:S04]  /*36f90*/  LDL.LU R18, [R1+0x38] ;  /* 0x0000380001127983 */ /* 0x001ee80000300800 */
[----:B-1----:R0:W-:Y:S04]  /*36fa0*/  STL.64 [R1+0xd08], R22 ;  /* 0x000d081601007387 */ /* 0x0021e80000100a00 */
[----:B0-----:R-:W3:Y:S04]  /*36fb0*/  LDL.LU R23, [R1+0x40] ;  /* 0x0000400001177983 */ /* 0x001ee80000300800 */
[----:B--2---:R-:W-:Y:S01]  /*36fc0*/  @P1 STG.E.U16 [R24.64], R7 ;  /* 0x0000000718001986 */ /* 0x004fe2000c10150a */
[----:B------:R-:W-:-:S04]  /*36fd0*/  LEA R28, P1, R26, R0, 0x1 ;  /* 0x000000001a1c7211 */ /* 0x000fc800078208ff */
[----:B------:R-:W-:-:S05]  /*36fe0*/  LEA.HI.X.SX32 R29, R26, R2, 0x1, P1 ;  /* 0x000000021a1d7211 */ /* 0x000fca00008f0eff */
[----:B------:R-:W-:Y:S04]  /*36ff0*/  @P3 STG.E.U16 [R28.64], R8 ;  /* 0x000000081c003986 */ /* 0x000fe8000c10150a */
[----:B------:R0:W-:Y:S04]  /*37000*/  @P4 STG.E.U16 [R4.64], R9 ;  /* 0x0000000904004986 */ /* 0x0001e8000c10150a */
[----:B0-----:R-:W2:Y:S01]  /*37010*/  LDL.LU.64 R4, [R1+0xd20] ;  /* 0x000d200001047983 */ /* 0x001ea20000300a00 */
[C---:B------:R-:W-:Y:S01]  /*37020*/  IMAD R6, R27.reuse, c[0x0][0x198], RZ ;  /* 0x000066001b067a24 */ /* 0x040fe200078e02ff */
[----:B------:R-:W-:-:S02]  /*37030*/  ISETP.LT.AND P2, PT, R27, c[0x0][0x17c], !P0 ;  /* 0x00005f001b007a0c */ /* 0x000fc40004741270 */
[----:B------:R0:W1:Y:S01]  /*37040*/  LDS.128 R24, [R12+0xc00] ;  /* 0x000c00000c187984 */ /* 0x0000620000000c00 */
[C---:B------:R-:W-:Y:S01]  /*37050*/  ISETP.LT.AND P1, PT, R13.reuse, c[0x0][0x17c], !P0 ;  /* 0x00005f000d007a0c */ /* 0x040fe20004721270 */
[----:B------:R-:W-:Y:S02]  /*37060*/  IMAD R3, R13, c[0x0][0x198], RZ ;  /* 0x000066000d037a24 */ /* 0x000fe400078e02ff */
[----:B------:R-:W3:Y:S01]  /*37070*/  LDL.LU R19, [R1+0x48] ;  /* 0x0000480001137983 */ /* 0x000ee20000300800 */
[----:B0-----:R-:W-:-:S04]  /*37080*/  LEA R12, P6, R6, R0, 0x1 ;  /* 0x00000000060c7211 */ /* 0x001fc800078c08ff */
[----:B------:R-:W-:-:S05]  /*37090*/  LEA.HI.X.SX32 R13, R6, R2, 0x1, P6 ;  /* 0x00000002060d7211 */ /* 0x000fca00030f0eff */
[----:B--2---:R0:W-:Y:S04]  /*370a0*/  @P2 STG.E.U16 [R12.64], R4 ;  /* 0x000000040c002986 */ /* 0x0041e8000c10150a */
[----:B0-----:R-:W2:Y:S01]  /*370b0*/  LDL.LU.64 R12, [R1+0xd18] ;  /* 0x000d1800010c7983 */ /* 0x001ea20000300a00 */
[C---:B---3--:R-:W-:Y:S01]  /*370c0*/  ISETP.LT.AND P3, PT, R10.reuse, c[0x0][0x17c], !P0 ;  /* 0x00005f000a007a0c */ /* 0x048fe20004761270 */
[----:B------:R-:W-:Y:S01]  /*370d0*/  IMAD R10, R10, c[0x0][0x198], RZ ;  /* 0x000066000a0a7a24 */ /* 0x000fe200078e02ff */
[-C--:B------:R-:W-:Y:S01]  /*370e0*/  LEA R28, P5, R3, R0.reuse, 0x1 ;  /* 0x00000000031c7211 */ /* 0x080fe200078a08ff */
[----:B------:R-:W3:Y:S03]  /*370f0*/  LDL.LU R6, [R1+0x4c] ;  /* 0x00004c0001067983 */ /* 0x000ee60000300800 */
[----:B------:R-:W-:-:S02]  /*37100*/  LEA R14, P4, R10, R0, 0x1 ;  /* 0x000000000a0e7211 */ /* 0x000fc400078808ff */
[-C--:B------:R-:W-:Y:S01]  /*37110*/  LEA.HI.X.SX32 R29, R3, R2.reuse, 0x1, P5 ;  /* 0x00000002031d7211 */ /* 0x080fe200028f0eff */
[C---:B----4-:R-:W-:Y:S01]  /*37120*/  IMAD R3, R15.reuse, c[0x0][0x198], RZ ;  /* 0x000066000f037a24 */ /* 0x050fe200078e02ff */
[----:B------:R-:W-:Y:S02]  /*37130*/  ISETP.LT.AND P2, PT, R15, c[0x0][0x17c], !P0 ;  /* 0x00005f000f007a0c */ /* 0x000fe40004741270 */
[----:B------:R-:W-:Y:S02]  /*37140*/  LEA.HI.X.SX32 R15, R10, R2, 0x1, P4 ;  /* 0x000000020a0f7211 */ /* 0x000fe400020f0eff */
[----:B------:R-:W4:Y:S01]  /*37150*/  LDL.LU R10, [R1+0x50] ;  /* 0x00005000010a7983 */ /* 0x000f220000300800 */
[C---:B------:R-:W-:Y:S01]  /*37160*/  IMAD R22, R18.reuse, c[0x0][0x198], RZ ;  /* 0x0000660012167a24 */ /* 0x040fe200078e02ff */
[C---:B-----5:R-:W-:Y:S02]  /*37170*/  ISETP.LT.AND P4, PT, R11.reuse, c[0x0][0x17c], !P0 ;  /* 0x00005f000b007a0c */ /* 0x060fe40004781270 */
[----:B--2---:R0:W-:Y:S01]  /*37180*/  @P1 STG.E.U16 [R28.64], R12 ;  /* 0x0000000c1c001986 */ /* 0x0041e2000c10150a */
[----:B------:R-:W-:Y:S01]  /*37190*/  ISETP.LT.AND P1, PT, R18, c[0x0][0x17c], !P0 ;  /* 0x00005f0012007a0c */ /* 0x000fe20004721270 */
[----:B------:R-:W-:-:S02]  /*371a0*/  IMAD R18, R11, c[0x0][0x198], RZ ;  /* 0x000066000b127a24 */ /* 0x000fc400078e02ff */
[----:B------:R-:W2:Y:S01]  /*371b0*/  LDL.LU R11, [R1+0x54] ;  /* 0x00005400010b7983 */ /* 0x000ea20000300800 */
[----:B0-----:R-:W-:-:S03]  /*371c0*/  LEA R28, P5, R3, R0, 0x1 ;  /* 0x00000000031c7211 */ /* 0x001fc600078a08ff */
[----:B------:R0:W-:Y:S01]  /*371d0*/  @P3 STG.E.U16 [R14.64], R16 ;  /* 0x000000100e003986 */ /* 0x0001e2000c10150a */
[----:B------:R-:W-:Y:S01]  /*371e0*/  LEA.HI.X.SX32 R29, R3, R2, 0x1, P5 ;  /* 0x00000002031d7211 */ /* 0x000fe200028f0eff */
[----:B------:R-:W-:-:S04]  /*371f0*/  IMAD R3, R23, c[0x0][0x198], RZ ;  /* 0x0000660017037a24 */ /* 0x000fc800078e02ff */
[----:B------:R5:W-:Y:S01]  /*37200*/  @P2 STG.E.U16 [R28.64], R20 ;  /* 0x000000141c002986 */ /* 0x000be2000c10150a */
[C---:B0-----:R-:W-:Y:S02]  /*37210*/  LEA R14, P3, R22.reuse, R0, 0x1 ;  /* 0x00000000160e7211 */ /* 0x041fe400078608ff */
[----:B------:R-:W-:Y:S02]  /*37220*/  ISETP.LT.AND P2, PT, R23, c[0x0][0x17c], !P0 ;  /* 0x00005f0017007a0c */ /* 0x000fe40004741270 */
[----:B------:R-:W-:Y:S02]  /*37230*/  LEA.HI.X.SX32 R15, R22, R2, 0x1, P3 ;  /* 0x00000002160f7211 */ /* 0x000fe400018f0eff */
[C---:B-----5:R-:W-:Y:S02]  /*37240*/  LEA R28, P5, R18.reuse, R0, 0x1 ;  /* 0x00000000121c7211 */ /* 0x060fe400078a08ff */
[----:B------:R-:W-:Y:S02]  /*37250*/  PRMT R4, R7, 0x7632, R4 ;  /* 0x0000763207047816 */ /* 0x000fe40000000004 */
[----:B------:R-:W-:Y:S01]  /*37260*/  LEA.HI.X.SX32 R29, R18, R2, 0x1, P5 ;  /* 0x00000002121d7211 */ /* 0x000fe200028f0eff */
[----:B------:R-:W5:Y:S04]  /*37270*/  LDL.LU R7, [R1+0x58] ;  /* 0x0000580001077983 */ /* 0x000f680000300800 */
[----:B-1----:R0:W-:Y:S04]  /*37280*/  @P1 STG.E.U16 [R14.64], R24 ;  /* 0x000000180e001986 */ /* 0x0021e8000c10150a */
[----:B------:R-:W5:Y:S01]  /*37290*/  LDL.LU R18, [R1+0x5c] ;  /* 0x00005c0001127983 */ /* 0x000f620000300800 */
[----:B------:R-:W-:-:S03]  /*372a0*/  ISETP.LT.AND P1, PT, R19, c[0x0][0x17c], !P0 ;  /* 0x00005f0013007a0c */ /* 0x000fc60004721270 */
[----:B------:R1:W-:Y:S01]  /*372b0*/  @P4 STG.E.U16 [R28.64], R4 ;  /* 0x000000041c004986 */ /* 0x0003e2000c10150a */
[C---:B0-----:R-:W-:Y:S02]  /*372c0*/  LEA R14, P3, R3.reuse, R0, 0x1 ;  /* 0x00000000030e7211 */ /* 0x041fe400078608ff */
[----:B------:R-:W-:Y:S02]  /*372d0*/  PRMT R8, R8, 0x7632, R8 ;  /* 0x0000763208087816 */ /* 0x000fe40000000008 */
[----:B------:R-:W-:Y:S01]  /*372e0*/  LEA.HI.X.SX32 R15, R3, R2, 0x1, P3 ;  /* 0x00000002030f7211 */ /* 0x000fe200018f0eff */
[----:B-1----:R-:W-:Y:S01]  /*372f0*/  IMAD R29, R19, c[0x0][0x198], RZ ;  /* 0x00006600131d7a24 */ /* 0x002fe200078e02ff */
[----:B------:R-:W-:Y:S01]  /*37300*/  PRMT R12, R9, 0x7632, R12 ;  /* 0x00007632090c7816 */ /* 0x000fe2000000000c */
[----:B---3--:R-:W-:Y:S01]  /*37310*/  IMAD R3, R6, c[0x0][0x198], RZ ;  /* 0x0000660006037a24 */ /* 0x008fe200078e02ff */
[----:B------:R-:W3:Y:S02]  /*37320*/  LDL.LU R9, [R1+0xd10] ;  /* 0x000d100001097983 */ /* 0x000ee40000300800 */
[----:B------:R-:W-:-:S02]  /*37330*/  LEA R28, P4, R29, R0, 0x1 ;  /* 0x000000001d1c7211 */ /* 0x000fc400078808ff */
[----:B------:R0:W-:Y:S01]  /*37340*/  @P2 STG.E.U16 [R14.64], R8 ;  /* 0x000000080e002986 */ /* 0x0001e2000c10150a */
[----:B----4-:R-:W-:-:S03]  /*37350*/  ISETP.LT.AND P2, PT, R10, c[0x0][0x17c], !P0 ;  /* 0x00005f000a007a0c */ /* 0x010fc60004741270 */
[----:B------:R-:W4:Y:S01]  /*37360*/  LDL.LU R19, [R1+0x60] ;  /* 0x0000600001137983 */ /* 0x000f220000300800 */
[----:B------:R-:W-:Y:S01]  /*37370*/  LEA.HI.X.SX32 R29, R29, R2, 0x1, P4 ;  /* 0x000000021d1d7211 */ /* 0x000fe200020f0eff */
[----:B0-----:R-:W-:Y:S01]  /*37380*/  IMAD R8, R10, c[0x0][0x198], RZ ;  /* 0x000066000a087a24 */ /* 0x001fe200078e02ff */
[C---:B------:R-:W-:Y:S01]  /*37390*/  LEA R14, P5, R3.reuse, R0, 0x1 ;  /* 0x00000000030e7211 */ /* 0x040fe200078a08ff */
[----:B------:R-:W3:Y:S01]  /*373a0*/  LDL.LU R10, [R1+0x64] ;  /* 0x00006400010a7983 */ /* 0x000ee20000300800 */
[----:B------:R-:W-:Y:S02]  /*373b0*/  ISETP.LT.AND P3, PT, R6, c[0x0][0x17c], !P0 ;  /* 0x00005f0006007a0c */ /* 0x000fe40004761270 */
[----:B------:R-:W-:Y:S01]  /*373c0*/  LEA.HI.X.SX32 R15, R3, R2, 0x1, P5 ;  /* 0x00000002030f7211 */ /* 0x000fe200028f0eff */
[----:B------:R0:W-:Y:S01]  /*373d0*/  @P1 STG.E.U16 [R28.64], R12 ;  /* 0x0000000c1c001986 */ /* 0x0001e2000c10150a */
[C---:B--2---:R-:W-:Y:S01]  /*373e0*/  ISETP.LT.AND P1, PT, R11.reuse, c[0x0][0x17c], !P0 ;  /* 0x00005f000b007a0c */ /* 0x044fe20004721270 */
[----:B------:R-:W-:-:S02]  /*373f0*/  IMAD R3, R11, c[0x0][0x198], RZ ;  /* 0x000066000b037a24 */ /* 0x000fc400078e02ff */
[----:B------:R-:W2:Y:S04]  /*37400*/  LDL.LU R11, [R1+0x68] ;  /* 0x00006800010b7983 */ /* 0x000ea80000300800 */
[----:B------:R-:W2:Y:S01]  /*37410*/  LDL.LU R6, [R1+0x6c] ;  /* 0x00006c0001067983 */ /* 0x000ea20000300800 */
[----:B------:R-:W-:Y:S02]  /*37420*/  PRMT R4, R4, 0x7632, R4 ;  /* 0x0000763204047816 */ /* 0x000fe40000000004 */
[----:B0-----:R-:W-:-:S03]  /*37430*/  LEA R28, P4, R8, R0, 0x1 ;  /* 0x00000000081c7211 */ /* 0x001fc600078808ff */
[----:B------:R0:W-:Y:S01]  /*37440*/  @P3 STG.E.U16 [R14.64], R4 ;  /* 0x000000040e003986 */ /* 0x0001e2000c10150a */
[----:B------:R-:W-:Y:S02]  /*37450*/  LEA.HI.X.SX32 R29, R8, R2, 0x1, P4 ;  /* 0x00000002081d7211 */ /* 0x000fe400020f0eff */
[----:B------:R-:W-:Y:S02]  /*37460*/  PRMT R12, R12, 0x7632, R12 ;  /* 0x000076320c0c7816 */ /* 0x000fe4000000000c */
[----:B------:R-:W-:Y:S02]  /*37470*/  PRMT R16, R16, 0x7632, R16 ;  /* 0x0000763210107816 */ /* 0x000fe40000000010 */
[----:B0-----:R-:W-:-:S04]  /*37480*/  LEA R14, P3, R3, R0, 0x1 ;  /* 0x00000000030e7211 */ /* 0x001fc800078608ff */
[----:B------:R-:W-:Y:S01]  /*37490*/  LEA.HI.X.SX32 R15, R3, R2, 0x1, P3 ;  /* 0x00000002030f7211 */ /* 0x000fe200018f0eff */
[----:B------:R0:W-:Y:S01]  /*374a0*/  @P2 STG.E.U16 [R28.64], R12 ;  /* 0x0000000c1c002986 */ /* 0x0001e2000c10150a */
[C---:B-----5:R-:W-:Y:S01]  /*374b0*/  IMAD R4, R7.reuse, c[0x0][0x198], RZ ;  /* 0x0000660007047a24 */ /* 0x060fe200078e02ff */
[----:B------:R-:W-:Y:S02]  /*374c0*/  ISETP.LT.AND P4, PT, R7, c[0x0][0x17c], !P0 ;  /* 0x00005f0007007a0c */ /* 0x000fe40004781270 */
[----:B------:R1:W-:Y:S01]  /*374d0*/  @P1 STG.E.U16 [R14.64], R16 ;  /* 0x000000100e001986 */ /* 0x0003e2000c10150a */
[C---:B------:R-:W-:Y:S01]  /*374e0*/  IMAD R3, R18.reuse, c[0x0][0x198], RZ ;  /* 0x0000660012037a24 */ /* 0x040fe200078e02ff */
[----:B------:R-:W-:Y:S02]  /*374f0*/  ISETP.LT.AND P3, PT, R18, c[0x0][0x17c], !P0 ;  /* 0x00005f0012007a0c */ /* 0x000fe40004761270 */
[----:B------:R-:W5:Y:S01]  /*37500*/  LDL.LU R7, [R1+0xa4] ;  /* 0x0000a40001077983 */ /* 0x000f620000300800 */
[----:B------:R-:W-:-:S02]  /*37510*/  LEA R22, P2, R4, R0, 0x1 ;  /* 0x0000000004167211 */ /* 0x000fc400078408ff */
[C---:B0-----:R-:W-:Y:S01]  /*37520*/  LEA R28, P1, R3.reuse, R0, 0x1 ;  /* 0x00000000031c7211 */ /* 0x041fe200078208ff */
[----:B-1----:R-:W5:Y:S01]  /*37530*/  LDL.LU R14, [R1+0x70] ;  /* 0x00007000010e7983 */ /* 0x002f620000300800 */
[-C--:B------:R-:W-:Y:S02]  /*37540*/  LEA.HI.X.SX32 R23, R4, R2.reuse, 0x1, P2 ;  /* 0x0000000204177211 */ /* 0x080fe400010f0eff */
[----:B------:R-:W-:Y:S02]  /*37550*/  PRMT R20, R20, 0x7632, R20 ;  /* 0x0000763214147816 */ /* 0x000fe40000000014 */
[----:B------:R-:W-:Y:S02]  /*37560*/  PRMT R24, R24, 0x7632, R24 ;  /* 0x0000763218187816 */ /* 0x000fe40000000018 */
[----:B------:R-:W-:Y:S01]  /*37570*/  LEA.HI.X.SX32 R29, R3, R2, 0x1, P1 ;  /* 0x00000002031d7211 */ /* 0x000fe200008f0eff */
[----:B------:R0:W-:Y:S04]  /*37580*/  @P4 STG.E.U16 [R22.64], R20 ;  /* 0x0000001416004986 */ /* 0x0001e8000c10150a */
[----:B------:R1:W-:Y:S04]  /*37590*/  @P3 STG.E.U16 [R28.64], R24 ;  /* 0x000000181c003986 */ /* 0x0003e8000c10150a */
[----:B0-----:R-:W5:Y:S01]  /*375a0*/  LDL.LU.64 R22, [R1+0xd08] ;  /* 0x000d080001167983 */ /* 0x001f620000300a00 */
[----:B----4-:R-:W-:-:S03]  /*375b0*/  IMAD R3, R19, c[0x0][0x198], RZ ;  /* 0x0000660013037a24 */ /* 0x010fc600078e02ff */
[----:B------:R-:W4:Y:S02]  /*375c0*/  LDL.LU R15, [R1+0x74] ;  /* 0x00007400010f7983 */ /* 0x000f240000300800 */
[C---:B-1----:R-:W-:Y:S02]  /*375d0*/  LEA R28, P5, R3.reuse, R0, 0x1 ;  /* 0x00000000031c7211 */ /* 0x042fe400078a08ff */
[----:B------:R-:W4:Y:S01]  /*375e0*/  LDL.LU R20, [R1+0x78] ;  /* 0x0000780001147983 */ /* 0x000f220000300800 */
[C---:B---3--:R-:W-:Y:S01]  /*375f0*/  IMAD R8, R10.reuse, c[0x0][0x198], RZ ;  /* 0x000066000a087a24 */ /* 0x048fe200078e02ff */
[----:B------:R-:W-:Y:S02]  /*37600*/  ISETP.LT.AND P1, PT, R10, c[0x0][0x17c], !P0 ;  /* 0x00005f000a007a0c */ /* 0x000fe40004721270 */
[----:B------:R-:W3:Y:S01]  /*37610*/  LDL.LU R12, [R1+0x7c] ;  /* 0x00007c00010c7983 */ /* 0x000ee20000300800 */
[----:B------:R-:W-:Y:S02]  /*37620*/  LEA.HI.X.SX32 R29, R3, R2, 0x1, P5 ;  /* 0x00000002031d7211 */ /* 0x000fe400028f0eff */
[C---:B------:R-:W-:Y:S01]  /*37630*/  LEA R10, P4, R8.reuse, R0, 0x1 ;  /* 0x00000000080a7211 */ /* 0x040fe200078808ff */
[----:B------:R-:W3:Y:S01]  /*37640*/  LDL.LU R16, [R1+0xa8] ;  /* 0x0000a80001107983 */ /* 0x000ee20000300800 */
[C---:B--2---:R-:W-:Y:S01]  /*37650*/  ISETP.LT.AND P3, PT, R11.reuse, c[0x0][0x17c], !P0 ;  /* 0x00005f000b007a0c */ /* 0x044fe20004761270 */
[----:B------:R-:W-:Y:S01]  /*37660*/  IMAD R4, R11, c[0x0][0x198], RZ ;  /* 0x000066000b047a24 */ /* 0x000fe200078e02ff */
[----:B------:R-:W-:-:S02]  /*37670*/  LEA.HI.X.SX32 R11, R8, R2, 0x1, P4 ;  /* 0x00000002080b7211 */ /* 0x000fc400020f0eff */
[C---:B------:R-:W-:Y:S01]  /*37680*/  ISETP.LT.AND P5, PT, R6.reuse, c[0x0][0x17c], !P0 ;  /* 0x00005f0006007a0c */ /* 0x040fe200047a1270 */
[----:B------:R-:W-:Y:S02]  /*37690*/  IMAD R3, R6, c[0x0][0x198], RZ ;  /* 0x0000660006037a24 */ /* 0x000fe400078e02ff */
[----:B------:R-:W2:Y:S04]  /*376a0*/  LDL.LU R6, [R1+0x80] ;  /* 0x0000800001067983 */ /* 0x000ea80000300800 */
[----:B------:R-:W2:Y:S01]  /*376b0*/  LDL.LU R8, [R1+0x14] ;  /* 0x0000140001087983 */ /* 0x000ea20000300800 */
[----:B------:R-:W-:Y:S02]  /*376c0*/  ISETP.LT.AND P2, PT, R19, c[0x0][0x17c], !P0 ;  /* 0x00005f0013007a0c */ /* 0x000fe40004741270 */
[----:B------:R-:W-:-:S11]  /*376d0*/  LEA R18, P6, R4, R0, 0x1 ;  /* 0x0000000004127211 */ /* 0x000fd600078c08ff */
[----:B--2---:R-:W-:Y:S01]  /*376e0*/  @P2 STG.E.U16 [R28.64], R8 ;  /* 0x000000081c002986 */ /* 0x004fe2000c10150a */
[----:B-----5:R-:W-:-:S03]  /*376f0*/  ISETP.LT.AND P2, PT, R7, c[0x0][0x17c], !P0 ;  /* 0x00005f0007007a0c */ /* 0x020fc60004741270 */
[----:B------:R-:W2:Y:S04]  /*37700*/  LDL.LU R7, [R1+0x84] ;  /* 0x0000840001077983 */ /* 0x000ea80000300800 */
[----:B------:R0:W-:Y:S04]  /*37710*/  @P1 STG.E.U16 [R10.64], R9 ;  /* 0x000000090a001986 */ /* 0x0001e8000c10150a */
[----:B0-----:R-:W5:Y:S01]  /*37720*/  LDL.LU.64 R10, [R1+0xd00] ;  /* 0x000d0000010a7983 */ /* 0x001f620000300a00 */
[----:B------:R-:W-:Y:S01]  /*37730*/  LEA.HI.X.SX32 R19, R4, R2, 0x1, P6 ;  /* 0x0000000204137211 */ /* 0x000fe200030f0eff */
[----:B------:R-:W-:Y:S01]  /*37740*/  IMAD R4, R14, c[0x0][0x198], RZ ;  /* 0x000066000e047a24 */ /* 0x000fe200078e02ff */
[----:B------:R-:W-:-:S02]  /*37750*/  LEA R28, P4, R3, R0, 0x1 ;  /* 0x00000000031c7211 */ /* 0x000fc400078808ff */
[----:B------:R-:W-:Y:S02]  /*37760*/  ISETP.LT.AND P1, PT, R14, c[0x0][0x17c], !P0 ;  /* 0x00005f000e007a0c */ /* 0x000fe40004721270 */
[----:B------:R-:W-:Y:S02]  /*37770*/  LEA.HI.X.SX32 R29, R3, R2, 0x1, P4 ;  /* 0x00000002031d7211 */ /* 0x000fe400020f0eff */
[----:B------:R-:W-:Y:S01]  /*37780*/  LEA R14, P4, R4, R0, 0x1 ;  /* 0x00000000040e7211 */ /* 0x000fe200078808ff */
[C---:B----4-:R-:W-:Y:S01]  /*37790*/  IMAD R3, R15.reuse, c[0x0][0x198], RZ ;  /* 0x000066000f037a24 */ /* 0x050fe200078e02ff */
[----:B-----5:R0:W-:Y:S04]  /*377a0*/  @P3 STG.E.U16 [R18.64], R10 ;  /* 0x0000000a12003986 */ /* 0x0201e8000c10150a */
[----:B0-----:R-:W4:Y:S04]  /*377b0*/  LDL.LU.64 R18, [R1+0xcf8] ;  /* 0x000cf80001127983 */ /* 0x001f280000300a00 */
[----:B------:R-:W5:Y:S01]  /*377c0*/  LDL.LU R24, [R1+0x88] ;  /* 0x0000880001187983 */ /* 0x000f620000300800 */
[----:B------:R-:W-:-:S02]  /*377d0*/  ISETP.LT.AND P3, PT, R15, c[0x0][0x17c], !P0 ;  /* 0x00005f000f007a0c */ /* 0x000fc40004761270 */
[----:B------:R-:W-:Y:S01]  /*377e0*/  LEA.HI.X.SX32 R15, R4, R2, 0x1, P4 ;  /* 0x00000002040f7211 */ /* 0x000fe200020f0eff */
[----:B------:R0:W-:Y:S01]  /*377f0*/  @P5 STG.E.U16 [R28.64], R5 ;  /* 0x000000051c005986 */ /* 0x0001e2000c10150a */
[C---:B------:R-:W-:Y:S01]  /*37800*/  ISETP.LT.AND P5, PT, R20.reuse, c[0x0][0x17c], !P0 ;  /* 0x00005f0014007a0c */ /* 0x040fe200047a1270 */
[----:B------:R-:W-:Y:S02]  /*37810*/  IMAD R4, R20, c[0x0][0x198], RZ ;  /* 0x0000660014047a24 */ /* 0x000fe400078e02ff */
[----:B------:R-:W4:Y:S04]  /*37820*/  LDL.LU R20, [R1+0x8c] ;  /* 0x00008c0001147983 */ /* 0x000f280000300800 */
[----:B------:R1:W-:Y:S01]  /*37830*/  @P1 STG.E.U16 [R14.64], R13 ;  /* 0x0000000d0e001986 */ /* 0x0003e2000c10150a */
[----:B0-----:R-:W-:-:S02]  /*37840*/  LEA R28, P6, R3, R0, 0x1 ;  /* 0x00000000031c7211 */ /* 0x001fc400078c08ff */
[----:B---3--:R-:W-:Y:S02]  /*37850*/  ISETP.LT.AND P4, PT, R12, c[0x0][0x17c], !P0 ;  /* 0x00005f000c007a0c */ /* 0x008fe40004781270 */
[----:B------:R-:W-:Y:S02]  /*37860*/  LEA.HI.X.SX32 R29, R3, R2, 0x1, P6 ;  /* 0x00000002031d7211 */ /* 0x000fe400030f0eff */
[----:B-1----:R-:W-:Y:S01]  /*37870*/  LEA R14, P1, R4, R0, 0x1 ;  /* 0x00000000040e7211 */ /* 0x002fe200078208ff */
[----:B------:R-:W-:Y:S02]  /*37880*/  IMAD R3, R12, c[0x0][0x198], RZ ;  /* 0x000066000c037a24 */ /* 0x000fe400078e02ff */
[----:B------:R-:W3:Y:S01]  /*37890*/  LDL.LU R12, [R1+0x90] ;  /* 0x00009000010c7983 */ /* 0x000ee20000300800 */
[----:B------:R-:W-:Y:S02]  /*378a0*/  LEA.HI.X.SX32 R15, R4, R2, 0x1, P1 ;  /* 0x00000002040f7211 */ /* 0x000fe400008f0eff */
[----:B------:R-:W-:-:S02]  /*378b0*/  ISETP.LT.AND P1, PT, R16, c[0x0][0x17c], !P0 ;  /* 0x00005f0010007a0c */ /* 0x000fc40004721270 */
[----:B------:R-:W3:Y:S04]  /*378c0*/  LDL.LU R16, [R1+0x94] ;  /* 0x0000940001107983 */ /* 0x000ee80000300800 */
[----:B------:R0:W-:Y:S01]  /*378d0*/  @P3 STG.E.U16 [R28.64], R17 ;  /* 0x000000111c003986 */ /* 0x0001e2000c10150a */
[C---:B------:R-:W-:Y:S01]  /*378e0*/  IMAD R4, R6.reuse, c[0x0][0x198], RZ ;  /* 0x0000660006047a24 */ /* 0x040fe200078e02ff */
[----:B------:R-:W-:Y:S02]  /*378f0*/  ISETP.LT.AND P3, PT, R6, c[0x0][0x17c], !P0 ;  /* 0x00005f0006007a0c */ /* 0x000fe40004761270 */
[----:B------:R1:W-:Y:S01]  /*37900*/  @P5 STG.E.U16 [R14.64], R21 ;  /* 0x000000150e005986 */ /* 0x0003e2000c10150a */
[----:B--2---:R-:W-:Y:S02]  /*37910*/  ISETP.LT.AND P5, PT, R7, c[0x0][0x17c], !P0 ;  /* 0x00005f0007007a0c */ /* 0x004fe400047a1270 */
[----:B0-----:R-:W-:-:S04]  /*37920*/  LEA R28, P6, R3, R0, 0x1 ;  /* 0x00000000031c7211 */ /* 0x001fc800078c08ff */
[----:B------:R-:W-:Y:S01]  /*37930*/  LEA.HI.X.SX32 R29, R3, R2, 0x1, P6 ;  /* 0x00000002031d7211 */ /* 0x000fe200030f0eff */
[----:B------:R-:W-:Y:S01]  /*37940*/  IMAD R3, R7, c[0x0][0x198], RZ ;  /* 0x0000660007037a24 */ /* 0x000fe200078e02ff */
[----:B------:R-:W-:Y:S01]  /*37950*/  LEA R6, P6, R4, R0, 0x1 ;  /* 0x0000000004067211 */ /* 0x000fe200078c08ff */
[----:B-1----:R-:W2:Y:S04]  /*37960*/  LDL.LU.64 R14, [R1+0xcf0] ;  /* 0x000cf000010e7983 */ /* 0x002ea80000300a00 */
[----:B------:R0:W-:Y:S01]  /*37970*/  @P4 STG.E.U16 [R28.64], R25 ;  /* 0x000000191c004986 */ /* 0x0001e2000c10150a */
[----:B------:R-:W-:Y:S02]  /*37980*/  PRMT R5, R8, 0x7632, R5 ;  /* 0x0000763208057816 */ /* 0x000fe40000000005 */
[----:B------:R-:W-:-:S02]  /*37990*/  LEA.HI.X.SX32 R7, R4, R2, 0x1, P6 ;  /* 0x0000000204077211 */ /* 0x000fc400030f0eff */
[----:B------:R-:W-:Y:S02]  /*379a0*/  PRMT R9, R9, 0x7632, R9 ;  /* 0x0000763209097816 */ /* 0x000fe40000000009 */
[----:B0-----:R-:W-:-:S04]  /*379b0*/  LEA R28, P4, R3, R0, 0x1 ;  /* 0x00000000031c7211 */ /* 0x001fc800078808ff */
[----:B------:R-:W-:Y:S01]  /*379c0*/  LEA.HI.X.SX32 R29, R3, R2, 0x1, P4 ;  /* 0x00000002031d7211 */ /* 0x000fe200020f0eff */
[----:B------:R0:W-:Y:S04]  /*379d0*/  @P3 STG.E.U16 [R6.64], R5 ;  /* 0x0000000506003986 */ /* 0x0001e8000c10150a */
[----:B------:R1:W-:Y:S01]  /*379e0*/  @P5 STG.E.U16 [R28.64], R9 ;  /* 0x000000091c005986 */ /* 0x0003e2000c10150a */
[----:B0-----:R-:W-:-:S04]  /*379f0*/  PRMT R5, R10, 0x7632, R5 ;  /* 0x000076320a057816 */ /* 0x001fc80000000005 */
[----:B------:R-:W-:Y:S02]  /*37a00*/  PRMT R13, R5, 0x7632, R13 ;  /* 0x00007632050d7816 */ /* 0x000fe4000000000d */
[C---:B-----5:R-:W-:Y:S01]  /*37a10*/  ISETP.LT.AND P6, PT, R24.reuse, c[0x0][0x17c], !P0 ;  /* 0x00005f0018007a0c */ /* 0x060fe200047c1270 */
[----:B------:R-:W-:Y:S02]  /*37a20*/  IMAD R4, R24, c[0x0][0x198], RZ ;  /* 0x0000660018047a24 */ /* 0x000fe400078e02ff */
[----:B------:R-:W5:Y:S04]  /*37a30*/  LDL.LU R24, [R1+0x9c] ;  /* 0x00009c0001187983 */ /* 0x000f680000300800 */
[----:B------:R-:W2:Y:S04]  /*37a40*/  LDL.LU.64 R6, [R1+0xce8] ;  /* 0x000ce80001067983 */ /* 0x000ea80000300a00 */
[----:B-1----:R-:W2:Y:S01]  /*37a50*/  LDL.LU R28, [R1+0x98] ;  /* 0x00009800011c7983 */ /* 0x002ea20000300800 */
[----:B------:R-:W-:Y:S01]  /*37a60*/  LEA R8, P3, R4, R0, 0x1 ;  /* 0x0000000004087211 */ /* 0x000fe200078608ff */
[----:B----4-:R-:W-:-:S02]  /*37a70*/  IMAD R3, R20, c[0x0][0x198], RZ ;  /* 0x0000660014037a24 */ /* 0x010fc400078e02ff */
[----:B------:R-:W4:Y:S01]  /*37a80*/  LDL.LU R10, [R1+0xce0] ;  /* 0x000ce000010a7983 */ /* 0x000f220000300800 */
[----:B------:R-:W-:-:S03]  /*37a90*/  LEA.HI.X.SX32 R9, R4, R2, 0x1, P3 ;  /* 0x0000000204097211 */ /* 0x000fc600018f0eff */
[----:B------:R-:W4:Y:S01]  /*37aa0*/  LDL.LU R29, [R1+0xa0] ;  /* 0x0000a000011d7983 */ /* 0x000f220000300800 */
[C---:B------:R-:W-:Y:S02]  /*37ab0*/  LEA R4, P5, R3.reuse, R0, 0x1 ;  /* 0x0000000003047211 */ /* 0x040fe400078a08ff */
[----:B------:R-:W-:Y:S01]  /*37ac0*/  ISETP.LT.AND P4, PT, R20, c[0x0][0x17c], !P0 ;  /* 0x00005f0014007a0c */ /* 0x000fe20004781270 */
[----:B------:R0:W-:Y:S04]  /*37ad0*/  @P6 STG.E.U16 [R8.64], R5 ;  /* 0x0000000508006986 */ /* 0x0001e8000c10150a */
[----:B------:R-:W4:Y:S01]  /*37ae0*/  LDL.LU R20, [R1+0xb0] ;  /* 0x0000b00001147983 */ /* 0x000f220000300800 */
[----:B0-----:R-:W-:Y:S01]  /*37af0*/  LEA.HI.X.SX32 R5, R3, R2, 0x1, P5 ;  /* 0x0000000203057211 */ /* 0x001fe200028f0eff */
[C---:B---3--:R-:W-:Y:S01]  /*37b00*/  IMAD R3, R16.reuse, c[0x0][0x198], RZ ;  /* 0x0000660010037a24 */ /* 0x048fe200078e02ff */
[----:B------:R-:W-:-:S02]  /*37b10*/  ISETP.LT.AND P5, PT, R16, c[0x0][0x17c], !P0 ;  /* 0x00005f0010007a0c */ /* 0x000fc400047a1270 */
[----:B------:R-:W3:Y:S01]  /*37b20*/  LDL.LU R16, [R1+0xb4] ;  /* 0x0000b40001107983 */ /* 0x000ee20000300800 */
[C---:B------:R-:W-:Y:S01]  /*37b30*/  ISETP.LT.AND P3, PT, R12.reuse, c[0x0][0x17c], !P0 ;  /* 0x00005f000c007a0c */ /* 0x040fe20004761270 */
[----:B------:R-:W-:Y:S02]  /*37b40*/  IMAD R12, R12, c[0x0][0x198], RZ ;  /* 0x000066000c0c7a24 */ /* 0x000fe400078e02ff */
[----:B------:R0:W-:Y:S03]  /*37b50*/  @P4 STG.E.U16 [R4.64], R13 ;  /* 0x0000000d04004986 */ /* 0x0001e6000c10150a */
[----:B------:R-:W-:-:S04]  /*37b60*/  LEA R8, P6, R12, R0, 0x1 ;  /* 0x000000000c087211 */ /* 0x000fc800078c08ff */
[----:B------:R-:W-:Y:S02]  /*37b70*/  LEA.HI.X.SX32 R9, R12, R2, 0x1, P6 ;  /* 0x000000020c097211 */ /* 0x000fe400030f0eff */
[----:B------:R-:W-:Y:S02]  /*37b80*/  PRMT R12, R13, 0x7632, R12 ;  /* 0x000076320d0c7816 */ /* 0x000fe4000000000c */
[----:B0-----:R-:W-:Y:S02]  /*37b90*/  LEA R4, P4, R3, R0, 0x1 ;  /* 0x0000000003047211 */ /* 0x001fe400078808ff */
[----:B------:R-:W-:Y:S02]  /*37ba0*/  PRMT R17, R17, 0x7632, R17 ;  /* 0x0000763211117816 */ /* 0x000fe40000000011 */
[----:B------:R-:W-:Y:S01]  /*37bb0*/  LEA.HI.X.SX32 R5, R3, R2, 0x1, P4 ;  /* 0x0000000203057211 */ /* 0x000fe200020f0eff */
[----:B------:R0:W-:Y:S04]  /*37bc0*/  @P3 STG.E.U16 [R8.64], R12 ;  /* 0x0000000c08003986 */ /* 0x0001e8000c10150a */
[----:B------:R1:W-:Y:S01]  /*37bd0*/  @P5 STG.E.U16 [R4.64], R17 ;  /* 0x0000001104005986 */ /* 0x0003e2000c10150a */
[----:B------:R-:W-:-:S02]  /*37be0*/  PRMT R21, R21, 0x7632, R21 ;  /* 0x0000763215157816 */ /* 0x000fc40000000015 */
[----:B------:R-:W-:Y:S02]  /*37bf0*/  PRMT R25, R25, 0x7632, R25 ;  /* 0x0000763219197816 */ /* 0x000fe40000000019 */
[C---:B-----5:R-:W-:Y:S01]  /*37c00*/  ISETP.LT.AND P3, PT, R24.reuse, c[0x0][0x17c], !P0 ;  /* 0x00005f0018007a0c */ /* 0x060fe20004761270 */
[----:B0-----:R-:W-:Y:S01]  /*37c10*/  IMAD R9, R24, c[0x0][0x198], RZ ;  /* 0x0000660018097a24 */ /* 0x001fe200078e02ff */
[C---:B--2---:R-:W-:Y:S01]  /*37c20*/  ISETP.LT.AND P6, PT, R28.reuse, c[0x0][0x17c], !P0 ;  /* 0x00005f001c007a0c */ /* 0x044fe200047c1270 */
[----:B------:R-:W-:Y:S02]  /*37c30*/  IMAD R3, R28, c[0x0][0x198], RZ ;  /* 0x000066001c037a24 */ /* 0x000fe400078e02ff */
[----:B------:R-:W2:Y:S04]  /*37c40*/  LDL.LU R28, [R1+0xb8] ;  /* 0x0000b800011c7983 */ /* 0x000ea80000300800 */
[----:B------:R-:W5:Y:S04]  /*37c50*/  LDL.LU R24, [R1+0xbc] ;  /* 0x0000bc0001187983 */ /* 0x000f680000300800 */
[----:B-1----:R-:W2:Y:S01]  /*37c60*/  LDL.LU R17, [R1+0x18] ;  /* 0x0000180001117983 */ /* 0x002ea20000300800 */
[----:B------:R-:W-:-:S02]  /*37c70*/  LEA R4, P4, R3, R0, 0x1 ;  /* 0x0000000003047211 */ /* 0x000fc400078808ff */
[----:B------:R-:W-:Y:S02]  /*37c80*/  LEA R8, P5, R9, R0, 0x1 ;  /* 0x0000000009087211 */ /* 0x000fe400078a08ff */
[-C--:B------:R-:W-:Y:S01]  /*37c90*/  LEA.HI.X.SX32 R5, R3, R2.reuse, 0x1, P4 ;  /* 0x0000000203057211 */ /* 0x080fe200020f0eff */
[----:B----4-:R-:W-:Y:S01]  /*37ca0*/  IMAD R3, R29, c[0x0][0x198], RZ ;  /* 0x000066001d037a24 */ /* 0x010fe200078e02ff */
[----:B------:R-:W-:-:S03]  /*37cb0*/  LEA.HI.X.SX32 R9, R9, R2, 0x1, P5 ;  /* 0x0000000209097211 */ /* 0x000fc600028f0eff */
[----:B------:R0:W-:Y:S01]  /*37cc0*/  @P6 STG.E.U16 [R4.64], R21 ;  /* 0x0000001504006986 */ /* 0x0001e2000c10150a */
[----:B------:R-:W-:-:S03]  /*37cd0*/  ISETP.LT.AND P4, PT, R29, c[0x0][0x17c], !P0 ;  /* 0x00005f001d007a0c */ /* 0x000fc60004781270 */
[----:B------:R-:W4:Y:S04]  /*37ce0*/  LDL.LU R29, [R1+0xc4] ;  /* 0x0000c400011d7983 */ /* 0x000f280000300800 */
[----:B------:R1:W-:Y:S01]  /*37cf0*/  @P3 STG.E.U16 [R8.64], R25 ;  /* 0x0000001908003986 */ /* 0x0003e2000c10150a */
[C---:B0-----:R-:W-:Y:S02]  /*37d00*/  LEA R4, P5, R3.reuse, R0, 0x1 ;  /* 0x0000000003047211 */ /* 0x041fe400078a08ff */
[----:B------:R-:W-:Y:S02]  /*37d10*/  ISETP.LT.AND P3, PT, R20, c[0x0][0x17c], !P0 ;  /* 0x00005f0014007a0c */ /* 0x000fe40004761270 */
[----:B------:R-:W-:Y:S02]  /*37d20*/  LEA.HI.X.SX32 R5, R3, R2, 0x1, P5 ;  /* 0x0000000203057211 */ /* 0x000fe400028f0eff */
[----:B---3--:R-:W-:Y:S01]  /*37d30*/  ISETP.LT.AND P5, PT, R16, c[0x0][0x17c], !P0 ;  /* 0x00005f0010007a0c */ /* 0x008fe200047a1270 */
[----:B-1----:R-:W3:Y:S04]  /*37d40*/  LDL.LU R25, [R1+0xc0] ;  /* 0x0000c00001197983 */ /* 0x002ee80000300800 */
[----:B------:R-:W3:Y:S04]  /*37d50*/  LDL.LU R21, [R1+0xc8] ;  /* 0x0000c80001157983 */ /* 0x000ee80000300800 */
[----:B------:R-:W3:Y:S04]  /*37d60*/  LDL.LU R16, [R1+0xcc] ;  /* 0x0000cc0001107983 */ /* 0x000ee80000300800 */
[----:B------:R-:W3:Y:S01]  /*37d70*/  LDL.LU R20, [R1+0xd0] ;  /* 0x0000d00001147983 */ /* 0x000ee20000300800 */
[----:B------:R-:W-:-:S04]  /*37d80*/  IMAD.MOV.U32 R12, RZ, RZ, c[0x0][0x198] ;  /* 0x00006600ff0c7624 */ /* 0x000fc800078e00ff */
[----:B------:R-:W-:-:S04]  /*37d90*/  IMAD R13, R12, 0x4, R3 ;  /* 0x000000040c0d7824 */ /* 0x000fc800078e0203 */
[----:B------:R-:W-:Y:S01]  /*37da0*/  IMAD R3, R12, 0x4, R13 ;  /* 0x000000040c037824 */ /* 0x000fe200078e020d */
[----:B------:R-:W-:-:S04]  /*37db0*/  LEA R8, P6, R13, R0, 0x1 ;  /* 0x000000000d087211 */ /* 0x000fc800078c08ff */
[----:B------:R-:W-:Y:S01]  /*37dc0*/  LEA.HI.X.SX32 R9, R13, R2, 0x1, P6 ;  /* 0x000000020d097211 */ /* 0x000fe200030f0eff */
[----:B------:R-:W-:Y:S01]  /*37dd0*/  IMAD R13, R12, 0x4, R3 ;  /* 0x000000040c0d7824 */ /* 0x000fe200078e0203 */
[----:B--2---:R0:W-:Y:S04]  /*37de0*/  @P4 STG.E.U16 [R4.64], R17 ;  /* 0x0000001104004986 */ /* 0x0041e8000c10150a */
[----:B------:R1:W-:Y:S01]  /*37df0*/  @P2 STG.E.U16 [R8.64], R10 ;  /* 0x0000000a08002986 */ /* 0x0003e2000c10150a */
[----:B0-----:R-:W-:-:S04]  /*37e00*/  LEA R4, P4, R3, R0, 0x1 ;  /* 0x0000000003047211 */ /* 0x001fc800078808ff */
[----:B------:R-:W-:Y:S01]  /*37e10*/  LEA.HI.X.SX32 R5, R3, R2, 0x1, P4 ;  /* 0x0000000203057211 */ /* 0x000fe200020f0eff */
[----:B------:R-:W-:Y:S01]  /*37e20*/  IMAD R3, R12, 0x4, R13 ;  /* 0x000000040c037824 */ /* 0x000fe200078e020d */
[----:B-1----:R-:W-:-:S03]  /*37e30*/  LEA R8, P6, R13, R0, 0x1 ;  /* 0x000000000d087211 */ /* 0x002fc600078c08ff */
[----:B------:R0:W-:Y:S01]  /*37e40*/  @P1 STG.E.U16 [R4.64], R11 ;  /* 0x0000000b04001986 */ /* 0x0001e2000c10150a */
[----:B------:R-:W-:Y:S01]  /*37e50*/  LEA.HI.X.SX32 R9, R13, R2, 0x1, P6 ;  /* 0x000000020d097211 */ /* 0x000fe200030f0eff */
[----:B------:R-:W-:Y:S01]  /*37e60*/  IMAD R13, R12, 0x4, R3 ;  /* 0x000000040c0d7824 */ /* 0x000fe200078e0203 */
[----:B------:R-:W-:Y:S02]  /*37e70*/  ISETP.LT.AND P2, PT, R28, c[0x0][0x17c], !P0 ;  /* 0x00005f001c007a0c */ /* 0x000fe40004741270 */
[----:B-----5:R-:W-:Y:S01]  /*37e80*/  ISETP.LT.AND P4, PT, R24, c[0x0][0x17c], !P0 ;  /* 0x00005f0018007a0c */ /* 0x020fe20004781270 */
[----:B------:R-:W2:Y:S04]  /*37e90*/  LDL.LU R28, [R1+0xd4] ;  /* 0x0000d400011c7983 */ /* 0x000ea80000300800 */
[----:B------:R-:W5:Y:S01]  /*37ea0*/  LDL.LU R24, [R1+0xd8] ;  /* 0x0000d80001187983 */ /* 0x000f620000300800 */
[----:B0-----:R-:W-:-:S03]  /*37eb0*/  LEA R4, P1, R3, R0, 0x1 ;  /* 0x0000000003047211 */ /* 0x001fc600078208ff */
[----:B------:R0:W-:Y:S01]  /*37ec0*/  @P3 STG.E.U16 [R8.64], R6 ;  /* 0x0000000608003986 */ /* 0x0001e2000c10150a */
[----:B------:R-:W-:Y:S01]  /*37ed0*/  LEA.HI.X.SX32 R5, R3, R2, 0x1, P1 ;  /* 0x0000000203057211 */ /* 0x000fe200008f0eff */
[----:B------:R-:W-:Y:S01]  /*37ee0*/  IMAD R3, R12, 0x4, R13 ;  /* 0x000000040c037824 */ /* 0x000fe200078e020d */
[----:B0-----:R-:W-:-:S04]  /*37ef0*/  LEA R8, P1, R13, R0, 0x1 ;  /* 0x000000000d087211 */ /* 0x001fc800078208ff */
[----:B------:R-:W-:Y:S01]  /*37f00*/  LEA.HI.X.SX32 R9, R13, R2, 0x1, P1 ;  /* 0x000000020d097211 */ /* 0x000fe200008f0eff */
[----:B------:R-:W-:Y:S01]  /*37f10*/  IMAD R13, R12, 0x4, R3 ;  /* 0x000000040c0d7824 */ /* 0x000fe200078e0203 */
[----:B------:R-:W-:Y:S04]  /*37f20*/  @P5 STG.E.U16 [R4.64], R14 ;  /* 0x0000000e04005986 */ /* 0x000fe8000c10150a */
[----:B------:R0:W-:Y:S01]  /*37f30*/  @P2 STG.E.U16 [R8.64], R18 ;  /* 0x0000001208002986 */ /* 0x0001e2000c10150a */
[----:B----4-:R-:W-:Y:S02]  /*37f40*/  ISETP.LT.AND P3, PT, R29, c[0x0][0x17c], !P0 ;  /* 0x00005f001d007a0c */ /* 0x010fe40004761270 */
[----:B---3--:R-:W-:Y:S01]  /*37f50*/  ISETP.LT.AND P2, PT, R16, c[0x0][0x17c], !P0 ;  /* 0x00005f0010007a0c */ /* 0x008fe20004741270 */
[----:B------:R-:W3:Y:S04]  /*37f60*/  LDL.LU R29, [R1+0xdc] ;  /* 0x0000dc00011d7983 */ /* 0x000ee80000300800 */
[----:B------:R-:W4:Y:S01]  /*37f70*/  LDL.LU R16, [R1+0xe0] ;  /* 0x0000e00001107983 */ /* 0x000f220000300800 */
[----:B0-----:R-:W-:-:S04]  /*37f80*/  LEA R8, P5, R13, R0, 0x1 ;  /* 0x000000000d087211 */ /* 0x001fc800078a08ff */
[----:B------:R-:W-:Y:S02]  /*37f90*/  LEA.HI.X.SX32 R9, R13, R2, 0x1, P5 ;  /* 0x000000020d097211 */ /* 0x000fe400028f0eff */
[----:B------:R-:W-:Y:S02]  /*37fa0*/  ISETP.LT.AND P5, PT, R20, c[0x0][0x17c], !P0 ;  /* 0x00005f0014007a0c */ /* 0x000fe400047a1270 */
[----:B------:R-:W4:Y:S01]  /*37fb0*/  LDL.LU R20, [R1+0xe4] ;  /* 0x0000e40001147983 */ /* 0x000f220000300800 */
[----:B------:R-:W-:Y:S02]  /*37fc0*/  ISETP.LT.AND P6, PT, R25, c[0x0][0x17c], !P0 ;  /* 0x00005f0019007a0c */ /* 0x000fe400047c1270 */
[----:B------:R-:W-:-:S04]  /*37fd0*/  LEA R4, P1, R3, R0, 0x1 ;  /* 0x0000000003047211 */ /* 0x000fc800078208ff */
[----:B------:R-:W-:Y:S01]  /*37fe0*/  LEA.HI.X.SX32 R5, R3, R2, 0x1, P1 ;  /* 0x0000000203057211 */ /* 0x000fe200008f0eff */
[----:B------:R-:W-:-:S04]  /*37ff0*/  IMAD R3, R12, 0x4, R13 ;  /* 0x000000040c037824 */ /* 0x000fc800078e020d */
[----:B------:R0:W-:Y:S01]  /*38000*/  @P4 STG.E.U16 [R4.64], R22 ;  /* 0x0000001604004986 */ /* 0x0001e2000c10150a */
[----:B------:R-:W-:-:S03]  /*38010*/  ISETP.LT.AND P1, PT, R21, c[0x0][0x17c], !P0 ;  /* 0x00005f0015007a0c */ /* 0x000fc60004721270 */
[----:B------:R1:W-:Y:S01]  /*38020*/  @P6 STG.E.U16 [R8.64], R26 ;  /* 0x0000001a08006986 */ /* 0x0003e2000c10150a */
[----:B------:R-:W-:Y:S02]  /*38030*/  PRMT R6, R17, 0x7632, R6 ;  /* 0x0000763211067816 */ /* 0x000fe40000000006 */
[----:B0-----:R-:W-:Y:S01]  /*38040*/  LEA R4, P4, R3, R0, 0x1 ;  /* 0x0000000003047211 */ /* 0x001fe200078808ff */
[----:B-1----:R-:W-:-:S03]  /*38050*/  IMAD R9, R12, 0x4, R3 ;  /* 0x000000040c097824 */ /* 0x002fc600078e0203 */
[----:B------:R-:W-:Y:S01]  /*38060*/  LEA.HI.X.SX32 R5, R3, R2, 0x1, P4 ;  /* 0x0000000203057211 */ /* 0x000fe200020f0eff */
[----:B------:R-:W-:Y:S01]  /*38070*/  IMAD R3, R12, 0x4, R9 ;  /* 0x000000040c037824 */ /* 0x000fe200078e0209 */
[----:B------:R-:W-:-:S03]  /*38080*/  LEA R8, P6, R9, R0, 0x1 ;  /* 0x0000000009087211 */ /* 0x000fc600078c08ff */
[----:B------:R0:W-:Y:S01]  /*38090*/  @P3 STG.E.U16 [R4.64], R6 ;  /* 0x0000000604003986 */ /* 0x0001e2000c10150a */
[----:B------:R-:W-:Y:S02]  /*380a0*/  PRMT R13, R10, 0x7632, R13 ;  /* 0x000076320a0d7816 */ /* 0x000fe4000000000d */
[----:B------:R-:W-:Y:S01]  /*380b0*/  LEA.HI.X.SX32 R9, R9, R2, 0x1, P6 ;  /* 0x0000000209097211 */ /* 0x000fe200030f0eff */
[----:B------:R-:W-:Y:S01]  /*380c0*/  IMAD R10, R12, 0x4, R3 ;  /* 0x000000040c0a7824 */ /* 0x000fe200078e0203 */
[----:B0-----:R-:W-:-:S03]  /*380d0*/  LEA R4, P6, R3, R0, 0x1 ;  /* 0x0000000003047211 */ /* 0x001fc600078c08ff */
[----:B------:R0:W-:Y:S01]  /*380e0*/  @P1 STG.E.U16 [R8.64], R13 ;  /* 0x0000000d08001986 */ /* 0x0001e2000c10150a */
[----:B------:R-:W-:Y:S02]  /*380f0*/  PRMT R6, R11, 0x7632, R6 ;  /* 0x000076320b067816 */ /* 0x000fe40000000006 */
[----:B------:R-:W-:-:S05]  /*38100*/  LEA.HI.X.SX32 R5, R3, R2, 0x1, P6 ;  /* 0x0000000203057211 */ /* 0x000fca00030f0eff */
[----:B------:R1:W-:Y:S01]  /*38110*/  @P2 STG.E.U16 [R4.64], R6 ;  /* 0x0000000604002986 */ /* 0x0003e2000c10150a */
[----:B0-----:R-:W-:-:S04]  /*38120*/  LEA R8, P6, R10, R0, 0x1 ;  /* 0x000000000a087211 */ /* 0x001fc800078c08ff */
[----:B------:R-:W-:Y:S02]  /*38130*/  LEA.HI.X.SX32 R9, R10, R2, 0x1, P6 ;  /* 0x000000020a097211 */ /* 0x000fe400030f0eff */
[----:B-1----:R-:W-:-:S05]  /*38140*/  PRMT R5, R6, 0x7632, R5 ;  /* 0x0000763206057816 */ /* 0x002fca0000000005 */
[----:B------:R0:W-:Y:S01]  /*38150*/  @P5 STG.E.U16 [R8.64], R5 ;  /* 0x0000000508005986 */ /* 0x0001e2000c10150a */
[----:B-----5:R-:W-:-:S03]  /*38160*/  ISETP.LT.AND P3, PT, R24, c[0x0][0x17c], !P0 ;  /* 0x00005f0018007a0c */ /* 0x020fc60004761270 */
[----:B------:R-:W5:Y:S01]  /*38170*/  LDL.LU R24, [R1+0xe8] ;  /* 0x0000e80001187983 */ /* 0x000f620000300800 */
[----:B--2---:R-:W-:-:S03]  /*38180*/  ISETP.LT.AND P4, PT, R28, c[0x0][0x17c], !P0 ;  /* 0x00005f001c007a0c */ /* 0x004fc60004781270 */
[----:B------:R-:W2:Y:S04]  /*38190*/  LDL.LU R11, [R1+0xcdc] ;  /* 0x000cdc00010b7983 */ /* 0x000ea80000300800 */
[----:B------:R-:W2:Y:S04]  /*381a0*/  LDL.LU R21, [R1+0xec] ;  /* 0x0000ec0001157983 */ /* 0x000ea80000300800 */
[----:B------:R-:W2:Y:S01]  /*381b0*/  LDL.LU R28, [R1+0xf0] ;  /* 0x0000f000011c7983 */ /* 0x000ea20000300800 */
[----:B---3--:R-:W-:Y:S02]  /*381c0*/  ISETP.LT.AND P1, PT, R29, c[0x0][0x17c], !P0 ;  /* 0x00005f001d007a0c */ /* 0x008fe40004721270 */
[----:B----4-:R-:W-:-:S02]  /*381d0*/  ISETP.LT.AND P2, PT, R16, c[0x0][0x17c], !P0 ;  /* 0x00005f0010007a0c */ /* 0x010fc40004741270 */
[----:B------:R-:W3:Y:S01]  /*381e0*/  LDL.LU R16, [R1+0x1c] ;  /* 0x00001c0001107983 */ /* 0x000ee20000300800 */
[----:B------:R-:W-:-:S03]  /*381f0*/  ISETP.LT.AND P5, PT, R20, c[0x0][0x17c], !P0 ;  /* 0x00005f0014007a0c */ /* 0x000fc600047a1270 */
[----:B------:R-:W4:Y:S04]  /*38200*/  LDL.LU R20, [R1+0xf4] ;  /* 0x0000f40001147983 */ /* 0x000f280000300800 */
[----:B------:R-:W4:Y:S01]  /*38210*/  LDL.LU R29, [R1+0xf8] ;  /* 0x0000f800011d7983 */ /* 0x000f220000300800 */
[----:B------:R-:W-:Y:S01]  /*38220*/  IMAD R3, R12, 0x4, R10 ;  /* 0x000000040c037824 */ /* 0x000fe200078e020a */
[----:B------:R-:W-:Y:S02]  /*38230*/  PRMT R14, R14, 0x7632, R14 ;  /* 0x000076320e0e7816 */ /* 0x000fe4000000000e */
[----:B------:R-:W-:Y:S01]  /*38240*/  PRMT R18, R18, 0x7632, R18 ;  /* 0x0000763212127816 */ /* 0x000fe20000000012 */
[C---:B------:R-:W-:Y:S01]  /*38250*/  IMAD R6, R12.reuse, 0x4, R3 ;  /* 0x000000040c067824 */ /* 0x040fe200078e0203 */
[C---:B------:R-:W-:Y:S01]  /*38260*/  LEA R4, P6, R3.reuse, R0, 0x1 ;  /* 0x0000000003047211 */ /* 0x040fe200078c08ff */
[----:B------:R-:W4:Y:S03]  /*38270*/  LDL.LU R17, [R1+0xfc] ;  /* 0x0000fc0001117983 */ /* 0x000f260000300800 */
[----:B0-----:R-:W-:Y:S01]  /*38280*/  LEA.HI.X.SX32 R5, R3, R2, 0x1, P6 ;  /* 0x0000000203057211 */ /* 0x001fe200030f0eff */
[----:B------:R-:W-:Y:S01]  /*38290*/  IMAD R3, R12, 0x4, R6 ;  /* 0x000000040c037824 */ /* 0x000fe200078e0206 */
[----:B------:R-:W-:-:S03]  /*382a0*/  LEA R8, P6, R6, R0, 0x1 ;  /* 0x0000000006087211 */ /* 0x000fc600078c08ff */
[----:B------:R0:W-:Y:S01]  /*382b0*/  @P4 STG.E.U16 [R4.64], R14 ;  /* 0x0000000e04004986 */ /* 0x0001e2000c10150a */
[----:B------:R-:W-:Y:S01]  /*382c0*/  LEA.HI.X.SX32 R9, R6, R2, 0x1, P6 ;  /* 0x0000000206097211 */ /* 0x000fe200030f0eff */
[----:B------:R-:W-:Y:S01]  /*382d0*/  IMAD R6, R12, 0x4, R3 ;  /* 0x000000040c067824 */ /* 0x000fe200078e0203 */
[----:B------:R-:W-:-:S03]  /*382e0*/  PRMT R22, R22, 0x7632, R22 ;  /* 0x0000763216167816 */ /* 0x000fc60000000016 */
[----:B------:R1:W-:Y:S01]  /*382f0*/  @P3 STG.E.U16 [R8.64], R18 ;  /* 0x0000001208003986 */ /* 0x0003e2000c10150a */
[----:B0-----:R-:W-:-:S04]  /*38300*/  LEA R4, P6, R3, R0, 0x1 ;  /* 0x0000000003047211 */ /* 0x001fc800078c08ff */
[----:B------:R-:W-:Y:S01]  /*38310*/  LEA.HI.X.SX32 R5, R3, R2, 0x1, P6 ;  /* 0x0000000203057211 */ /* 0x000fe200030f0eff */
[----:B------:R-:W-:Y:S01]  /*38320*/  IMAD R3, R12, 0x4, R6 ;  /* 0x000000040c037824 */ /* 0x000fe200078e0206 */
[----:B-1----:R-:W-:-:S03]  /*38330*/  LEA R8, P6, R6, R0, 0x1 ;  /* 0x0000000006087211 */ /* 0x002fc600078c08ff */
[----:B------:R0:W-:Y:S01]  /*38340*/  @P1 STG.E.U16 [R4.64], R22 ;  /* 0x0000001604001986 */ /* 0x0001e2000c10150a */
[----:B------:R-:W-:Y:S02]  /*38350*/  LEA.HI.X.SX32 R9, R6, R2, 0x1, P6 ;  /* 0x0000000206097211 */ /* 0x000fe400030f0eff */
[----:B------:R-:W-:Y:S02]  /*38360*/  PRMT R26, R26, 0x7632, R26 ;  /* 0x000076321a1a7816 */ /* 0x000fe4000000001a */
[----:B0-----:R-:W-:-:S03]  /*38370*/  LEA R4, P6, R3, R0, 0x1 ;  /* 0x0000000003047211 */ /* 0x001fc600078c08ff */
[----:B------:R0:W-:Y:S01]  /*38380*/  @P2 STG.E.U16 [R8.64], R26 ;  /* 0x0000001a08002986 */ /* 0x0001e2000c10150a */
[----:B------:R-:W-:Y:S02]  /*38390*/  LEA.HI.X.SX32 R5, R3, R2, 0x1, P6 ;  /* 0x0000000203057211 */ /* 0x000fe400030f0eff */
[----:B-----5:R-:W-:Y:S02]  /*383a0*/  ISETP.LT.AND P4, PT, R24, c[0x0][0x17c], !P0 ;  /* 0x00005f0018007a0c */ /* 0x020fe40004781270 */
[----:B------:R-:W5:Y:S04]  /*383b0*/  LDL.LU R24, [R1+0xc] ;  /* 0x00000c0001187983 */ /* 0x000f680000300800 */
[----:B------:R-:W5:Y:S01]  /*383c0*/  LDL.LU R25, [R1+0x100] ;  /* 0x0001000001197983 */ /* 0x000f620000300800 */
[----:B--2---:R-:W-:-:S03]  /*383d0*/  ISETP.LT.AND P3, PT, R21, c[0x0][0x17c], !P0 ;  /* 0x00005f0015007a0c */ /* 0x004fc60004761270 */
[----:B------:R-:W2:Y:S01]  /*383e0*/  LDL.LU R21, [R1+0x104] ;  /* 0x0001040001157983 */ /* 0x000ea20000300800 */
[----:B------:R-:W-:-:S03]  /*383f0*/  ISETP.LT.AND P1, PT, R28, c[0x0][0x17c], !P0 ;  /* 0x00005f001c007a0c */ /* 0x000fc60004721270 */
[----:B------:R-:W2:Y:S04]  /*38400*/  LDL.LU R28, [R1+0x108] ;  /* 0x00010800011c7983 */ /* 0x000ea80000300800 */
[----:B---3--:R1:W-:Y:S01]  /*38410*/  @P5 STG.E.U16 [R4.64], R16 ;  /* 0x0000001004005986 */ /* 0x0083e2000c10150a */
[----:B----4-:R-:W-:-:S03]  /*38420*/  ISETP.LT.AND P2, PT, R20, c[0x0][0x17c], !P0 ;  /* 0x00005f0014007a0c */ /* 0x010fc60004741270 */
[----:B------:R-:W3:Y:S01]  /*38430*/  LDL.LU R20, [R1+0x10c] ;  /* 0x00010c0001147983 */ /* 0x000ee20000300800 */
[----:B------:R-:W-:-:S03]  /*38440*/  ISETP.LT.AND P5, PT, R29, c[0x0][0x17c], !P0 ;  /* 0x00005f001d007a0c */ /* 0x000fc600047a1270 */
[----:B------:R-:W4:Y:S01]  /*38450*/  LDL.LU R29, [R1+0x110] ;  /* 0x00011000011d7983 */ /* 0x000f220000300800 */
[----:B------:R-:W-:-:S04]  /*38460*/  IMAD R6, R12, 0x4, R3 ;  /* 0x000000040c067824 */ /* 0x000fc800078e0203 */
[----:B------:R-:W-:Y:S01]  /*38470*/  IMAD R3, R12, 0x4, R6 ;  /* 0x000000040c037824 */ /* 0x000fe200078e0206 */
[----:B0-----:R-:W-:-:S03]  /*38480*/  LEA R8, P6, R6, R0, 0x1 ;  /* 0x0000000006087211 */ /* 0x001fc600078c08ff */
[----:B------:R-:W-:Y:S01]  /*38490*/  IMAD R13, R12, 0x4, R3 ;  /* 0x000000040c0d7824 */ /* 0x000fe200078e0203 */
[----:B------:R-:W-:Y:S02]  /*384a0*/  LEA.HI.X.SX32 R9, R6, R2, 0x1, P6 ;  /* 0x0000000206097211 */ /* 0x000fe400030f0eff */
[----:B-1----:R-:W-:-:S03]  /*384b0*/  LEA R4, P6, R3, R0, 0x1 ;  /* 0x0000000003047211 */ /* 0x002fc600078c08ff */
[----:B------:R0:W-:Y:S01]  /*384c0*/  @P4 STG.E.U16 [R8.64], R11 ;  /* 0x0000000b08004986 */ /* 0x0001e2000c10150a */
[----:B------:R-:W-:Y:S01]  /*384d0*/  LEA.HI.X.SX32 R5, R3, R2, 0x1, P6 ;  /* 0x0000000203057211 */ /* 0x000fe200030f0eff */
[----:B------:R-:W-:Y:S01]  /*384e0*/  IMAD R3, R12, 0x4, R13 ;  /* 0x000000040c037824 */ /* 0x000fe200078e020d */
[----:B0-----:R-:W-:-:S04]  /*384f0*/  LEA R8, P6, R13, R0, 0x1 ;  /* 0x000000000d087211 */ /* 0x001fc800078c08ff */
[----:B------:R-:W-:Y:S01]  /*38500*/  LEA.HI.X.SX32 R9, R13, R2, 0x1, P6 ;  /* 0x000000020d097211 */ /* 0x000fe200030f0eff */
[----:B------:R-:W-:Y:S01]  /*38510*/  IMAD R13, R12, 0x4, R3 ;  /* 0x000000040c0d7824 */ /* 0x000fe200078e0203 */
[----:B------:R-:W-:Y:S02]  /*38520*/  ISETP.LT.AND P4, PT, R17, c[0x0][0x17c], !P0 ;  /* 0x00005f0011007a0c */ /* 0x000fe40004781270 */
[----:B------:R-:W4:Y:S04]  /*38530*/  LDL.LU R17, [R1+0x114] ;  /* 0x0001140001117983 */ /* 0x000f280000300800 */
[----:B-----5:R0:W-:Y:S04]  /*38540*/  @P3 STG.E.U16 [R4.64], R24 ;  /* 0x0000001804003986 */ /* 0x0201e8000c10150a */
[----:B------:R1:W-:Y:S01]  /*38550*/  @P1 STG.E.U16 [R8.64], R7 ;  /* 0x0000000708001986 */ /* 0x0003e2000c10150a */
[----:B0-----:R-:W-:-:S04]  /*38560*/  LEA R4, P6, R3, R0, 0x1 ;  /* 0x0000000003047211 */ /* 0x001fc800078c08ff */
[----:B------:R-:W-:Y:S01]  /*38570*/  LEA.HI.X.SX32 R5, R3, R2, 0x1, P6 ;  /* 0x0000000203057211 */ /* 0x000fe200030f0eff */
[----:B------:R-:W-:Y:S01]  /*38580*/  IMAD R3, R12, 0x4, R13 ;  /* 0x000000040c037824 */ /* 0x000fe200078e020d */
[----:B-1----:R-:W-:-:S03]  /*38590*/  LEA R8, P6, R13, R0, 0x1 ;  /* 0x000000000d087211 */ /* 0x002fc600078c08ff */
[----:B------:R0:W-:Y:S01]  /*385a0*/  @P2 STG.E.U16 [R4.64], R15 ;  /* 0x0000000f04002986 */ /* 0x0001e2000c10150a */
[----:B------:R-:W-:Y:S02]  /*385b0*/  LEA.HI.X.SX32 R9, R13, R2, 0x1, P6 ;  /* 0x000000020d097211 */ /* 0x000fe400030f0eff */
[----:B--2---:R-:W-:-:S03]  /*385c0*/  ISETP.LT.AND P2, PT, R28, c[0x0][0x17c], !P0 ;  /* 0x00005f001c007a0c */ /* 0x004fc60004741270 */
[----:B------:R1:W-:Y:S01]  /*385d0*/  @P5 STG.E.U16 [R8.64], R19 ;  /* 0x0000001308005986 */ /* 0x0003e2000c10150a */
[----:B0-----:R-:W-:-:S04]  /*385e0*/  LEA R4, P6, R3, R0, 0x1 ;  /* 0x0000000003047211 */ /* 0x001fc800078c08ff */
[----:B------:R-:W-:-:S05]  /*385f0*/  LEA.HI.X.SX32 R5, R3, R2, 0x1, P6 ;  /* 0x0000000203057211 */ /* 0x000fca00030f0eff */
[----:B------:R0:W-:Y:S01]  /*38600*/  @P4 STG.E.U16 [R4.64], R23 ;  /* 0x0000001704004986 */ /* 0x0001e2000c10150a */
[----:B---3--:R-:W-:-:S03]  /*38610*/  ISETP.LT.AND P5, PT, R20, c[0x0][0x17c], !P0 ;  /* 0x00005f0014007a0c */ /* 0x008fc600047a1270 */
[----:B------:R-:W2:Y:S01]  /*38620*/  LDL.LU R20, [R1+0x118] ;  /* 0x0001180001147983 */ /* 0x000ea20000300800 */
[----:B----4-:R-:W-:-:S03]  /*38630*/  ISETP.LT.AND P4, PT, R29, c[0x0][0x17c], !P0 ;  /* 0x00005f001d007a0c */ /* 0x010fc60004781270 */
[----:B------:R-:W3:Y:S04]  /*38640*/  LDL.LU R28, [R1+0x11c] ;  /* 0x00011c00011c7983 */ /* 0x000ee80000300800 */
[----:B------:R-:W4:Y:S01]  /*38650*/  LDL.LU R29, [R1+0xac] ;  /* 0x0000ac00011d7983 */ /* 0x000f220000300800 */
[----:B------:R-:W-:Y:S01]  /*38660*/  IMAD R13, R12, 0x4, R3 ;  /* 0x000000040c0d7824 */ /* 0x000fe200078e0203 */
[----:B------:R-:W-:-:S03]  /*38670*/  ISETP.LT.AND P3, PT, R25, c[0x0][0x17c], !P0 ;  /* 0x00005f0019007a0c */ /* 0x000fc60004761270 */
[----:B------:R-:W-:Y:S01]  /*38680*/  IMAD R3, R12, 0x4, R13 ;  /* 0x000000040c037824 */ /* 0x000fe200078e020d */
[----:B-1----:R-:W-:-:S04]  /*38690*/  LEA R8, P6, R13, R0, 0x1 ;  /* 0x000000000d087211 */ /* 0x002fc800078c08ff */
[----:B------:R-:W-:Y:S01]  /*386a0*/  LEA.HI.X.SX32 R9, R13, R2, 0x1, P6 ;  /* 0x000000020d097211 */ /* 0x000fe200030f0eff */
[C---:B------:R-:W-:Y:S01]  /*386b0*/  IMAD R13, R12.reuse, 0x4, R3 ;  /* 0x000000040c0d7824 */ /* 0x040fe200078e0203 */
[----:B0-----:R-:W-:Y:S02]  /*386c0*/  LEA R4, P6, R3, R0, 0x1 ;  /* 0x0000000003047211 */ /* 0x001fe400078c08ff */
[----:B------:R-:W-:Y:S01]  /*386d0*/  ISETP.LT.AND P1, PT, R21, c[0x0][0x17c], !P0 ;  /* 0x00005f0015007a0c */ /* 0x000fe20004721270 */
[----:B------:R0:W-:Y:S01]  /*386e0*/  @P3 STG.E.U16 [R8.64], R27 ;  /* 0x0000001b08003986 */ /* 0x0001e2000c10150a */
[----:B------:R-:W-:Y:S01]  /*386f0*/  LEA.HI.X.SX32 R5, R3, R2, 0x1, P6 ;  /* 0x0000000203057211 */ /* 0x000fe200030f0eff */
[----:B------:R-:W-:Y:S01]  /*38700*/  IMAD R3, R12, 0x4, R13 ;  /* 0x000000040c037824 */ /* 0x000fe200078e020d */
[----:B------:R-:W-:Y:S02]  /*38710*/  PRMT R6, R16, 0x7632, R6 ;  /* 0x0000763210067816 */ /* 0x000fe40000000006 */
[----:B0-----:R-:W-:-:S04]  /*38720*/  LEA R8, P6, R13, R0, 0x1 ;  /* 0x000000000d087211 */ /* 0x001fc800078c08ff */
[----:B------:R-:W-:Y:S01]  /*38730*/  LEA.HI.X.SX32 R9, R13, R2, 0x1, P6 ;  /* 0x000000020d097211 */ /* 0x000fe200030f0eff */
[C---:B------:R-:W-:Y:S01]  /*38740*/  IMAD R13, R12.reuse, 0x4, R3 ;  /* 0x000000040c0d7824 */ /* 0x040fe200078e0203 */
[----:B------:R-:W-:Y:S01]  /*38750*/  PRMT R7, R11, 0x7632, R7 ;  /* 0x000076320b077816 */ /* 0x000fe20000000007 */
[----:B------:R0:W-:Y:S02]  /*38760*/  @P1 STG.E.U16 [R4.64], R6 ;  /* 0x0000000604001986 */ /* 0x0001e4000c10150a */
[----:B------:R-:W-:-:S04]  /*38770*/  IMAD R11, R12, 0x4, R13 ;  /* 0x000000040c0b7824 */ /* 0x000fc800078e020d */
[C---:B------:R-:W-:Y:S01]  /*38780*/  IMAD R21, R12.reuse, 0x4, R11 ;  /* 0x000000040c157824 */ /* 0x040fe200078e020b */
[-C--:B------:R-:W-:Y:S02]  /*38790*/  LEA R10, P6, R11, R0.reuse, 0x1 ;  /* 0x000000000b0a7211 */ /* 0x080fe400078c08ff */
[C---:B0-----:R-:W-:Y:S01]  /*387a0*/  LEA R4, P1, R3.reuse, R0, 0x1 ;  /* 0x0000000003047211 */ /* 0x041fe200078208ff */
[----:B------:R0:W-:Y:S03]  /*387b0*/  @P2 STG.E.U16 [R8.64], R7 ;  /* 0x0000000708002986 */ /* 0x0001e6000c10150a */
[----:B------:R-:W-:Y:S01]  /*387c0*/  LEA.HI.X.SX32 R5, R3, R2, 0x1, P1 ;  /* 0x0000000203057211 */ /* 0x000fe200008f0eff */
[C---:B------:R-:W-:Y:S01]  /*387d0*/  IMAD R3, R12.reuse, 0x4, R21 ;  /* 0x000000040c037824 */ /* 0x040fe200078e0215 */
[----:B------:R-:W-:Y:S02]  /*387e0*/  LEA R16, P2, R13, R0, 0x1 ;  /* 0x000000000d107211 */ /* 0x000fe400078408ff */
[----:B------:R-:W-:Y:S01]  /*387f0*/  LEA.HI.X.SX32 R11, R11, R2, 0x1, P6 ;  /* 0x000000020b0b7211 */ /* 0x000fe200030f0eff */
[----:B------:R-:W-:Y:S01]  /*38800*/  IMAD R25, R12, 0x4, R3 ;  /* 0x000000040c197824 */ /* 0x000fe200078e0203 */
[----:B------:R-:W-:-:S02]  /*38810*/  LEA R12, P1, R3, R0, 0x1 ;  /* 0x00000000030c7211 */ /* 0x000fc400078208ff */
[----:B0-----:R-:W-:Y:S02]  /*38820*/  LEA R8, P6, R21, R0, 0x1 ;  /* 0x0000000015087211 */ /* 0x001fe400078c08ff */
[----:B------:R-:W-:Y:S02]  /*38830*/  ISETP.LT.AND P3, PT, R17, c[0x0][0x17c], !P0 ;  /* 0x00005f0011007a0c */ /* 0x000fe40004761270 */
[-C--:B------:R-:W-:Y:S02]  /*38840*/  LEA.HI.X.SX32 R17, R13, R2.reuse, 0x1, P2 ;  /* 0x000000020d117211 */ /* 0x080fe400010f0eff */
[-C--:B------:R-:W-:Y:S02]  /*38850*/  LEA.HI.X.SX32 R9, R21, R2.reuse, 0x1, P6 ;  /* 0x0000000215097211 */ /* 0x080fe400030f0eff */
[----:B------:R-:W-:Y:S02]  /*38860*/  LEA.HI.X.SX32 R13, R3, R2, 0x1, P1 ;  /* 0x00000002030d7211 */ /* 0x000fe400008f0eff */
[----:B------:R-:W-:-:S02]  /*38870*/  PRMT R7, R7, 0x7632, R7 ;  /* 0x0000763207077816 */ /* 0x000fc40000000007 */
[----:B------:R-:W-:Y:S02]  /*38880*/  PRMT R15, R15, 0x7632, R15 ;  /* 0x000076320f0f7816 */ /* 0x000fe4000000000f */
[----:B------:R-:W-:Y:S02]  /*38890*/  PRMT R19, R19, 0x7632, R19 ;  /* 0x0000763213137816 */ /* 0x000fe40000000013 */
[----:B------:R-:W-:Y:S02]  /*388a0*/  PRMT R6, R23, 0x7632, R6 ;  /* 0x0000763217067816 */ /* 0x000fe40000000006 */
[----:B--2---:R-:W-:Y:S02]  /*388b0*/  ISETP.LT.AND P2, PT, R20, c[0x0][0x17c], !P0 ;  /* 0x00005f0014007a0c */ /* 0x004fe40004741270 */
[----:B------:R-:W-:Y:S02]  /*388c0*/  LEA R20, P6, R25, R0, 0x1 ;  /* 0x0000000019147211 */ /* 0x000fe400078c08ff */
[----:B---3--:R-:W-:-:S02]  /*388d0*/  ISETP.LT.AND P1, PT, R28, c[0x0][0x17c], !P0 ;  /* 0x00005f001c007a0c */ /* 0x008fc40004721270 */
[----:B------:R-:W-:Y:S02]  /*388e0*/  LEA.HI.X.SX32 R21, R25, R2, 0x1, P6 ;  /* 0x0000000219157211 */ /* 0x000fe400030f0eff */
[----:B----4-:R-:W-:Y:S02]  /*388f0*/  ISETP.LT.AND P0, PT, R29, c[0x0][0x17c], !P0 ;  /* 0x00005f001d007a0c */ /* 0x010fe40004701270 */
[----:B------:R-:W-:-:S05]  /*38900*/  PRMT R2, R24, 0x7632, R2 ;  /* 0x0000763218027816 */ /* 0x000fca0000000002 */
[----:B------:R0:W-:Y:S04]  /*38910*/  @P5 STG.E.U16 [R4.64], R2 ;  /* 0x0000000204005986 */ /* 0x0001e8000c10150a */
[----:B------:R0:W-:Y:S04]  /*38920*/  @P4 STG.E.U16 [R16.64], R7 ;  /* 0x0000000710004986 */ /* 0x0001e8000c10150a */
[----:B------:R0:W-:Y:S04]  /*38930*/  @P3 STG.E.U16 [R10.64], R15 ;  /* 0x0000000f0a003986 */ /* 0x0001e8000c10150a */
[----:B------:R0:W-:Y:S04]  /*38940*/  @P2 STG.E.U16 [R8.64], R19 ;  /* 0x0000001308002986 */ /* 0x0001e8000c10150a */
[----:B------:R0:W-:Y:S01]  /*38950*/  @P1 STG.E.U16 [R12.64], R6 ;  /* 0x000000060c001986 */ /* 0x0001e2000c10150a */
[----:B------:R-:W-:Y:S05]  /*38960*/  @!P0 EXIT ;  /* 0x000000000000894d */ /* 0x000fea0003800000 */
[----:B0-----:R-:W-:-:S05]  /*38970*/  PRMT R10, R27, 0x7632, R10 ;  /* 0x000076321b0a7816 */ /* 0x001fca000000000a */
[----:B------:R-:W-:Y:S01]  /*38980*/  STG.E.U16 [R20.64], R10 ;  /* 0x0000000a14007986 */ /* 0x000fe2000c10150a */
[----:B------:R-:W-:Y:S05]  /*38990*/  EXIT ;  /* 0x000000000000794d */ /* 0x000fea0003800000 */
.L_x_4:
[----:B------:R-:W-:-:S00]  /*389a0*/  BRA `(.L_x_4) ;  /* 0xfffffff000007947 */ /* 0x000fc0000383ffff */
[----:B------:R-:W-:-:S00]  /*389b0*/  NOP ;  /* 0x0000000000007918 */ /* 0x000fc00000000000 */
        /* <DEDUP_REMOVED lines=12> */
.L_x_5:


//--------------------- .nv.shared.matmul_kernel  --------------------------
	.section	.nv.shared.matmul_kernel,"aw",@nobits
	.sectionflags	@""
	.align	16
